//
// Generated by NVIDIA NVVM Compiler
//
// Compiler Build ID: CL-36424714
// Cuda compilation tools, release 13.0, V13.0.88
// Based on NVVM 20.0.0
//

.version 9.0
.target sm_100
.address_size 64

	// .globl	_Z7myprintPfi
.extern .func  (.param .b32 func_retval0) vprintf
(
	.param .b64 vprintf_param_0,
	.param .b64 vprintf_param_1
)
;
.func  (.param .b64 func_retval0) __internal_accurate_pow
(
	.param .b64 __internal_accurate_pow_param_0
)
;
.global .align 4 .b8 precalc_xorwow_matrix[102400];
.global .align 4 .b8 precalc_xorwow_offset_matrix[102400];
.global .align 4 .b8 mrg32k3aM1[2304];
.global .align 4 .b8 mrg32k3aM2[2304];
.global .align 4 .b8 mrg32k3aM1SubSeq[2016];
.global .align 4 .b8 mrg32k3aM2SubSeq[2016];
.global .align 4 .b8 mrg32k3aM1Seq[2304];
.global .align 4 .b8 mrg32k3aM2Seq[2304];
.const .align 8 .b8 __cr_lgamma_table[72];
// _ZZ9play_gamePfS_PjS0_iE3dir has been demoted
// _ZZ9play_gamePfS_PjS0_iE8dir_next has been demoted
// _ZZ9play_gamePfS_PjS0_iE8last_dir has been demoted
// _ZZ9play_gamePfS_PjS0_iE1x has been demoted
// _ZZ9play_gamePfS_PjS0_iE1y has been demoted
// _ZZ9play_gamePfS_PjS0_iE6fruitx has been demoted
// _ZZ9play_gamePfS_PjS0_iE6fruity has been demoted
// _ZZ9play_gamePfS_PjS0_iE11fruit_index has been demoted
// _ZZ9play_gamePfS_PjS0_iE5ntail has been demoted
// _ZZ9play_gamePfS_PjS0_iE5tailx has been demoted
// _ZZ9play_gamePfS_PjS0_iE5taily has been demoted
// _ZZ9play_gamePfS_PjS0_iE5input has been demoted
// _ZZ9play_gamePfS_PjS0_iE13hidden_output has been demoted
// _ZZ9play_gamePfS_PjS0_iE6output has been demoted
// _ZZ9play_gamePfS_PjS0_iE10break_flag has been demoted
// _ZZN3cub18CUB_300001_SM_10006detail10radix_sort31DeviceRadixSortSingleTileKernelINS1_5radix10policy_hubIfiyE10Policy1000ELNS0_9SortOrderE1EfiyNS1_21identity_decomposer_tEEEvPKT1_PSA_PKT2_PSE_T3_iiT4_E12temp_storage has been demoted
// _ZZN3cub18CUB_300001_SM_10006detail10radix_sort30DeviceRadixSortHistogramKernelINS1_5radix10policy_hubIfiyE10Policy1000ELNS0_9SortOrderE1EfyNS1_21identity_decomposer_tEEEvPT2_PKT1_SA_iiT3_E12temp_storage has been demoted
// _ZZN3cub18CUB_300001_SM_10006detail10radix_sort33DeviceRadixSortExclusiveSumKernelINS1_5radix10policy_hubIfiyE10Policy1000EyEEvPT0_E12temp_storage has been demoted
// _ZZN3cub18CUB_300001_SM_10006detail10radix_sort29DeviceRadixSortOnesweepKernelINS1_5radix10policy_hubIfiyE10Policy1000ELNS0_9SortOrderE1EfiyiiNS1_21identity_decomposer_tEEEvPT5_SB_PT3_PKSC_PT1_PKSG_PT2_PKSK_T4_iiT6_E1s has been demoted
// _ZZN3cub18CUB_300001_SM_10006detail10radix_sort31DeviceRadixSortSingleTileKernelINS1_5radix10policy_hubIffyE10Policy1000ELNS0_9SortOrderE1EffyNS1_21identity_decomposer_tEEEvPKT1_PSA_PKT2_PSE_T3_iiT4_E12temp_storage has been demoted
// _ZZN3cub18CUB_300001_SM_10006detail10radix_sort30DeviceRadixSortHistogramKernelINS1_5radix10policy_hubIffyE10Policy1000ELNS0_9SortOrderE1EfyNS1_21identity_decomposer_tEEEvPT2_PKT1_SA_iiT3_E12temp_storage has been demoted
// _ZZN3cub18CUB_300001_SM_10006detail10radix_sort33DeviceRadixSortExclusiveSumKernelINS1_5radix10policy_hubIffyE10Policy1000EyEEvPT0_E12temp_storage has been demoted
// _ZZN3cub18CUB_300001_SM_10006detail10radix_sort29DeviceRadixSortOnesweepKernelINS1_5radix10policy_hubIffyE10Policy1000ELNS0_9SortOrderE1EffyiiNS1_21identity_decomposer_tEEEvPT5_SB_PT3_PKSC_PT1_PKSG_PT2_PKSK_T4_iiT6_E1s has been demoted
.global .align 1 .b8 _ZN34_INTERNAL_6269b82b_4_k_cu_dffc79f04cuda3std3__45__cpo5beginE[1];
.global .align 1 .b8 _ZN34_INTERNAL_6269b82b_4_k_cu_dffc79f04cuda3std3__45__cpo3endE[1];
.global .align 1 .b8 _ZN34_INTERNAL_6269b82b_4_k_cu_dffc79f04cuda3std3__45__cpo6cbeginE[1];
.global .align 1 .b8 _ZN34_INTERNAL_6269b82b_4_k_cu_dffc79f04cuda3std3__45__cpo4cendE[1];
.global .align 1 .b8 _ZN34_INTERNAL_6269b82b_4_k_cu_dffc79f04cuda3std3__45__cpo6rbeginE[1];
.global .align 1 .b8 _ZN34_INTERNAL_6269b82b_4_k_cu_dffc79f04cuda3std3__45__cpo4rendE[1];
.global .align 1 .b8 _ZN34_INTERNAL_6269b82b_4_k_cu_dffc79f04cuda3std3__45__cpo7crbeginE[1];
.global .align 1 .b8 _ZN34_INTERNAL_6269b82b_4_k_cu_dffc79f04cuda3std3__45__cpo5crendE[1];
.global .align 1 .b8 _ZN34_INTERNAL_6269b82b_4_k_cu_dffc79f04cuda3std3__436_GLOBAL__N__6269b82b_4_k_cu_dffc79f06ignoreE[1];
.global .align 1 .b8 _ZN34_INTERNAL_6269b82b_4_k_cu_dffc79f04cuda3std3__419piecewise_constructE[1];
.global .align 1 .b8 _ZN34_INTERNAL_6269b82b_4_k_cu_dffc79f04cuda3std3__48in_placeE[1];
.global .align 1 .b8 _ZN34_INTERNAL_6269b82b_4_k_cu_dffc79f04cuda3std3__420unreachable_sentinelE[1];
.global .align 1 .b8 _ZN34_INTERNAL_6269b82b_4_k_cu_dffc79f04cuda3std3__47nulloptE[1];
.global .align 1 .b8 _ZN34_INTERNAL_6269b82b_4_k_cu_dffc79f04cuda3std3__48unexpectE[1];
.global .align 1 .b8 _ZN34_INTERNAL_6269b82b_4_k_cu_dffc79f04cuda3std6ranges3__45__cpo4swapE[1];
.global .align 1 .b8 _ZN34_INTERNAL_6269b82b_4_k_cu_dffc79f04cuda3std6ranges3__45__cpo9iter_moveE[1];
.global .align 1 .b8 _ZN34_INTERNAL_6269b82b_4_k_cu_dffc79f04cuda3std6ranges3__45__cpo5beginE[1];
.global .align 1 .b8 _ZN34_INTERNAL_6269b82b_4_k_cu_dffc79f04cuda3std6ranges3__45__cpo3endE[1];
.global .align 1 .b8 _ZN34_INTERNAL_6269b82b_4_k_cu_dffc79f04cuda3std6ranges3__45__cpo6cbeginE[1];
.global .align 1 .b8 _ZN34_INTERNAL_6269b82b_4_k_cu_dffc79f04cuda3std6ranges3__45__cpo4cendE[1];
.global .align 1 .b8 _ZN34_INTERNAL_6269b82b_4_k_cu_dffc79f04cuda3std6ranges3__45__cpo7advanceE[1];
.global .align 1 .b8 _ZN34_INTERNAL_6269b82b_4_k_cu_dffc79f04cuda3std6ranges3__45__cpo9iter_swapE[1];
.global .align 1 .b8 _ZN34_INTERNAL_6269b82b_4_k_cu_dffc79f04cuda3std6ranges3__45__cpo4nextE[1];
.global .align 1 .b8 _ZN34_INTERNAL_6269b82b_4_k_cu_dffc79f04cuda3std6ranges3__45__cpo4prevE[1];
.global .align 1 .b8 _ZN34_INTERNAL_6269b82b_4_k_cu_dffc79f04cuda3std6ranges3__45__cpo4dataE[1];
.global .align 1 .b8 _ZN34_INTERNAL_6269b82b_4_k_cu_dffc79f04cuda3std6ranges3__45__cpo5cdataE[1];
.global .align 1 .b8 _ZN34_INTERNAL_6269b82b_4_k_cu_dffc79f04cuda3std6ranges3__45__cpo4sizeE[1];
.global .align 1 .b8 _ZN34_INTERNAL_6269b82b_4_k_cu_dffc79f04cuda3std6ranges3__45__cpo5ssizeE[1];
.global .align 1 .b8 _ZN34_INTERNAL_6269b82b_4_k_cu_dffc79f04cuda3std6ranges3__45__cpo8distanceE[1];
.global .align 1 .b8 _ZN34_INTERNAL_6269b82b_4_k_cu_dffc79f06thrust24THRUST_300001_SM_1000_NS8cuda_cub3parE[1];
.global .align 1 .b8 _ZN34_INTERNAL_6269b82b_4_k_cu_dffc79f06thrust24THRUST_300001_SM_1000_NS8cuda_cub10par_nosyncE[1];
.global .align 1 .b8 _ZN34_INTERNAL_6269b82b_4_k_cu_dffc79f06thrust24THRUST_300001_SM_1000_NS6system6detail10sequential3seqE[1];
.global .align 1 .b8 _ZN34_INTERNAL_6269b82b_4_k_cu_dffc79f06thrust24THRUST_300001_SM_1000_NS6system3cpp3parE[1];
.global .align 1 .b8 _ZN34_INTERNAL_6269b82b_4_k_cu_dffc79f06thrust24THRUST_300001_SM_1000_NS12placeholders2_1E[1];
.global .align 1 .b8 _ZN34_INTERNAL_6269b82b_4_k_cu_dffc79f06thrust24THRUST_300001_SM_1000_NS12placeholders2_2E[1];
.global .align 1 .b8 _ZN34_INTERNAL_6269b82b_4_k_cu_dffc79f06thrust24THRUST_300001_SM_1000_NS12placeholders2_3E[1];
.global .align 1 .b8 _ZN34_INTERNAL_6269b82b_4_k_cu_dffc79f06thrust24THRUST_300001_SM_1000_NS12placeholders2_4E[1];
.global .align 1 .b8 _ZN34_INTERNAL_6269b82b_4_k_cu_dffc79f06thrust24THRUST_300001_SM_1000_NS12placeholders2_5E[1];
.global .align 1 .b8 _ZN34_INTERNAL_6269b82b_4_k_cu_dffc79f06thrust24THRUST_300001_SM_1000_NS12placeholders2_6E[1];
.global .align 1 .b8 _ZN34_INTERNAL_6269b82b_4_k_cu_dffc79f06thrust24THRUST_300001_SM_1000_NS12placeholders2_7E[1];
.global .align 1 .b8 _ZN34_INTERNAL_6269b82b_4_k_cu_dffc79f06thrust24THRUST_300001_SM_1000_NS12placeholders2_8E[1];
.global .align 1 .b8 _ZN34_INTERNAL_6269b82b_4_k_cu_dffc79f06thrust24THRUST_300001_SM_1000_NS12placeholders2_9E[1];
.global .align 1 .b8 _ZN34_INTERNAL_6269b82b_4_k_cu_dffc79f06thrust24THRUST_300001_SM_1000_NS12placeholders3_10E[1];
.global .align 1 .b8 _ZN34_INTERNAL_6269b82b_4_k_cu_dffc79f06thrust24THRUST_300001_SM_1000_NS3seqE[1];
.global .align 1 .b8 _ZN34_INTERNAL_6269b82b_4_k_cu_dffc79f06thrust24THRUST_300001_SM_1000_NS6deviceE[1];
.global .align 1 .b8 $str[4] = {37, 102, 32};
.global .align 1 .b8 $str$1[2] = {10};
.extern .shared .align 16 .b8 nn[];
.global .align 1 .b8 $str$2[7] = {37, 102, 9, 37, 100, 10};

.visible .entry _Z7myprintPfi(
	.param .u64 .ptr .align 1 _Z7myprintPfi_param_0,
	.param .u32 _Z7myprintPfi_param_1
)
{
	.local .align 8 .b8 	__local_depot0[8];
	.reg .b64 	%SP;
	.reg .b64 	%SPL;
	.reg .b32 	%r<51>;
	.reg .b32 	%f<25>;
	.reg .b64 	%rd<9>;
	.reg .b64 	%fd<25>;

	mov.u64 	%SPL, __local_depot0;
	cvta.local.u64 	%SP, %SPL;
	ld.param.u64 	%rd1, [_Z7myprintPfi_param_0];
	add.u64 	%rd2, %SP, 0;
	add.u64 	%rd3, %SPL, 0;
	cvta.to.global.u64 	%rd4, %rd1;
	ld.global.f32 	%f1, [%rd4+7008];
	cvt.f64.f32 	%fd1, %f1;
	st.local.f64 	[%rd3], %fd1;
	mov.u64 	%rd5, $str;
	cvta.global.u64 	%rd6, %rd5;
	{ // callseq 0, 0
	.param .b64 param0;
	st.param.b64 	[param0], %rd6;
	.param .b64 param1;
	st.param.b64 	[param1], %rd2;
	.param .b32 retval0;
	call.uni (retval0), 
	vprintf, 
	(
	param0, 
	param1
	);
	ld.param.b32 	%r1, [retval0];
	} // callseq 0
	ld.global.f32 	%f2, [%rd4+7012];
	cvt.f64.f32 	%fd2, %f2;
	st.local.f64 	[%rd3], %fd2;
	{ // callseq 1, 0
	.param .b64 param0;
	st.param.b64 	[param0], %rd6;
	.param .b64 param1;
	st.param.b64 	[param1], %rd2;
	.param .b32 retval0;
	call.uni (retval0), 
	vprintf, 
	(
	param0, 
	param1
	);
	ld.param.b32 	%r3, [retval0];
	} // callseq 1
	ld.global.f32 	%f3, [%rd4+7016];
	cvt.f64.f32 	%fd3, %f3;
	st.local.f64 	[%rd3], %fd3;
	{ // callseq 2, 0
	.param .b64 param0;
	st.param.b64 	[param0], %rd6;
	.param .b64 param1;
	st.param.b64 	[param1], %rd2;
	.param .b32 retval0;
	call.uni (retval0), 
	vprintf, 
	(
	param0, 
	param1
	);
	ld.param.b32 	%r5, [retval0];
	} // callseq 2
	ld.global.f32 	%f4, [%rd4+7020];
	cvt.f64.f32 	%fd4, %f4;
	st.local.f64 	[%rd3], %fd4;
	{ // callseq 3, 0
	.param .b64 param0;
	st.param.b64 	[param0], %rd6;
	.param .b64 param1;
	st.param.b64 	[param1], %rd2;
	.param .b32 retval0;
	call.uni (retval0), 
	vprintf, 
	(
	param0, 
	param1
	);
	ld.param.b32 	%r7, [retval0];
	} // callseq 3
	ld.global.f32 	%f5, [%rd4+7024];
	cvt.f64.f32 	%fd5, %f5;
	st.local.f64 	[%rd3], %fd5;
	{ // callseq 4, 0
	.param .b64 param0;
	st.param.b64 	[param0], %rd6;
	.param .b64 param1;
	st.param.b64 	[param1], %rd2;
	.param .b32 retval0;
	call.uni (retval0), 
	vprintf, 
	(
	param0, 
	param1
	);
	ld.param.b32 	%r9, [retval0];
	} // callseq 4
	ld.global.f32 	%f6, [%rd4+7028];
	cvt.f64.f32 	%fd6, %f6;
	st.local.f64 	[%rd3], %fd6;
	{ // callseq 5, 0
	.param .b64 param0;
	st.param.b64 	[param0], %rd6;
	.param .b64 param1;
	st.param.b64 	[param1], %rd2;
	.param .b32 retval0;
	call.uni (retval0), 
	vprintf, 
	(
	param0, 
	param1
	);
	ld.param.b32 	%r11, [retval0];
	} // callseq 5
	ld.global.f32 	%f7, [%rd4+7032];
	cvt.f64.f32 	%fd7, %f7;
	st.local.f64 	[%rd3], %fd7;
	{ // callseq 6, 0
	.param .b64 param0;
	st.param.b64 	[param0], %rd6;
	.param .b64 param1;
	st.param.b64 	[param1], %rd2;
	.param .b32 retval0;
	call.uni (retval0), 
	vprintf, 
	(
	param0, 
	param1
	);
	ld.param.b32 	%r13, [retval0];
	} // callseq 6
	ld.global.f32 	%f8, [%rd4+7036];
	cvt.f64.f32 	%fd8, %f8;
	st.local.f64 	[%rd3], %fd8;
	{ // callseq 7, 0
	.param .b64 param0;
	st.param.b64 	[param0], %rd6;
	.param .b64 param1;
	st.param.b64 	[param1], %rd2;
	.param .b32 retval0;
	call.uni (retval0), 
	vprintf, 
	(
	param0, 
	param1
	);
	ld.param.b32 	%r15, [retval0];
	} // callseq 7
	ld.global.f32 	%f9, [%rd4+7040];
	cvt.f64.f32 	%fd9, %f9;
	st.local.f64 	[%rd3], %fd9;
	{ // callseq 8, 0
	.param .b64 param0;
	st.param.b64 	[param0], %rd6;
	.param .b64 param1;
	st.param.b64 	[param1], %rd2;
	.param .b32 retval0;
	call.uni (retval0), 
	vprintf, 
	(
	param0, 
	param1
	);
	ld.param.b32 	%r17, [retval0];
	} // callseq 8
	ld.global.f32 	%f10, [%rd4+7044];
	cvt.f64.f32 	%fd10, %f10;
	st.local.f64 	[%rd3], %fd10;
	{ // callseq 9, 0
	.param .b64 param0;
	st.param.b64 	[param0], %rd6;
	.param .b64 param1;
	st.param.b64 	[param1], %rd2;
	.param .b32 retval0;
	call.uni (retval0), 
	vprintf, 
	(
	param0, 
	param1
	);
	ld.param.b32 	%r19, [retval0];
	} // callseq 9
	ld.global.f32 	%f11, [%rd4+7048];
	cvt.f64.f32 	%fd11, %f11;
	st.local.f64 	[%rd3], %fd11;
	{ // callseq 10, 0
	.param .b64 param0;
	st.param.b64 	[param0], %rd6;
	.param .b64 param1;
	st.param.b64 	[param1], %rd2;
	.param .b32 retval0;
	call.uni (retval0), 
	vprintf, 
	(
	param0, 
	param1
	);
	ld.param.b32 	%r21, [retval0];
	} // callseq 10
	ld.global.f32 	%f12, [%rd4+7052];
	cvt.f64.f32 	%fd12, %f12;
	st.local.f64 	[%rd3], %fd12;
	{ // callseq 11, 0
	.param .b64 param0;
	st.param.b64 	[param0], %rd6;
	.param .b64 param1;
	st.param.b64 	[param1], %rd2;
	.param .b32 retval0;
	call.uni (retval0), 
	vprintf, 
	(
	param0, 
	param1
	);
	ld.param.b32 	%r23, [retval0];
	} // callseq 11
	ld.global.f32 	%f13, [%rd4+7056];
	cvt.f64.f32 	%fd13, %f13;
	st.local.f64 	[%rd3], %fd13;
	{ // callseq 12, 0
	.param .b64 param0;
	st.param.b64 	[param0], %rd6;
	.param .b64 param1;
	st.param.b64 	[param1], %rd2;
	.param .b32 retval0;
	call.uni (retval0), 
	vprintf, 
	(
	param0, 
	param1
	);
	ld.param.b32 	%r25, [retval0];
	} // callseq 12
	ld.global.f32 	%f14, [%rd4+7060];
	cvt.f64.f32 	%fd14, %f14;
	st.local.f64 	[%rd3], %fd14;
	{ // callseq 13, 0
	.param .b64 param0;
	st.param.b64 	[param0], %rd6;
	.param .b64 param1;
	st.param.b64 	[param1], %rd2;
	.param .b32 retval0;
	call.uni (retval0), 
	vprintf, 
	(
	param0, 
	param1
	);
	ld.param.b32 	%r27, [retval0];
	} // callseq 13
	ld.global.f32 	%f15, [%rd4+7064];
	cvt.f64.f32 	%fd15, %f15;
	st.local.f64 	[%rd3], %fd15;
	{ // callseq 14, 0
	.param .b64 param0;
	st.param.b64 	[param0], %rd6;
	.param .b64 param1;
	st.param.b64 	[param1], %rd2;
	.param .b32 retval0;
	call.uni (retval0), 
	vprintf, 
	(
	param0, 
	param1
	);
	ld.param.b32 	%r29, [retval0];
	} // callseq 14
	ld.global.f32 	%f16, [%rd4+7068];
	cvt.f64.f32 	%fd16, %f16;
	st.local.f64 	[%rd3], %fd16;
	{ // callseq 15, 0
	.param .b64 param0;
	st.param.b64 	[param0], %rd6;
	.param .b64 param1;
	st.param.b64 	[param1], %rd2;
	.param .b32 retval0;
	call.uni (retval0), 
	vprintf, 
	(
	param0, 
	param1
	);
	ld.param.b32 	%r31, [retval0];
	} // callseq 15
	ld.global.f32 	%f17, [%rd4+7072];
	cvt.f64.f32 	%fd17, %f17;
	st.local.f64 	[%rd3], %fd17;
	{ // callseq 16, 0
	.param .b64 param0;
	st.param.b64 	[param0], %rd6;
	.param .b64 param1;
	st.param.b64 	[param1], %rd2;
	.param .b32 retval0;
	call.uni (retval0), 
	vprintf, 
	(
	param0, 
	param1
	);
	ld.param.b32 	%r33, [retval0];
	} // callseq 16
	ld.global.f32 	%f18, [%rd4+7076];
	cvt.f64.f32 	%fd18, %f18;
	st.local.f64 	[%rd3], %fd18;
	{ // callseq 17, 0
	.param .b64 param0;
	st.param.b64 	[param0], %rd6;
	.param .b64 param1;
	st.param.b64 	[param1], %rd2;
	.param .b32 retval0;
	call.uni (retval0), 
	vprintf, 
	(
	param0, 
	param1
	);
	ld.param.b32 	%r35, [retval0];
	} // callseq 17
	ld.global.f32 	%f19, [%rd4+7080];
	cvt.f64.f32 	%fd19, %f19;
	st.local.f64 	[%rd3], %fd19;
	{ // callseq 18, 0
	.param .b64 param0;
	st.param.b64 	[param0], %rd6;
	.param .b64 param1;
	st.param.b64 	[param1], %rd2;
	.param .b32 retval0;
	call.uni (retval0), 
	vprintf, 
	(
	param0, 
	param1
	);
	ld.param.b32 	%r37, [retval0];
	} // callseq 18
	ld.global.f32 	%f20, [%rd4+7084];
	cvt.f64.f32 	%fd20, %f20;
	st.local.f64 	[%rd3], %fd20;
	{ // callseq 19, 0
	.param .b64 param0;
	st.param.b64 	[param0], %rd6;
	.param .b64 param1;
	st.param.b64 	[param1], %rd2;
	.param .b32 retval0;
	call.uni (retval0), 
	vprintf, 
	(
	param0, 
	param1
	);
	ld.param.b32 	%r39, [retval0];
	} // callseq 19
	ld.global.f32 	%f21, [%rd4+7088];
	cvt.f64.f32 	%fd21, %f21;
	st.local.f64 	[%rd3], %fd21;
	{ // callseq 20, 0
	.param .b64 param0;
	st.param.b64 	[param0], %rd6;
	.param .b64 param1;
	st.param.b64 	[param1], %rd2;
	.param .b32 retval0;
	call.uni (retval0), 
	vprintf, 
	(
	param0, 
	param1
	);
	ld.param.b32 	%r41, [retval0];
	} // callseq 20
	ld.global.f32 	%f22, [%rd4+7092];
	cvt.f64.f32 	%fd22, %f22;
	st.local.f64 	[%rd3], %fd22;
	{ // callseq 21, 0
	.param .b64 param0;
	st.param.b64 	[param0], %rd6;
	.param .b64 param1;
	st.param.b64 	[param1], %rd2;
	.param .b32 retval0;
	call.uni (retval0), 
	vprintf, 
	(
	param0, 
	param1
	);
	ld.param.b32 	%r43, [retval0];
	} // callseq 21
	ld.global.f32 	%f23, [%rd4+7096];
	cvt.f64.f32 	%fd23, %f23;
	st.local.f64 	[%rd3], %fd23;
	{ // callseq 22, 0
	.param .b64 param0;
	st.param.b64 	[param0], %rd6;
	.param .b64 param1;
	st.param.b64 	[param1], %rd2;
	.param .b32 retval0;
	call.uni (retval0), 
	vprintf, 
	(
	param0, 
	param1
	);
	ld.param.b32 	%r45, [retval0];
	} // callseq 22
	ld.global.f32 	%f24, [%rd4+7100];
	cvt.f64.f32 	%fd24, %f24;
	st.local.f64 	[%rd3], %fd24;
	{ // callseq 23, 0
	.param .b64 param0;
	st.param.b64 	[param0], %rd6;
	.param .b64 param1;
	st.param.b64 	[param1], %rd2;
	.param .b32 retval0;
	call.uni (retval0), 
	vprintf, 
	(
	param0, 
	param1
	);
	ld.param.b32 	%r47, [retval0];
	} // callseq 23
	mov.u64 	%rd7, $str$1;
	cvta.global.u64 	%rd8, %rd7;
	{ // callseq 24, 0
	.param .b64 param0;
	st.param.b64 	[param0], %rd8;
	.param .b64 param1;
	st.param.b64 	[param1], 0;
	.param .b32 retval0;
	call.uni (retval0), 
	vprintf, 
	(
	param0, 
	param1
	);
	ld.param.b32 	%r49, [retval0];
	} // callseq 24
	ret;

}
	// .globl	_Z13initialise_nnPfPj
.visible .entry _Z13initialise_nnPfPj(
	.param .u64 .ptr .align 1 _Z13initialise_nnPfPj_param_0,
	.param .u64 .ptr .align 1 _Z13initialise_nnPfPj_param_1
)
{
	.reg .pred 	%p<3>;
	.reg .b32 	%r<7>;
	.reg .b32 	%f<6>;
	.reg .b64 	%rd<8>;

	ld.param.u64 	%rd2, [_Z13initialise_nnPfPj_param_0];
	ld.param.u64 	%rd3, [_Z13initialise_nnPfPj_param_1];
	cvta.to.global.u64 	%rd4, %rd2;
	cvta.to.global.u64 	%rd5, %rd3;
	mov.u32 	%r1, %ctaid.x;
	mov.u32 	%r2, %ntid.x;
	mov.u32 	%r3, %tid.x;
	mad.lo.s32 	%r4, %r1, %r2, %r3;
	mul.wide.s32 	%rd6, %r4, 4;
	add.s64 	%rd7, %rd5, %rd6;
	ld.global.u32 	%r5, [%rd7];
	and.b32  	%r6, %r5, 1;
	setp.eq.b32 	%p1, %r6, 1;
	not.pred 	%p2, %p1;
	add.s64 	%rd1, %rd4, %rd6;
	@%p2 bra 	$L__BB1_2;
	ld.global.f32 	%f5, [%rd1];
	bra.uni 	$L__BB1_3;
$L__BB1_2:
	ld.global.f32 	%f4, [%rd1];
	neg.f32 	%f5, %f4;
$L__BB1_3:
	st.global.f32 	[%rd1], %f5;
	ret;

}
	// .globl	_Z9play_gamePfS_PjS0_i
.visible .entry _Z9play_gamePfS_PjS0_i(
	.param .u64 .ptr .align 1 _Z9play_gamePfS_PjS0_i_param_0,
	.param .u64 .ptr .align 1 _Z9play_gamePfS_PjS0_i_param_1,
	.param .u64 .ptr .align 1 _Z9play_gamePfS_PjS0_i_param_2,
	.param .u64 .ptr .align 1 _Z9play_gamePfS_PjS0_i_param_3,
	.param .u32 _Z9play_gamePfS_PjS0_i_param_4
)
{
	.reg .pred 	%p<219>;
	.reg .b16 	%rs<65>;
	.reg .b32 	%r<350>;
	.reg .b32 	%f<347>;
	.reg .b64 	%rd<19>;
	.reg .b64 	%fd<52>;
	// demoted variable
	.shared .align 4 .u32 _ZZ9play_gamePfS_PjS0_iE3dir;
	// demoted variable
	.shared .align 4 .u32 _ZZ9play_gamePfS_PjS0_iE8dir_next;
	// demoted variable
	.shared .align 4 .u32 _ZZ9play_gamePfS_PjS0_iE8last_dir;
	// demoted variable
	.shared .align 4 .u32 _ZZ9play_gamePfS_PjS0_iE1x;
	// demoted variable
	.shared .align 4 .u32 _ZZ9play_gamePfS_PjS0_iE1y;
	// demoted variable
	.shared .align 4 .u32 _ZZ9play_gamePfS_PjS0_iE6fruitx;
	// demoted variable
	.shared .align 4 .u32 _ZZ9play_gamePfS_PjS0_iE6fruity;
	// demoted variable
	.shared .align 4 .u32 _ZZ9play_gamePfS_PjS0_iE11fruit_index;
	// demoted variable
	.shared .align 4 .u32 _ZZ9play_gamePfS_PjS0_iE5ntail;
	// demoted variable
	.shared .align 4 .b8 _ZZ9play_gamePfS_PjS0_iE5tailx[400];
	// demoted variable
	.shared .align 4 .b8 _ZZ9play_gamePfS_PjS0_iE5taily[400];
	// demoted variable
	.shared .align 4 .b8 _ZZ9play_gamePfS_PjS0_iE5input[96];
	// demoted variable
	.shared .align 4 .b8 _ZZ9play_gamePfS_PjS0_iE13hidden_output[80];
	// demoted variable
	.shared .align 4 .b8 _ZZ9play_gamePfS_PjS0_iE6output[16];
	// demoted variable
	.shared .align 4 .u32 _ZZ9play_gamePfS_PjS0_iE10break_flag;
	ld.param.u64 	%rd4, [_Z9play_gamePfS_PjS0_i_param_0];
	ld.param.u64 	%rd3, [_Z9play_gamePfS_PjS0_i_param_1];
	ld.param.u64 	%rd5, [_Z9play_gamePfS_PjS0_i_param_2];
	ld.param.u64 	%rd6, [_Z9play_gamePfS_PjS0_i_param_3];
	ld.param.u32 	%r106, [_Z9play_gamePfS_PjS0_i_param_4];
	cvta.to.global.u64 	%rd1, %rd6;
	cvta.to.global.u64 	%rd2, %rd5;
	cvta.to.global.u64 	%rd7, %rd4;
	mov.u32 	%r1, %ctaid.x;
	mov.u32 	%r2, %tid.x;
	mad.lo.s32 	%r107, %r106, %r1, %r2;
	mul.wide.s32 	%rd8, %r107, 4;
	add.s64 	%rd9, %rd7, %rd8;
	ld.global.f32 	%f69, [%rd9];
	shl.b32 	%r108, %r2, 2;
	mov.u32 	%r109, nn;
	add.s32 	%r3, %r109, %r108;
	st.shared.f32 	[%r3], %f69;
	bar.sync 	0;
	mov.b32 	%r320, 0;
	st.shared.u32 	[_ZZ9play_gamePfS_PjS0_iE3dir], %r320;
	st.shared.u32 	[_ZZ9play_gamePfS_PjS0_iE8dir_next], %r320;
	st.shared.u32 	[_ZZ9play_gamePfS_PjS0_iE8last_dir], %r320;
	mov.b32 	%r110, 15;
	st.shared.u32 	[_ZZ9play_gamePfS_PjS0_iE1x], %r110;
	mov.b32 	%r111, 10;
	st.shared.u32 	[_ZZ9play_gamePfS_PjS0_iE1y], %r111;
	mul.lo.s32 	%r112, %r1, 100;
	mul.wide.u32 	%rd10, %r112, 4;
	add.s64 	%rd11, %rd2, %rd10;
	ld.global.u32 	%r113, [%rd11];
	mul.hi.u32 	%r114, %r113, -2004318071;
	shr.u32 	%r115, %r114, 4;
	mul.lo.s32 	%r116, %r115, 30;
	sub.s32 	%r117, %r113, %r116;
	st.shared.u32 	[_ZZ9play_gamePfS_PjS0_iE6fruitx], %r117;
	add.s64 	%rd12, %rd1, %rd10;
	ld.global.u32 	%r118, [%rd12];
	mul.hi.u32 	%r119, %r118, -858993459;
	shr.u32 	%r120, %r119, 4;
	mul.lo.s32 	%r121, %r120, 20;
	sub.s32 	%r122, %r118, %r121;
	st.shared.u32 	[_ZZ9play_gamePfS_PjS0_iE6fruity], %r122;
	or.b32  	%r123, %r112, 1;
	st.shared.u32 	[_ZZ9play_gamePfS_PjS0_iE11fruit_index], %r123;
	mov.b32 	%r124, 3;
	st.shared.u32 	[_ZZ9play_gamePfS_PjS0_iE5ntail], %r124;
	st.shared.u32 	[_ZZ9play_gamePfS_PjS0_iE10break_flag], %r320;
	mov.f64 	%fd1, 0d4000000000000000;
	{
	.reg .b32 %temp; 
	mov.b64 	{%temp, %r4}, %fd1;
	}
	and.b32  	%r5, %r4, 2146435072;
	mov.f32 	%f293, 0f00000000;
$L__BB2_1:
	ld.shared.u32 	%r336, [_ZZ9play_gamePfS_PjS0_iE1x];
	ld.shared.u32 	%r337, [_ZZ9play_gamePfS_PjS0_iE1y];
	ld.shared.u32 	%r8, [_ZZ9play_gamePfS_PjS0_iE6fruitx];
	ld.shared.u32 	%r127, [_ZZ9play_gamePfS_PjS0_iE6fruity];
	ld.shared.u32 	%r10, [_ZZ9play_gamePfS_PjS0_iE5ntail];
	mov.b32 	%r128, 0;
	st.shared.u32 	[_ZZ9play_gamePfS_PjS0_iE5input], %r128;
	st.shared.u32 	[_ZZ9play_gamePfS_PjS0_iE5input+4], %r128;
	st.shared.u32 	[_ZZ9play_gamePfS_PjS0_iE5input+8], %r128;
	st.shared.u32 	[_ZZ9play_gamePfS_PjS0_iE5input+12], %r128;
	st.shared.u32 	[_ZZ9play_gamePfS_PjS0_iE5input+16], %r128;
	st.shared.u32 	[_ZZ9play_gamePfS_PjS0_iE5input+20], %r128;
	st.shared.u32 	[_ZZ9play_gamePfS_PjS0_iE5input+24], %r128;
	st.shared.u32 	[_ZZ9play_gamePfS_PjS0_iE5input+28], %r128;
	st.shared.u32 	[_ZZ9play_gamePfS_PjS0_iE5input+32], %r128;
	st.shared.u32 	[_ZZ9play_gamePfS_PjS0_iE5input+36], %r128;
	st.shared.u32 	[_ZZ9play_gamePfS_PjS0_iE5input+40], %r128;
	st.shared.u32 	[_ZZ9play_gamePfS_PjS0_iE5input+44], %r128;
	st.shared.u32 	[_ZZ9play_gamePfS_PjS0_iE5input+48], %r128;
	st.shared.u32 	[_ZZ9play_gamePfS_PjS0_iE5input+52], %r128;
	st.shared.u32 	[_ZZ9play_gamePfS_PjS0_iE5input+56], %r128;
	st.shared.u32 	[_ZZ9play_gamePfS_PjS0_iE5input+60], %r128;
	st.shared.u32 	[_ZZ9play_gamePfS_PjS0_iE5input+64], %r128;
	st.shared.u32 	[_ZZ9play_gamePfS_PjS0_iE5input+68], %r128;
	st.shared.u32 	[_ZZ9play_gamePfS_PjS0_iE5input+72], %r128;
	st.shared.u32 	[_ZZ9play_gamePfS_PjS0_iE5input+76], %r128;
	st.shared.u32 	[_ZZ9play_gamePfS_PjS0_iE5input+80], %r128;
	st.shared.u32 	[_ZZ9play_gamePfS_PjS0_iE5input+84], %r128;
	st.shared.u32 	[_ZZ9play_gamePfS_PjS0_iE5input+88], %r128;
	st.shared.u32 	[_ZZ9play_gamePfS_PjS0_iE5input+92], %r128;
	setp.ne.s32 	%p9, %r8, %r336;
	setp.ge.s32 	%p10, %r127, %r337;
	mov.f32 	%f294, 0f00000000;
	or.pred  	%p11, %p9, %p10;
	@%p11 bra 	$L__BB2_3;
	mov.b32 	%r129, 1065353216;
	st.shared.u32 	[_ZZ9play_gamePfS_PjS0_iE5input], %r129;
	mov.f32 	%f294, 0f3F800000;
$L__BB2_3:
	setp.lt.s32 	%p12, %r10, 1;
	mov.f32 	%f295, 0f00000000;
	@%p12 bra 	$L__BB2_9;
	mov.b32 	%r321, 0;
$L__BB2_5:
	shl.b32 	%r131, %r321, 2;
	mov.u32 	%r132, _ZZ9play_gamePfS_PjS0_iE5tailx;
	add.s32 	%r133, %r132, %r131;
	ld.shared.u32 	%r134, [%r133];
	setp.ne.s32 	%p13, %r134, %r336;
	@%p13 bra 	$L__BB2_8;
	mov.u32 	%r136, _ZZ9play_gamePfS_PjS0_iE5taily;
	add.s32 	%r137, %r136, %r131;
	ld.shared.u32 	%r138, [%r137];
	setp.ge.s32 	%p14, %r138, %r337;
	@%p14 bra 	$L__BB2_8;
	mov.b32 	%r139, 1065353216;
	st.shared.u32 	[_ZZ9play_gamePfS_PjS0_iE5input+4], %r139;
	mov.f32 	%f295, 0f3F800000;
	bra.uni 	$L__BB2_9;
$L__BB2_8:
	add.s32 	%r321, %r321, 1;
	setp.ne.s32 	%p15, %r321, %r10;
	@%p15 bra 	$L__BB2_5;
$L__BB2_9:
	setp.eq.s32 	%p16, %r337, 0;
	mov.f32 	%f296, 0f00000000;
	@%p16 bra 	$L__BB2_11;
	cvt.rn.f32.s32 	%f76, %r337;
	rcp.rn.f32 	%f296, %f76;
	st.shared.f32 	[_ZZ9play_gamePfS_PjS0_iE5input+8], %f296;
$L__BB2_11:
	setp.ne.s32 	%p17, %r8, %r336;
	setp.le.s32 	%p18, %r127, %r337;
	mov.f32 	%f297, 0f00000000;
	or.pred  	%p19, %p17, %p18;
	@%p19 bra 	$L__BB2_13;
	mov.b32 	%r140, 1065353216;
	st.shared.u32 	[_ZZ9play_gamePfS_PjS0_iE5input+12], %r140;
	mov.f32 	%f297, 0f3F800000;
$L__BB2_13:
	setp.lt.s32 	%p20, %r10, 1;
	mov.f32 	%f298, 0f00000000;
	@%p20 bra 	$L__BB2_19;
	mov.b32 	%r322, 0;
$L__BB2_15:
	shl.b32 	%r142, %r322, 2;
	mov.u32 	%r143, _ZZ9play_gamePfS_PjS0_iE5tailx;
	add.s32 	%r144, %r143, %r142;
	ld.shared.u32 	%r145, [%r144];
	setp.ne.s32 	%p21, %r145, %r336;
	@%p21 bra 	$L__BB2_18;
	mov.u32 	%r147, _ZZ9play_gamePfS_PjS0_iE5taily;
	add.s32 	%r148, %r147, %r142;
	ld.shared.u32 	%r149, [%r148];
	setp.le.s32 	%p22, %r149, %r337;
	@%p22 bra 	$L__BB2_18;
	mov.b32 	%r150, 1065353216;
	st.shared.u32 	[_ZZ9play_gamePfS_PjS0_iE5input+16], %r150;
	mov.f32 	%f298, 0f3F800000;
	bra.uni 	$L__BB2_19;
$L__BB2_18:
	add.s32 	%r322, %r322, 1;
	setp.ne.s32 	%p23, %r322, %r10;
	@%p23 bra 	$L__BB2_15;
$L__BB2_19:
	setp.eq.s32 	%p24, %r337, 20;
	mov.f32 	%f299, 0f00000000;
	@%p24 bra 	$L__BB2_21;
	sub.s32 	%r151, 20, %r337;
	cvt.rn.f32.s32 	%f83, %r151;
	rcp.rn.f32 	%f299, %f83;
	st.shared.f32 	[_ZZ9play_gamePfS_PjS0_iE5input+20], %f299;
$L__BB2_21:
	setp.ne.s32 	%p25, %r127, %r337;
	setp.le.s32 	%p26, %r8, %r336;
	mov.f32 	%f300, 0f00000000;
	or.pred  	%p27, %p25, %p26;
	@%p27 bra 	$L__BB2_23;
	mov.b32 	%r152, 1065353216;
	st.shared.u32 	[_ZZ9play_gamePfS_PjS0_iE5input+24], %r152;
	mov.f32 	%f300, 0f3F800000;
$L__BB2_23:
	setp.lt.s32 	%p28, %r10, 1;
	mov.f32 	%f301, 0f00000000;
	@%p28 bra 	$L__BB2_29;
	mov.b32 	%r323, 0;
$L__BB2_25:
	shl.b32 	%r154, %r323, 2;
	mov.u32 	%r155, _ZZ9play_gamePfS_PjS0_iE5taily;
	add.s32 	%r156, %r155, %r154;
	ld.shared.u32 	%r157, [%r156];
	setp.ne.s32 	%p29, %r157, %r337;
	@%p29 bra 	$L__BB2_28;
	mov.u32 	%r159, _ZZ9play_gamePfS_PjS0_iE5tailx;
	add.s32 	%r160, %r159, %r154;
	ld.shared.u32 	%r161, [%r160];
	setp.le.s32 	%p30, %r161, %r336;
	@%p30 bra 	$L__BB2_28;
	mov.b32 	%r162, 1065353216;
	st.shared.u32 	[_ZZ9play_gamePfS_PjS0_iE5input+28], %r162;
	mov.f32 	%f301, 0f3F800000;
	bra.uni 	$L__BB2_29;
$L__BB2_28:
	add.s32 	%r323, %r323, 1;
	setp.ne.s32 	%p31, %r323, %r10;
	@%p31 bra 	$L__BB2_25;
$L__BB2_29:
	setp.eq.s32 	%p32, %r336, 30;
	mov.f32 	%f302, 0f00000000;
	@%p32 bra 	$L__BB2_31;
	sub.s32 	%r163, 30, %r336;
	add.s32 	%r164, %r336, -29;
	setp.lt.u32 	%p33, %r164, 3;
	selp.b32 	%r165, %r163, 0, %p33;
	cvt.rn.f32.s32 	%f302, %r165;
	st.shared.f32 	[_ZZ9play_gamePfS_PjS0_iE5input+32], %f302;
$L__BB2_31:
	setp.ne.s32 	%p34, %r127, %r337;
	setp.ge.s32 	%p35, %r8, %r336;
	mov.f32 	%f303, 0f00000000;
	or.pred  	%p36, %p34, %p35;
	@%p36 bra 	$L__BB2_33;
	mov.b32 	%r166, 1065353216;
	st.shared.u32 	[_ZZ9play_gamePfS_PjS0_iE5input+36], %r166;
	mov.f32 	%f303, 0f3F800000;
$L__BB2_33:
	setp.lt.s32 	%p37, %r10, 1;
	mov.f32 	%f304, 0f00000000;
	@%p37 bra 	$L__BB2_39;
	mov.b32 	%r324, 0;
$L__BB2_35:
	shl.b32 	%r168, %r324, 2;
	mov.u32 	%r169, _ZZ9play_gamePfS_PjS0_iE5taily;
	add.s32 	%r170, %r169, %r168;
	ld.shared.u32 	%r171, [%r170];
	setp.ne.s32 	%p38, %r171, %r337;
	@%p38 bra 	$L__BB2_38;
	mov.u32 	%r173, _ZZ9play_gamePfS_PjS0_iE5tailx;
	add.s32 	%r174, %r173, %r168;
	ld.shared.u32 	%r175, [%r174];
	setp.ge.s32 	%p39, %r175, %r336;
	@%p39 bra 	$L__BB2_38;
	mov.b32 	%r176, 1065353216;
	st.shared.u32 	[_ZZ9play_gamePfS_PjS0_iE5input+40], %r176;
	mov.f32 	%f304, 0f3F800000;
	bra.uni 	$L__BB2_39;
$L__BB2_38:
	add.s32 	%r324, %r324, 1;
	setp.ne.s32 	%p40, %r324, %r10;
	@%p40 bra 	$L__BB2_35;
$L__BB2_39:
	setp.eq.s32 	%p41, %r336, 0;
	mov.f32 	%f305, 0f00000000;
	@%p41 bra 	$L__BB2_41;
	cvt.rn.f32.s32 	%f96, %r336;
	rcp.rn.f32 	%f305, %f96;
	st.shared.f32 	[_ZZ9play_gamePfS_PjS0_iE5input+44], %f305;
$L__BB2_41:
	neg.s32 	%r20, %r10;
	mov.b16 	%rs49, 0;
	mov.f32 	%f309, 0f00000000;
	mov.f32 	%f311, %f309;
	mov.u32 	%r325, %r336;
	mov.u32 	%r326, %r337;
	mov.u16 	%rs52, %rs49;
$L__BB2_42:
	setp.gt.s32 	%p42, %r325, 29;
	setp.lt.s32 	%p43, %r326, 1;
	or.pred  	%p44, %p42, %p43;
	@%p44 bra 	$L__BB2_52;
	add.s32 	%r325, %r325, 1;
	add.s32 	%r326, %r326, -1;
	and.b16  	%rs22, %rs49, 255;
	setp.ne.s16 	%p45, %rs22, 0;
	setp.ne.s32 	%p46, %r325, %r8;
	or.pred  	%p47, %p45, %p46;
	setp.ne.s32 	%p48, %r326, %r127;
	or.pred  	%p49, %p47, %p48;
	@%p49 bra 	$L__BB2_45;
	mov.b32 	%r177, 1065353216;
	st.shared.u32 	[_ZZ9play_gamePfS_PjS0_iE5input+48], %r177;
	mov.b16 	%rs49, 1;
	mov.f32 	%f311, 0f3F800000;
$L__BB2_45:
	setp.lt.s32 	%p50, %r10, 1;
	and.b16  	%rs24, %rs52, 255;
	setp.ne.s16 	%p215, %rs24, 0;
	or.pred  	%p51, %p215, %p50;
	selp.u16 	%rs52, 1, 0, %p215;
	@%p51 bra 	$L__BB2_51;
	mov.u32 	%r328, _ZZ9play_gamePfS_PjS0_iE5taily;
	mov.u32 	%r327, _ZZ9play_gamePfS_PjS0_iE5tailx;
	mov.u32 	%r329, %r20;
$L__BB2_47:
	ld.shared.u32 	%r180, [%r327];
	setp.ne.s32 	%p52, %r325, %r180;
	@%p52 bra 	$L__BB2_50;
	ld.shared.u32 	%r181, [%r328];
	setp.ne.s32 	%p53, %r326, %r181;
	@%p53 bra 	$L__BB2_50;
	mov.b32 	%r182, 1065353216;
	st.shared.u32 	[_ZZ9play_gamePfS_PjS0_iE5input+52], %r182;
	mov.b16 	%rs52, 1;
	mov.pred 	%p215, -1;
	mov.f32 	%f309, 0f3F800000;
	bra.uni 	$L__BB2_51;
$L__BB2_50:
	add.s32 	%r329, %r329, 1;
	setp.ne.s32 	%p55, %r329, 0;
	add.s32 	%r328, %r328, 4;
	add.s32 	%r327, %r327, 4;
	mov.b16 	%rs52, 0;
	mov.pred 	%p215, 0;
	@%p55 bra 	$L__BB2_47;
$L__BB2_51:
	and.b16  	%rs27, %rs49, 255;
	setp.eq.s16 	%p57, %rs27, 0;
	not.pred 	%p58, %p215;
	or.pred  	%p59, %p58, %p57;
	@%p59 bra 	$L__BB2_42;
$L__BB2_52:
	setp.lt.s32 	%p60, %r4, 0;
	setp.eq.s32 	%p61, %r5, 1062207488;
	sub.s32 	%r31, 30, %r336;
	min.s32 	%r183, %r31, %r337;
	cvt.rn.f64.s32 	%fd2, %r183;
	{
	.reg .b32 %temp; 
	mov.b64 	{%temp, %r184}, %fd2;
	}
	abs.f64 	%fd3, %fd2;
	{ // callseq 25, 0
	.param .b64 param0;
	st.param.f64 	[param0], %fd3;
	.param .b64 retval0;
	call.uni (retval0), 
	__internal_accurate_pow, 
	(
	param0
	);
	ld.param.f64 	%fd4, [retval0];
	} // callseq 25
	setp.lt.s32 	%p63, %r184, 0;
	neg.f64 	%fd6, %fd4;
	selp.f64 	%fd7, %fd6, %fd4, %p61;
	selp.f64 	%fd8, %fd7, %fd4, %p63;
	setp.eq.s32 	%p64, %r183, 0;
	selp.b32 	%r185, %r184, 0, %p61;
	or.b32  	%r186, %r185, 2146435072;
	selp.b32 	%r187, %r186, %r185, %p60;
	mov.b32 	%r188, 0;
	mov.b64 	%fd9, {%r188, %r187};
	selp.f64 	%fd10, %fd9, %fd8, %p64;
	setp.eq.s32 	%p65, %r183, 1;
	add.f64 	%fd11, %fd10, %fd10;
	sqrt.rn.f64 	%fd12, %fd11;
	cvt.rn.f32.f64 	%f101, %fd12;
	selp.f32 	%f24, 0f3FB504F3, %f101, %p65;
	setp.eq.f32 	%p66, %f24, 0f00000000;
	mov.f32 	%f312, 0f00000000;
	@%p66 bra 	$L__BB2_54;
	rcp.rn.f32 	%f312, %f24;
	st.shared.f32 	[_ZZ9play_gamePfS_PjS0_iE5input+56], %f312;
$L__BB2_54:
	mov.b16 	%rs53, 0;
	mov.f32 	%f316, 0f00000000;
	mov.f32 	%f318, %f316;
	mov.u32 	%r330, %r336;
	mov.u32 	%r331, %r337;
	mov.u16 	%rs56, %rs53;
$L__BB2_55:
	min.s32 	%r189, %r330, %r331;
	setp.lt.s32 	%p67, %r189, 1;
	@%p67 bra 	$L__BB2_65;
	add.s32 	%r330, %r330, -1;
	add.s32 	%r331, %r331, -1;
	and.b16  	%rs29, %rs53, 255;
	setp.ne.s16 	%p68, %rs29, 0;
	setp.ne.s32 	%p69, %r330, %r8;
	or.pred  	%p70, %p68, %p69;
	setp.ne.s32 	%p71, %r331, %r127;
	or.pred  	%p72, %p70, %p71;
	@%p72 bra 	$L__BB2_58;
	mov.b32 	%r190, 1065353216;
	st.shared.u32 	[_ZZ9play_gamePfS_PjS0_iE5input+60], %r190;
	mov.b16 	%rs53, 1;
	mov.f32 	%f318, 0f3F800000;
$L__BB2_58:
	setp.lt.s32 	%p73, %r10, 1;
	and.b16  	%rs31, %rs56, 255;
	setp.ne.s16 	%p216, %rs31, 0;
	or.pred  	%p74, %p216, %p73;
	selp.u16 	%rs56, 1, 0, %p216;
	@%p74 bra 	$L__BB2_64;
	mov.b32 	%r332, 0;
$L__BB2_60:
	shl.b32 	%r192, %r332, 2;
	mov.u32 	%r193, _ZZ9play_gamePfS_PjS0_iE5tailx;
	add.s32 	%r194, %r193, %r192;
	ld.shared.u32 	%r195, [%r194];
	setp.ne.s32 	%p75, %r330, %r195;
	@%p75 bra 	$L__BB2_63;
	shl.b32 	%r196, %r332, 2;
	mov.u32 	%r197, _ZZ9play_gamePfS_PjS0_iE5taily;
	add.s32 	%r198, %r197, %r196;
	ld.shared.u32 	%r199, [%r198];
	setp.ne.s32 	%p76, %r331, %r199;
	@%p76 bra 	$L__BB2_63;
	mov.b32 	%r200, 1065353216;
	st.shared.u32 	[_ZZ9play_gamePfS_PjS0_iE5input+64], %r200;
	mov.b16 	%rs56, 1;
	mov.pred 	%p216, -1;
	mov.f32 	%f316, 0f3F800000;
	bra.uni 	$L__BB2_64;
$L__BB2_63:
	add.s32 	%r332, %r332, 1;
	setp.ne.s32 	%p78, %r332, %r10;
	mov.b16 	%rs56, 0;
	mov.pred 	%p216, 0;
	@%p78 bra 	$L__BB2_60;
$L__BB2_64:
	and.b16  	%rs34, %rs53, 255;
	setp.eq.s16 	%p80, %rs34, 0;
	not.pred 	%p81, %p216;
	or.pred  	%p82, %p81, %p80;
	@%p82 bra 	$L__BB2_55;
$L__BB2_65:
	min.s32 	%r201, %r336, %r337;
	cvt.rn.f64.s32 	%fd13, %r201;
	{
	.reg .b32 %temp; 
	mov.b64 	{%temp, %r202}, %fd13;
	}
	abs.f64 	%fd14, %fd13;
	{ // callseq 26, 0
	.param .b64 param0;
	st.param.f64 	[param0], %fd14;
	.param .b64 retval0;
	call.uni (retval0), 
	__internal_accurate_pow, 
	(
	param0
	);
	ld.param.f64 	%fd15, [retval0];
	} // callseq 26
	setp.lt.s32 	%p86, %r202, 0;
	neg.f64 	%fd17, %fd15;
	selp.f64 	%fd18, %fd17, %fd15, %p61;
	selp.f64 	%fd19, %fd18, %fd15, %p86;
	setp.eq.s32 	%p87, %r201, 0;
	selp.b32 	%r203, %r202, 0, %p61;
	or.b32  	%r204, %r203, 2146435072;
	selp.b32 	%r205, %r204, %r203, %p60;
	mov.b32 	%r206, 0;
	mov.b64 	%fd20, {%r206, %r205};
	selp.f64 	%fd21, %fd20, %fd19, %p87;
	setp.eq.s32 	%p88, %r201, 1;
	add.f64 	%fd22, %fd21, %fd21;
	sqrt.rn.f64 	%fd23, %fd22;
	cvt.rn.f32.f64 	%f106, %fd23;
	selp.f32 	%f33, 0f3FB504F3, %f106, %p88;
	setp.eq.f32 	%p89, %f33, 0f00000000;
	mov.f32 	%f319, 0f00000000;
	@%p89 bra 	$L__BB2_67;
	rcp.rn.f32 	%f319, %f33;
	st.shared.f32 	[_ZZ9play_gamePfS_PjS0_iE5input+68], %f319;
$L__BB2_67:
	mov.b16 	%rs57, 0;
	mov.f32 	%f323, 0f00000000;
	mov.f32 	%f325, %f323;
	mov.u32 	%r333, %r336;
	mov.u32 	%r334, %r337;
	mov.u16 	%rs60, %rs57;
$L__BB2_68:
	setp.lt.s32 	%p90, %r333, 1;
	setp.gt.s32 	%p91, %r334, 19;
	or.pred  	%p92, %p90, %p91;
	@%p92 bra 	$L__BB2_78;
	add.s32 	%r333, %r333, -1;
	add.s32 	%r334, %r334, 1;
	and.b16  	%rs36, %rs57, 255;
	setp.ne.s16 	%p93, %rs36, 0;
	setp.ne.s32 	%p94, %r333, %r8;
	or.pred  	%p95, %p93, %p94;
	setp.ne.s32 	%p96, %r334, %r127;
	or.pred  	%p97, %p95, %p96;
	@%p97 bra 	$L__BB2_71;
	mov.b32 	%r207, 1065353216;
	st.shared.u32 	[_ZZ9play_gamePfS_PjS0_iE5input+72], %r207;
	mov.b16 	%rs57, 1;
	mov.f32 	%f325, 0f3F800000;
$L__BB2_71:
	setp.lt.s32 	%p98, %r10, 1;
	and.b16  	%rs38, %rs60, 255;
	setp.ne.s16 	%p217, %rs38, 0;
	or.pred  	%p99, %p217, %p98;
	selp.u16 	%rs60, 1, 0, %p217;
	@%p99 bra 	$L__BB2_77;
	mov.b32 	%r335, 0;
$L__BB2_73:
	shl.b32 	%r209, %r335, 2;
	mov.u32 	%r210, _ZZ9play_gamePfS_PjS0_iE5tailx;
	add.s32 	%r211, %r210, %r209;
	ld.shared.u32 	%r212, [%r211];
	setp.ne.s32 	%p100, %r333, %r212;
	@%p100 bra 	$L__BB2_76;
	shl.b32 	%r213, %r335, 2;
	mov.u32 	%r214, _ZZ9play_gamePfS_PjS0_iE5taily;
	add.s32 	%r215, %r214, %r213;
	ld.shared.u32 	%r216, [%r215];
	setp.ne.s32 	%p101, %r334, %r216;
	@%p101 bra 	$L__BB2_76;
	mov.b32 	%r217, 1065353216;
	st.shared.u32 	[_ZZ9play_gamePfS_PjS0_iE5input+76], %r217;
	mov.b16 	%rs60, 1;
	mov.pred 	%p217, -1;
	mov.f32 	%f323, 0f3F800000;
	bra.uni 	$L__BB2_77;
$L__BB2_76:
	add.s32 	%r335, %r335, 1;
	setp.ne.s32 	%p103, %r335, %r10;
	mov.b16 	%rs60, 0;
	mov.pred 	%p217, 0;
	@%p103 bra 	$L__BB2_73;
$L__BB2_77:
	and.b16  	%rs41, %rs57, 255;
	setp.eq.s16 	%p105, %rs41, 0;
	not.pred 	%p106, %p217;
	or.pred  	%p107, %p106, %p105;
	@%p107 bra 	$L__BB2_68;
$L__BB2_78:
	sub.s32 	%r44, 20, %r337;
	min.s32 	%r218, %r336, %r44;
	cvt.rn.f64.s32 	%fd24, %r218;
	{
	.reg .b32 %temp; 
	mov.b64 	{%temp, %r219}, %fd24;
	}
	abs.f64 	%fd25, %fd24;
	{ // callseq 27, 0
	.param .b64 param0;
	st.param.f64 	[param0], %fd25;
	.param .b64 retval0;
	call.uni (retval0), 
	__internal_accurate_pow, 
	(
	param0
	);
	ld.param.f64 	%fd26, [retval0];
	} // callseq 27
	setp.lt.s32 	%p111, %r219, 0;
	neg.f64 	%fd28, %fd26;
	selp.f64 	%fd29, %fd28, %fd26, %p61;
	selp.f64 	%fd30, %fd29, %fd26, %p111;
	setp.eq.s32 	%p112, %r218, 0;
	selp.b32 	%r220, %r219, 0, %p61;
	or.b32  	%r221, %r220, 2146435072;
	selp.b32 	%r222, %r221, %r220, %p60;
	mov.b32 	%r223, 0;
	mov.b64 	%fd31, {%r223, %r222};
	selp.f64 	%fd32, %fd31, %fd30, %p112;
	setp.eq.s32 	%p113, %r218, 1;
	add.f64 	%fd33, %fd32, %fd32;
	sqrt.rn.f64 	%fd34, %fd33;
	cvt.rn.f32.f64 	%f111, %fd34;
	selp.f32 	%f42, 0f3FB504F3, %f111, %p113;
	setp.eq.f32 	%p114, %f42, 0f00000000;
	mov.f32 	%f326, 0f00000000;
	@%p114 bra 	$L__BB2_80;
	rcp.rn.f32 	%f326, %f42;
	st.shared.f32 	[_ZZ9play_gamePfS_PjS0_iE5input+80], %f326;
$L__BB2_80:
	mov.b16 	%rs61, 0;
	mov.f32 	%f330, 0f00000000;
	mov.f32 	%f332, %f330;
	mov.u16 	%rs64, %rs61;
$L__BB2_81:
	setp.gt.s32 	%p115, %r336, 29;
	setp.gt.s32 	%p116, %r337, 19;
	or.pred  	%p117, %p115, %p116;
	@%p117 bra 	$L__BB2_91;
	add.s32 	%r336, %r336, 1;
	add.s32 	%r337, %r337, 1;
	and.b16  	%rs43, %rs61, 255;
	setp.ne.s16 	%p118, %rs43, 0;
	setp.ne.s32 	%p119, %r336, %r8;
	or.pred  	%p120, %p118, %p119;
	setp.ne.s32 	%p121, %r337, %r127;
	or.pred  	%p122, %p120, %p121;
	@%p122 bra 	$L__BB2_84;
	mov.b32 	%r224, 1065353216;
	st.shared.u32 	[_ZZ9play_gamePfS_PjS0_iE5input+84], %r224;
	mov.b16 	%rs61, 1;
	mov.f32 	%f332, 0f3F800000;
$L__BB2_84:
	setp.lt.s32 	%p123, %r10, 1;
	and.b16  	%rs45, %rs64, 255;
	setp.ne.s16 	%p218, %rs45, 0;
	or.pred  	%p124, %p218, %p123;
	selp.u16 	%rs64, 1, 0, %p218;
	@%p124 bra 	$L__BB2_90;
	mov.b32 	%r338, 0;
$L__BB2_86:
	shl.b32 	%r226, %r338, 2;
	mov.u32 	%r227, _ZZ9play_gamePfS_PjS0_iE5tailx;
	add.s32 	%r228, %r227, %r226;
	ld.shared.u32 	%r229, [%r228];
	setp.ne.s32 	%p125, %r336, %r229;
	@%p125 bra 	$L__BB2_89;
	shl.b32 	%r230, %r338, 2;
	mov.u32 	%r231, _ZZ9play_gamePfS_PjS0_iE5taily;
	add.s32 	%r232, %r231, %r230;
	ld.shared.u32 	%r233, [%r232];
	setp.ne.s32 	%p126, %r337, %r233;
	@%p126 bra 	$L__BB2_89;
	mov.b32 	%r234, 1065353216;
	st.shared.u32 	[_ZZ9play_gamePfS_PjS0_iE5input+88], %r234;
	mov.b16 	%rs64, 1;
	mov.pred 	%p218, -1;
	mov.f32 	%f330, 0f3F800000;
	bra.uni 	$L__BB2_90;
$L__BB2_89:
	add.s32 	%r338, %r338, 1;
	setp.ne.s32 	%p128, %r338, %r10;
	mov.b16 	%rs64, 0;
	mov.pred 	%p218, 0;
	@%p128 bra 	$L__BB2_86;
$L__BB2_90:
	and.b16  	%rs48, %rs61, 255;
	setp.eq.s16 	%p130, %rs48, 0;
	not.pred 	%p131, %p218;
	or.pred  	%p132, %p131, %p130;
	@%p132 bra 	$L__BB2_81;
$L__BB2_91:
	min.s32 	%r235, %r31, %r44;
	cvt.rn.f64.s32 	%fd35, %r235;
	{
	.reg .b32 %temp; 
	mov.b64 	{%temp, %r236}, %fd35;
	}
	abs.f64 	%fd36, %fd35;
	{ // callseq 28, 0
	.param .b64 param0;
	st.param.f64 	[param0], %fd36;
	.param .b64 retval0;
	call.uni (retval0), 
	__internal_accurate_pow, 
	(
	param0
	);
	ld.param.f64 	%fd37, [retval0];
	} // callseq 28
	setp.lt.s32 	%p136, %r236, 0;
	neg.f64 	%fd39, %fd37;
	selp.f64 	%fd40, %fd39, %fd37, %p61;
	selp.f64 	%fd41, %fd40, %fd37, %p136;
	setp.eq.s32 	%p137, %r235, 0;
	selp.b32 	%r237, %r236, 0, %p61;
	or.b32  	%r238, %r237, 2146435072;
	selp.b32 	%r239, %r238, %r237, %p60;
	mov.b32 	%r240, 0;
	mov.b64 	%fd42, {%r240, %r239};
	selp.f64 	%fd43, %fd42, %fd41, %p137;
	setp.eq.s32 	%p138, %r235, 1;
	add.f64 	%fd44, %fd43, %fd43;
	sqrt.rn.f64 	%fd45, %fd44;
	cvt.rn.f32.f64 	%f116, %fd45;
	selp.f32 	%f51, 0f3FB504F3, %f116, %p138;
	setp.eq.f32 	%p139, %f51, 0f00000000;
	mov.f32 	%f333, 0f00000000;
	@%p139 bra 	$L__BB2_93;
	rcp.rn.f32 	%f333, %f51;
	st.shared.f32 	[_ZZ9play_gamePfS_PjS0_iE5input+92], %f333;
$L__BB2_93:
	setp.gt.u32 	%p140, %r2, 19;
	@%p140 bra 	$L__BB2_95;
	ld.shared.f32 	%f117, [%r3];
	fma.rn.f32 	%f118, %f117, %f294, 0f00000000;
	ld.shared.f32 	%f119, [%r3+80];
	fma.rn.f32 	%f120, %f119, %f295, %f118;
	ld.shared.f32 	%f121, [%r3+160];
	fma.rn.f32 	%f122, %f121, %f296, %f120;
	ld.shared.f32 	%f123, [%r3+240];
	fma.rn.f32 	%f124, %f123, %f297, %f122;
	ld.shared.f32 	%f125, [%r3+320];
	fma.rn.f32 	%f126, %f125, %f298, %f124;
	ld.shared.f32 	%f127, [%r3+400];
	fma.rn.f32 	%f128, %f127, %f299, %f126;
	ld.shared.f32 	%f129, [%r3+480];
	fma.rn.f32 	%f130, %f129, %f300, %f128;
	ld.shared.f32 	%f131, [%r3+560];
	fma.rn.f32 	%f132, %f131, %f301, %f130;
	ld.shared.f32 	%f133, [%r3+640];
	fma.rn.f32 	%f134, %f133, %f302, %f132;
	ld.shared.f32 	%f135, [%r3+720];
	fma.rn.f32 	%f136, %f135, %f303, %f134;
	ld.shared.f32 	%f137, [%r3+800];
	fma.rn.f32 	%f138, %f137, %f304, %f136;
	ld.shared.f32 	%f139, [%r3+880];
	fma.rn.f32 	%f140, %f139, %f305, %f138;
	ld.shared.f32 	%f141, [%r3+960];
	fma.rn.f32 	%f142, %f141, %f311, %f140;
	ld.shared.f32 	%f143, [%r3+1040];
	fma.rn.f32 	%f144, %f143, %f309, %f142;
	ld.shared.f32 	%f145, [%r3+1120];
	fma.rn.f32 	%f146, %f145, %f312, %f144;
	ld.shared.f32 	%f147, [%r3+1200];
	fma.rn.f32 	%f148, %f147, %f318, %f146;
	ld.shared.f32 	%f149, [%r3+1280];
	fma.rn.f32 	%f150, %f149, %f316, %f148;
	ld.shared.f32 	%f151, [%r3+1360];
	fma.rn.f32 	%f152, %f151, %f319, %f150;
	ld.shared.f32 	%f153, [%r3+1440];
	fma.rn.f32 	%f154, %f153, %f325, %f152;
	ld.shared.f32 	%f155, [%r3+1520];
	fma.rn.f32 	%f156, %f155, %f323, %f154;
	ld.shared.f32 	%f157, [%r3+1600];
	fma.rn.f32 	%f158, %f157, %f326, %f156;
	ld.shared.f32 	%f159, [%r3+1680];
	fma.rn.f32 	%f160, %f159, %f332, %f158;
	ld.shared.f32 	%f161, [%r3+1760];
	fma.rn.f32 	%f162, %f161, %f330, %f160;
	ld.shared.f32 	%f163, [%r3+1840];
	fma.rn.f32 	%f164, %f163, %f333, %f162;
	ld.shared.f32 	%f165, [%r3+1920];
	add.f32 	%f166, %f164, %f165;
	fma.rn.f32 	%f167, %f166, 0fBBBB989D, 0f3F000000;
	cvt.sat.f32.f32 	%f168, %f167;
	mov.f32 	%f169, 0f4B400001;
	mov.f32 	%f170, 0f437C0000;
	fma.rm.f32 	%f171, %f168, %f170, %f169;
	add.f32 	%f172, %f171, 0fCB40007F;
	neg.f32 	%f173, %f172;
	fma.rn.f32 	%f174, %f166, 0fBFB8AA3B, %f173;
	fma.rn.f32 	%f175, %f166, 0fB2A57060, %f174;
	mov.b32 	%r241, %f171;
	shl.b32 	%r242, %r241, 23;
	mov.b32 	%f176, %r242;
	ex2.approx.ftz.f32 	%f177, %f175;
	mul.f32 	%f178, %f177, %f176;
	cvt.f64.f32 	%fd46, %f178;
	add.f64 	%fd47, %fd46, 0d3FF0000000000000;
	rcp.rn.f64 	%fd48, %fd47;
	cvt.rn.f32.f64 	%f179, %fd48;
	shl.b32 	%r243, %r2, 2;
	mov.u32 	%r244, _ZZ9play_gamePfS_PjS0_iE13hidden_output;
	add.s32 	%r245, %r244, %r243;
	st.shared.f32 	[%r245], %f179;
$L__BB2_95:
	setp.gt.u32 	%p141, %r2, 3;
	bar.sync 	0;
	@%p141 bra 	$L__BB2_97;
	ld.shared.f32 	%f180, [%r3+2000];
	ld.shared.f32 	%f181, [_ZZ9play_gamePfS_PjS0_iE13hidden_output];
	fma.rn.f32 	%f182, %f180, %f181, 0f00000000;
	ld.shared.f32 	%f183, [%r3+2016];
	ld.shared.f32 	%f184, [_ZZ9play_gamePfS_PjS0_iE13hidden_output+4];
	fma.rn.f32 	%f185, %f183, %f184, %f182;
	ld.shared.f32 	%f186, [%r3+2032];
	ld.shared.f32 	%f187, [_ZZ9play_gamePfS_PjS0_iE13hidden_output+8];
	fma.rn.f32 	%f188, %f186, %f187, %f185;
	ld.shared.f32 	%f189, [%r3+2048];
	ld.shared.f32 	%f190, [_ZZ9play_gamePfS_PjS0_iE13hidden_output+12];
	fma.rn.f32 	%f191, %f189, %f190, %f188;
	ld.shared.f32 	%f192, [%r3+2064];
	ld.shared.f32 	%f193, [_ZZ9play_gamePfS_PjS0_iE13hidden_output+16];
	fma.rn.f32 	%f194, %f192, %f193, %f191;
	ld.shared.f32 	%f195, [%r3+2080];
	ld.shared.f32 	%f196, [_ZZ9play_gamePfS_PjS0_iE13hidden_output+20];
	fma.rn.f32 	%f197, %f195, %f196, %f194;
	ld.shared.f32 	%f198, [%r3+2096];
	ld.shared.f32 	%f199, [_ZZ9play_gamePfS_PjS0_iE13hidden_output+24];
	fma.rn.f32 	%f200, %f198, %f199, %f197;
	ld.shared.f32 	%f201, [%r3+2112];
	ld.shared.f32 	%f202, [_ZZ9play_gamePfS_PjS0_iE13hidden_output+28];
	fma.rn.f32 	%f203, %f201, %f202, %f200;
	ld.shared.f32 	%f204, [%r3+2128];
	ld.shared.f32 	%f205, [_ZZ9play_gamePfS_PjS0_iE13hidden_output+32];
	fma.rn.f32 	%f206, %f204, %f205, %f203;
	ld.shared.f32 	%f207, [%r3+2144];
	ld.shared.f32 	%f208, [_ZZ9play_gamePfS_PjS0_iE13hidden_output+36];
	fma.rn.f32 	%f209, %f207, %f208, %f206;
	ld.shared.f32 	%f210, [%r3+2160];
	ld.shared.f32 	%f211, [_ZZ9play_gamePfS_PjS0_iE13hidden_output+40];
	fma.rn.f32 	%f212, %f210, %f211, %f209;
	ld.shared.f32 	%f213, [%r3+2176];
	ld.shared.f32 	%f214, [_ZZ9play_gamePfS_PjS0_iE13hidden_output+44];
	fma.rn.f32 	%f215, %f213, %f214, %f212;
	ld.shared.f32 	%f216, [%r3+2192];
	ld.shared.f32 	%f217, [_ZZ9play_gamePfS_PjS0_iE13hidden_output+48];
	fma.rn.f32 	%f218, %f216, %f217, %f215;
	ld.shared.f32 	%f219, [%r3+2208];
	ld.shared.f32 	%f220, [_ZZ9play_gamePfS_PjS0_iE13hidden_output+52];
	fma.rn.f32 	%f221, %f219, %f220, %f218;
	ld.shared.f32 	%f222, [%r3+2224];
	ld.shared.f32 	%f223, [_ZZ9play_gamePfS_PjS0_iE13hidden_output+56];
	fma.rn.f32 	%f224, %f222, %f223, %f221;
	ld.shared.f32 	%f225, [%r3+2240];
	ld.shared.f32 	%f226, [_ZZ9play_gamePfS_PjS0_iE13hidden_output+60];
	fma.rn.f32 	%f227, %f225, %f226, %f224;
	ld.shared.f32 	%f228, [%r3+2256];
	ld.shared.f32 	%f229, [_ZZ9play_gamePfS_PjS0_iE13hidden_output+64];
	fma.rn.f32 	%f230, %f228, %f229, %f227;
	ld.shared.f32 	%f231, [%r3+2272];
	ld.shared.f32 	%f232, [_ZZ9play_gamePfS_PjS0_iE13hidden_output+68];
	fma.rn.f32 	%f233, %f231, %f232, %f230;
	ld.shared.f32 	%f234, [%r3+2288];
	ld.shared.f32 	%f235, [_ZZ9play_gamePfS_PjS0_iE13hidden_output+72];
	fma.rn.f32 	%f236, %f234, %f235, %f233;
	ld.shared.f32 	%f237, [%r3+2304];
	ld.shared.f32 	%f238, [_ZZ9play_gamePfS_PjS0_iE13hidden_output+76];
	fma.rn.f32 	%f239, %f237, %f238, %f236;
	ld.shared.f32 	%f240, [%r3+2320];
	add.f32 	%f241, %f239, %f240;
	fma.rn.f32 	%f242, %f241, 0fBBBB989D, 0f3F000000;
	cvt.sat.f32.f32 	%f243, %f242;
	mov.f32 	%f244, 0f4B400001;
	mov.f32 	%f245, 0f437C0000;
	fma.rm.f32 	%f246, %f243, %f245, %f244;
	add.f32 	%f247, %f246, 0fCB40007F;
	neg.f32 	%f248, %f247;
	fma.rn.f32 	%f249, %f241, 0fBFB8AA3B, %f248;
	fma.rn.f32 	%f250, %f241, 0fB2A57060, %f249;
	mov.b32 	%r246, %f246;
	shl.b32 	%r247, %r246, 23;
	mov.b32 	%f251, %r247;
	ex2.approx.ftz.f32 	%f252, %f250;
	mul.f32 	%f253, %f252, %f251;
	cvt.f64.f32 	%fd49, %f253;
	add.f64 	%fd50, %fd49, 0d3FF0000000000000;
	rcp.rn.f64 	%fd51, %fd50;
	cvt.rn.f32.f64 	%f254, %fd51;
	shl.b32 	%r248, %r2, 2;
	mov.u32 	%r249, _ZZ9play_gamePfS_PjS0_iE6output;
	add.s32 	%r250, %r249, %r248;
	st.shared.f32 	[%r250], %f254;
$L__BB2_97:
	setp.ne.s32 	%p142, %r2, 0;
	bar.sync 	0;
	@%p142 bra 	$L__BB2_177;
	ld.shared.f32 	%f255, [_ZZ9play_gamePfS_PjS0_iE6output];
	ld.shared.f32 	%f257, [_ZZ9play_gamePfS_PjS0_iE6output+4];
	setp.gt.f32 	%p143, %f257, %f255;
	selp.f32 	%f259, %f257, %f255, %p143;
	selp.f32 	%f260, 0f3F800000, 0f00000000, %p143;
	ld.shared.f32 	%f261, [_ZZ9play_gamePfS_PjS0_iE6output+8];
	setp.gt.f32 	%p144, %f261, %f259;
	selp.f32 	%f263, %f261, %f259, %p144;
	selp.f32 	%f264, 0f40000000, %f260, %p144;
	ld.shared.f32 	%f265, [_ZZ9play_gamePfS_PjS0_iE6output+12];
	setp.gt.f32 	%p145, %f265, %f263;
	selp.f32 	%f267, 0f40400000, %f264, %p145;
	add.f32 	%f268, %f267, 0f3F800000;
	cvt.rzi.s32.f32 	%r51, %f268;
	st.shared.u32 	[_ZZ9play_gamePfS_PjS0_iE3dir], %r51;
	setp.neu.f32 	%p146, %f267, 0f00000000;
	setp.gt.f32 	%p147, %f255, 0fC7000000;
	and.pred  	%p148, %p146, %p147;
	selp.f32 	%f269, %f255, 0fC7000000, %p148;
	setp.neu.f32 	%p149, %f267, 0f3F800000;
	setp.gt.f32 	%p150, %f257, %f269;
	and.pred  	%p151, %p149, %p150;
	selp.f32 	%f271, %f257, %f269, %p151;
	setp.neu.f32 	%p152, %f267, 0f40000000;
	setp.gt.f32 	%p153, %f261, %f271;
	and.pred  	%p154, %p152, %p153;
	selp.f32 	%f273, %f261, %f271, %p154;
	setp.neu.f32 	%p155, %f267, 0f40400000;
	setp.gt.f32 	%p156, %f265, %f273;
	selp.f32 	%f275, 0f3F800000, 0f00000000, %p148;
	selp.f32 	%f276, 0f40000000, %f275, %p151;
	selp.f32 	%f277, 0f40400000, %f276, %p154;
	selp.f32 	%f278, 0f40800000, %f277, %p156;
	selp.f32 	%f279, %f278, %f277, %p155;
	cvt.rzi.s32.f32 	%r52, %f279;
	st.shared.u32 	[_ZZ9play_gamePfS_PjS0_iE8dir_next], %r52;
	ld.shared.u32 	%r344, [_ZZ9play_gamePfS_PjS0_iE5tailx];
	ld.shared.u32 	%r343, [_ZZ9play_gamePfS_PjS0_iE5taily];
	ld.shared.u32 	%r346, [_ZZ9play_gamePfS_PjS0_iE1x];
	st.shared.u32 	[_ZZ9play_gamePfS_PjS0_iE5tailx], %r346;
	ld.shared.u32 	%r345, [_ZZ9play_gamePfS_PjS0_iE1y];
	st.shared.u32 	[_ZZ9play_gamePfS_PjS0_iE5taily], %r345;
	ld.shared.u32 	%r57, [_ZZ9play_gamePfS_PjS0_iE5ntail];
	setp.lt.s32 	%p157, %r57, 2;
	@%p157 bra 	$L__BB2_106;
	add.s32 	%r58, %r57, -1;
	and.b32  	%r59, %r58, 3;
	setp.lt.u32 	%p158, %r57, 5;
	mov.b32 	%r342, 1;
	@%p158 bra 	$L__BB2_102;
	and.b32  	%r60, %r58, -4;
	mov.b32 	%r339, 1;
$L__BB2_101:
	shl.b32 	%r253, %r339, 2;
	mov.u32 	%r254, _ZZ9play_gamePfS_PjS0_iE5tailx;
	add.s32 	%r255, %r254, %r253;
	ld.shared.u32 	%r256, [%r255];
	mov.u32 	%r257, _ZZ9play_gamePfS_PjS0_iE5taily;
	add.s32 	%r258, %r257, %r253;
	ld.shared.u32 	%r259, [%r258];
	st.shared.u32 	[%r255], %r344;
	st.shared.u32 	[%r258], %r343;
	ld.shared.u32 	%r260, [%r255+4];
	ld.shared.u32 	%r261, [%r258+4];
	st.shared.u32 	[%r255+4], %r256;
	st.shared.u32 	[%r258+4], %r259;
	ld.shared.u32 	%r262, [%r255+8];
	ld.shared.u32 	%r263, [%r258+8];
	st.shared.u32 	[%r255+8], %r260;
	st.shared.u32 	[%r258+8], %r261;
	ld.shared.u32 	%r344, [%r255+12];
	ld.shared.u32 	%r343, [%r258+12];
	st.shared.u32 	[%r255+12], %r262;
	st.shared.u32 	[%r258+12], %r263;
	add.s32 	%r342, %r339, 4;
	add.s32 	%r264, %r339, 3;
	setp.ne.s32 	%p159, %r264, %r60;
	mov.u32 	%r339, %r342;
	@%p159 bra 	$L__BB2_101;
$L__BB2_102:
	setp.eq.s32 	%p160, %r59, 0;
	@%p160 bra 	$L__BB2_106;
	shl.b32 	%r265, %r342, 2;
	mov.u32 	%r266, _ZZ9play_gamePfS_PjS0_iE5tailx;
	add.s32 	%r70, %r266, %r265;
	ld.shared.u32 	%r71, [%r70];
	mov.u32 	%r267, _ZZ9play_gamePfS_PjS0_iE5taily;
	add.s32 	%r72, %r267, %r265;
	ld.shared.u32 	%r73, [%r72];
	st.shared.u32 	[%r70], %r344;
	st.shared.u32 	[%r72], %r343;
	setp.eq.s32 	%p161, %r59, 1;
	@%p161 bra 	$L__BB2_106;
	ld.shared.u32 	%r74, [%r70+4];
	ld.shared.u32 	%r75, [%r72+4];
	st.shared.u32 	[%r70+4], %r71;
	st.shared.u32 	[%r72+4], %r73;
	setp.eq.s32 	%p162, %r59, 2;
	@%p162 bra 	$L__BB2_106;
	st.shared.u32 	[%r70+8], %r74;
	st.shared.u32 	[%r72+8], %r75;
$L__BB2_106:
	setp.gt.s32 	%p163, %r51, 2;
	@%p163 bra 	$L__BB2_111;
	setp.eq.s32 	%p166, %r51, 1;
	@%p166 bra 	$L__BB2_115;
	setp.eq.s32 	%p167, %r51, 2;
	@%p167 bra 	$L__BB2_109;
	bra.uni 	$L__BB2_143;
$L__BB2_109:
	ld.shared.u32 	%r270, [_ZZ9play_gamePfS_PjS0_iE8last_dir];
	setp.eq.s32 	%p176, %r270, 1;
	@%p176 bra 	$L__BB2_123;
	add.s32 	%r346, %r346, 1;
	st.shared.u32 	[_ZZ9play_gamePfS_PjS0_iE1x], %r346;
	bra.uni 	$L__BB2_143;
$L__BB2_111:
	setp.eq.s32 	%p164, %r51, 3;
	@%p164 bra 	$L__BB2_129;
	setp.eq.s32 	%p165, %r51, 4;
	@%p165 bra 	$L__BB2_113;
	bra.uni 	$L__BB2_143;
$L__BB2_113:
	ld.shared.u32 	%r268, [_ZZ9play_gamePfS_PjS0_iE8last_dir];
	setp.eq.s32 	%p168, %r268, 3;
	@%p168 bra 	$L__BB2_137;
	add.s32 	%r345, %r345, 1;
	st.shared.u32 	[_ZZ9play_gamePfS_PjS0_iE1y], %r345;
	bra.uni 	$L__BB2_143;
$L__BB2_115:
	ld.shared.u32 	%r271, [_ZZ9play_gamePfS_PjS0_iE8last_dir];
	setp.eq.s32 	%p180, %r271, 2;
	@%p180 bra 	$L__BB2_117;
	add.s32 	%r346, %r346, -1;
	st.shared.u32 	[_ZZ9play_gamePfS_PjS0_iE1x], %r346;
	bra.uni 	$L__BB2_143;
$L__BB2_117:
	setp.eq.s32 	%p181, %r52, 4;
	@%p181 bra 	$L__BB2_122;
	setp.eq.s32 	%p182, %r52, 3;
	@%p182 bra 	$L__BB2_121;
	setp.ne.s32 	%p183, %r52, 2;
	@%p183 bra 	$L__BB2_143;
	add.s32 	%r346, %r346, 1;
	st.shared.u32 	[_ZZ9play_gamePfS_PjS0_iE1x], %r346;
	bra.uni 	$L__BB2_143;
$L__BB2_121:
	add.s32 	%r345, %r345, -1;
	st.shared.u32 	[_ZZ9play_gamePfS_PjS0_iE1y], %r345;
	bra.uni 	$L__BB2_143;
$L__BB2_122:
	add.s32 	%r345, %r345, 1;
	st.shared.u32 	[_ZZ9play_gamePfS_PjS0_iE1y], %r345;
	bra.uni 	$L__BB2_143;
$L__BB2_123:
	setp.eq.s32 	%p177, %r52, 4;
	@%p177 bra 	$L__BB2_128;
	setp.eq.s32 	%p178, %r52, 3;
	@%p178 bra 	$L__BB2_127;
	setp.ne.s32 	%p179, %r52, 1;
	@%p179 bra 	$L__BB2_143;
	add.s32 	%r346, %r346, -1;
	st.shared.u32 	[_ZZ9play_gamePfS_PjS0_iE1x], %r346;
	bra.uni 	$L__BB2_143;
$L__BB2_127:
	add.s32 	%r345, %r345, -1;
	st.shared.u32 	[_ZZ9play_gamePfS_PjS0_iE1y], %r345;
	bra.uni 	$L__BB2_143;
$L__BB2_128:
	add.s32 	%r345, %r345, 1;
	st.shared.u32 	[_ZZ9play_gamePfS_PjS0_iE1y], %r345;
	bra.uni 	$L__BB2_143;
$L__BB2_129:
	ld.shared.u32 	%r269, [_ZZ9play_gamePfS_PjS0_iE8last_dir];
	setp.eq.s32 	%p172, %r269, 4;
	@%p172 bra 	$L__BB2_131;
	add.s32 	%r345, %r345, -1;
	st.shared.u32 	[_ZZ9play_gamePfS_PjS0_iE1y], %r345;
	bra.uni 	$L__BB2_143;
$L__BB2_131:
	setp.eq.s32 	%p173, %r52, 4;
	@%p173 bra 	$L__BB2_136;
	setp.eq.s32 	%p174, %r52, 2;
	@%p174 bra 	$L__BB2_135;
	setp.ne.s32 	%p175, %r52, 1;
	@%p175 bra 	$L__BB2_143;
	add.s32 	%r346, %r346, -1;
	st.shared.u32 	[_ZZ9play_gamePfS_PjS0_iE1x], %r346;
	bra.uni 	$L__BB2_143;
$L__BB2_135:
	add.s32 	%r346, %r346, 1;
	st.shared.u32 	[_ZZ9play_gamePfS_PjS0_iE1x], %r346;
	bra.uni 	$L__BB2_143;
$L__BB2_136:
	add.s32 	%r345, %r345, 1;
	st.shared.u32 	[_ZZ9play_gamePfS_PjS0_iE1y], %r345;
	bra.uni 	$L__BB2_143;
$L__BB2_137:
	setp.eq.s32 	%p169, %r52, 3;
	@%p169 bra 	$L__BB2_142;
	setp.eq.s32 	%p170, %r52, 2;
	@%p170 bra 	$L__BB2_141;
	setp.ne.s32 	%p171, %r52, 1;
	@%p171 bra 	$L__BB2_143;
	add.s32 	%r346, %r346, -1;
	st.shared.u32 	[_ZZ9play_gamePfS_PjS0_iE1x], %r346;
	bra.uni 	$L__BB2_143;
$L__BB2_141:
	add.s32 	%r346, %r346, 1;
	st.shared.u32 	[_ZZ9play_gamePfS_PjS0_iE1x], %r346;
	bra.uni 	$L__BB2_143;
$L__BB2_142:
	add.s32 	%r345, %r345, -1;
	st.shared.u32 	[_ZZ9play_gamePfS_PjS0_iE1y], %r345;
$L__BB2_143:
	st.shared.u32 	[_ZZ9play_gamePfS_PjS0_iE8last_dir], %r51;
	setp.lt.u32 	%p184, %r346, 30;
	setp.lt.u32 	%p185, %r345, 20;
	mov.f32 	%f344, 0f00000000;
	and.pred  	%p186, %p184, %p185;
	@%p186 bra 	$L__BB2_145;
	mov.b32 	%r272, 1;
	st.shared.u32 	[_ZZ9play_gamePfS_PjS0_iE10break_flag], %r272;
	mov.f32 	%f344, 0fC3160000;
$L__BB2_145:
	setp.lt.s32 	%p187, %r57, 1;
	@%p187 bra 	$L__BB2_173;
	and.b32  	%r94, %r57, 3;
	setp.lt.u32 	%p188, %r57, 4;
	mov.b32 	%r348, 0;
	@%p188 bra 	$L__BB2_161;
	and.b32  	%r348, %r57, 2147483644;
	mov.b32 	%r347, 0;
$L__BB2_148:
	shl.b32 	%r275, %r347, 2;
	mov.u32 	%r276, _ZZ9play_gamePfS_PjS0_iE5tailx;
	add.s32 	%r97, %r276, %r275;
	ld.shared.u32 	%r277, [%r97];
	setp.ne.s32 	%p189, %r277, %r346;
	mov.u32 	%r278, _ZZ9play_gamePfS_PjS0_iE5taily;
	add.s32 	%r98, %r278, %r275;
	@%p189 bra 	$L__BB2_151;
	ld.shared.u32 	%r279, [%r98];
	setp.ne.s32 	%p190, %r279, %r345;
	@%p190 bra 	$L__BB2_151;
	mov.b32 	%r280, 1;
	st.shared.u32 	[_ZZ9play_gamePfS_PjS0_iE10break_flag], %r280;
	mov.f32 	%f344, 0fC3160000;
$L__BB2_151:
	ld.shared.u32 	%r281, [%r97+4];
	setp.ne.s32 	%p191, %r281, %r346;
	@%p191 bra 	$L__BB2_154;
	ld.shared.u32 	%r282, [%r98+4];
	setp.ne.s32 	%p192, %r282, %r345;
	@%p192 bra 	$L__BB2_154;
	mov.b32 	%r283, 1;
	st.shared.u32 	[_ZZ9play_gamePfS_PjS0_iE10break_flag], %r283;
	mov.f32 	%f344, 0fC3160000;
$L__BB2_154:
	ld.shared.u32 	%r284, [%r97+8];
	setp.ne.s32 	%p193, %r284, %r346;
	@%p193 bra 	$L__BB2_157;
	ld.shared.u32 	%r285, [%r98+8];
	setp.ne.s32 	%p194, %r285, %r345;
	@%p194 bra 	$L__BB2_157;
	mov.b32 	%r286, 1;
	st.shared.u32 	[_ZZ9play_gamePfS_PjS0_iE10break_flag], %r286;
	mov.f32 	%f344, 0fC3160000;
$L__BB2_157:
	ld.shared.u32 	%r287, [%r97+12];
	setp.ne.s32 	%p195, %r287, %r346;
	@%p195 bra 	$L__BB2_160;
	ld.shared.u32 	%r288, [%r98+12];
	setp.ne.s32 	%p196, %r288, %r345;
	@%p196 bra 	$L__BB2_160;
	mov.b32 	%r289, 1;
	st.shared.u32 	[_ZZ9play_gamePfS_PjS0_iE10break_flag], %r289;
	mov.f32 	%f344, 0fC3160000;
$L__BB2_160:
	add.s32 	%r347, %r347, 4;
	setp.ne.s32 	%p197, %r347, %r348;
	@%p197 bra 	$L__BB2_148;
$L__BB2_161:
	setp.eq.s32 	%p198, %r94, 0;
	@%p198 bra 	$L__BB2_173;
	shl.b32 	%r290, %r348, 2;
	mov.u32 	%r291, _ZZ9play_gamePfS_PjS0_iE5tailx;
	add.s32 	%r101, %r291, %r290;
	ld.shared.u32 	%r292, [%r101];
	setp.ne.s32 	%p199, %r292, %r346;
	mov.u32 	%r293, _ZZ9play_gamePfS_PjS0_iE5taily;
	add.s32 	%r102, %r293, %r290;
	@%p199 bra 	$L__BB2_165;
	ld.shared.u32 	%r294, [%r102];
	setp.ne.s32 	%p200, %r294, %r345;
	@%p200 bra 	$L__BB2_165;
	mov.b32 	%r295, 1;
	st.shared.u32 	[_ZZ9play_gamePfS_PjS0_iE10break_flag], %r295;
	mov.f32 	%f344, 0fC3160000;
$L__BB2_165:
	setp.eq.s32 	%p201, %r94, 1;
	@%p201 bra 	$L__BB2_173;
	ld.shared.u32 	%r296, [%r101+4];
	setp.ne.s32 	%p202, %r296, %r346;
	@%p202 bra 	$L__BB2_169;
	ld.shared.u32 	%r297, [%r102+4];
	setp.ne.s32 	%p203, %r297, %r345;
	@%p203 bra 	$L__BB2_169;
	mov.b32 	%r298, 1;
	st.shared.u32 	[_ZZ9play_gamePfS_PjS0_iE10break_flag], %r298;
	mov.f32 	%f344, 0fC3160000;
$L__BB2_169:
	setp.eq.s32 	%p204, %r94, 2;
	@%p204 bra 	$L__BB2_173;
	ld.shared.u32 	%r299, [%r101+8];
	setp.ne.s32 	%p205, %r299, %r346;
	@%p205 bra 	$L__BB2_173;
	ld.shared.u32 	%r300, [%r102+8];
	setp.ne.s32 	%p206, %r300, %r345;
	@%p206 bra 	$L__BB2_173;
	mov.b32 	%r301, 1;
	st.shared.u32 	[_ZZ9play_gamePfS_PjS0_iE10break_flag], %r301;
	mov.f32 	%f344, 0fC3160000;
$L__BB2_173:
	ld.shared.u32 	%r302, [_ZZ9play_gamePfS_PjS0_iE6fruitx];
	setp.ne.s32 	%p207, %r346, %r302;
	ld.shared.u32 	%r303, [_ZZ9play_gamePfS_PjS0_iE6fruity];
	setp.ne.s32 	%p208, %r345, %r303;
	or.pred  	%p209, %p207, %p208;
	@%p209 bra 	$L__BB2_175;
	ld.shared.u32 	%r305, [_ZZ9play_gamePfS_PjS0_iE11fruit_index];
	mul.wide.s32 	%rd13, %r305, 4;
	add.s64 	%rd14, %rd2, %rd13;
	ld.global.u32 	%r306, [%rd14];
	mul.hi.u32 	%r307, %r306, -2004318071;
	shr.u32 	%r308, %r307, 4;
	mul.lo.s32 	%r309, %r308, 30;
	sub.s32 	%r310, %r306, %r309;
	st.shared.u32 	[_ZZ9play_gamePfS_PjS0_iE6fruitx], %r310;
	add.s64 	%rd15, %rd1, %rd13;
	ld.global.u32 	%r311, [%rd15];
	mul.hi.u32 	%r312, %r311, -858993459;
	shr.u32 	%r313, %r312, 4;
	mul.lo.s32 	%r314, %r313, 20;
	sub.s32 	%r315, %r311, %r314;
	st.shared.u32 	[_ZZ9play_gamePfS_PjS0_iE6fruity], %r315;
	add.s32 	%r316, %r305, 1;
	st.shared.u32 	[_ZZ9play_gamePfS_PjS0_iE11fruit_index], %r316;
	add.s32 	%r317, %r57, 1;
	st.shared.u32 	[_ZZ9play_gamePfS_PjS0_iE5ntail], %r317;
	mov.f32 	%f344, 0f43FA0000;
$L__BB2_175:
	add.f32 	%f293, %f293, %f344;
	add.s32 	%r103, %r320, 1;
	setp.neu.f32 	%p210, %f344, 0fBF800000;
	setp.lt.s32 	%p211, %r320, 200;
	and.pred  	%p212, %p211, %p210;
	mov.u32 	%r320, %r103;
	@%p212 bra 	$L__BB2_177;
	mov.b32 	%r318, 1;
	st.shared.u32 	[_ZZ9play_gamePfS_PjS0_iE10break_flag], %r318;
$L__BB2_177:
	bar.sync 	0;
	ld.shared.u32 	%r319, [_ZZ9play_gamePfS_PjS0_iE10break_flag];
	setp.eq.s32 	%p213, %r319, 0;
	@%p213 bra 	$L__BB2_1;
	setp.ne.s32 	%p214, %r2, 0;
	bar.sync 	0;
	@%p214 bra 	$L__BB2_180;
	cvt.rn.f32.s32 	%f291, %r320;
	add.f32 	%f292, %f293, %f291;
	cvta.to.global.u64 	%rd16, %rd3;
	mul.wide.u32 	%rd17, %r1, 4;
	add.s64 	%rd18, %rd16, %rd17;
	st.global.f32 	[%rd18], %f292;
$L__BB2_180:
	ret;

}
	// .globl	_Z10select_topPfS_Pi
.visible .entry _Z10select_topPfS_Pi(
	.param .u64 .ptr .align 1 _Z10select_topPfS_Pi_param_0,
	.param .u64 .ptr .align 1 _Z10select_topPfS_Pi_param_1,
	.param .u64 .ptr .align 1 _Z10select_topPfS_Pi_param_2
)
{
	.reg .b32 	%r<7>;
	.reg .b32 	%f<2>;
	.reg .b64 	%rd<13>;

	ld.param.u64 	%rd1, [_Z10select_topPfS_Pi_param_0];
	ld.param.u64 	%rd2, [_Z10select_topPfS_Pi_param_1];
	ld.param.u64 	%rd3, [_Z10select_topPfS_Pi_param_2];
	cvta.to.global.u64 	%rd4, %rd2;
	cvta.to.global.u64 	%rd5, %rd1;
	cvta.to.global.u64 	%rd6, %rd3;
	mov.u32 	%r1, %ctaid.x;
	mov.u32 	%r2, %ntid.x;
	mov.u32 	%r3, %tid.x;
	mad.lo.s32 	%r4, %r1, %r2, %r3;
	mul.wide.u32 	%rd7, %r1, 4;
	add.s64 	%rd8, %rd6, %rd7;
	ld.global.u32 	%r5, [%rd8];
	mad.lo.s32 	%r6, %r5, %r2, %r3;
	mul.wide.s32 	%rd9, %r6, 4;
	add.s64 	%rd10, %rd5, %rd9;
	ld.global.f32 	%f1, [%rd10];
	mul.wide.s32 	%rd11, %r4, 4;
	add.s64 	%rd12, %rd4, %rd11;
	st.global.f32 	[%rd12], %f1;
	ret;

}
	// .globl	_Z8myprint1PfPi
.visible .entry _Z8myprint1PfPi(
	.param .u64 .ptr .align 1 _Z8myprint1PfPi_param_0,
	.param .u64 .ptr .align 1 _Z8myprint1PfPi_param_1
)
{
	.local .align 8 .b8 	__local_depot4[16];
	.reg .b64 	%SP;
	.reg .b64 	%SPL;
	.reg .pred 	%p<2>;
	.reg .b32 	%r<53>;
	.reg .b32 	%f<17>;
	.reg .b64 	%rd<18>;
	.reg .b64 	%fd<17>;

	mov.u64 	%SPL, __local_depot4;
	cvta.local.u64 	%SP, %SPL;
	ld.param.u64 	%rd8, [_Z8myprint1PfPi_param_0];
	ld.param.u64 	%rd9, [_Z8myprint1PfPi_param_1];
	cvta.to.global.u64 	%rd10, %rd9;
	cvta.to.global.u64 	%rd11, %rd8;
	add.u64 	%rd12, %SP, 0;
	add.u64 	%rd1, %SPL, 0;
	add.s64 	%rd17, %rd11, 32;
	add.s64 	%rd16, %rd10, 32;
	mov.b32 	%r52, 0;
	mov.u64 	%rd13, $str$2;
$L__BB4_1:
	ld.global.f32 	%f1, [%rd17+-32];
	cvt.f64.f32 	%fd1, %f1;
	ld.global.u32 	%r4, [%rd16+-32];
	st.local.f64 	[%rd1], %fd1;
	st.local.u32 	[%rd1+8], %r4;
	cvta.global.u64 	%rd14, %rd13;
	{ // callseq 29, 0
	.param .b64 param0;
	st.param.b64 	[param0], %rd14;
	.param .b64 param1;
	st.param.b64 	[param1], %rd12;
	.param .b32 retval0;
	call.uni (retval0), 
	vprintf, 
	(
	param0, 
	param1
	);
	ld.param.b32 	%r5, [retval0];
	} // callseq 29
	ld.global.f32 	%f2, [%rd17+-28];
	cvt.f64.f32 	%fd2, %f2;
	ld.global.u32 	%r7, [%rd16+-28];
	st.local.f64 	[%rd1], %fd2;
	st.local.u32 	[%rd1+8], %r7;
	{ // callseq 30, 0
	.param .b64 param0;
	st.param.b64 	[param0], %rd14;
	.param .b64 param1;
	st.param.b64 	[param1], %rd12;
	.param .b32 retval0;
	call.uni (retval0), 
	vprintf, 
	(
	param0, 
	param1
	);
	ld.param.b32 	%r8, [retval0];
	} // callseq 30
	ld.global.f32 	%f3, [%rd17+-24];
	cvt.f64.f32 	%fd3, %f3;
	ld.global.u32 	%r10, [%rd16+-24];
	st.local.f64 	[%rd1], %fd3;
	st.local.u32 	[%rd1+8], %r10;
	{ // callseq 31, 0
	.param .b64 param0;
	st.param.b64 	[param0], %rd14;
	.param .b64 param1;
	st.param.b64 	[param1], %rd12;
	.param .b32 retval0;
	call.uni (retval0), 
	vprintf, 
	(
	param0, 
	param1
	);
	ld.param.b32 	%r11, [retval0];
	} // callseq 31
	ld.global.f32 	%f4, [%rd17+-20];
	cvt.f64.f32 	%fd4, %f4;
	ld.global.u32 	%r13, [%rd16+-20];
	st.local.f64 	[%rd1], %fd4;
	st.local.u32 	[%rd1+8], %r13;
	{ // callseq 32, 0
	.param .b64 param0;
	st.param.b64 	[param0], %rd14;
	.param .b64 param1;
	st.param.b64 	[param1], %rd12;
	.param .b32 retval0;
	call.uni (retval0), 
	vprintf, 
	(
	param0, 
	param1
	);
	ld.param.b32 	%r14, [retval0];
	} // callseq 32
	ld.global.f32 	%f5, [%rd17+-16];
	cvt.f64.f32 	%fd5, %f5;
	ld.global.u32 	%r16, [%rd16+-16];
	st.local.f64 	[%rd1], %fd5;
	st.local.u32 	[%rd1+8], %r16;
	{ // callseq 33, 0
	.param .b64 param0;
	st.param.b64 	[param0], %rd14;
	.param .b64 param1;
	st.param.b64 	[param1], %rd12;
	.param .b32 retval0;
	call.uni (retval0), 
	vprintf, 
	(
	param0, 
	param1
	);
	ld.param.b32 	%r17, [retval0];
	} // callseq 33
	ld.global.f32 	%f6, [%rd17+-12];
	cvt.f64.f32 	%fd6, %f6;
	ld.global.u32 	%r19, [%rd16+-12];
	st.local.f64 	[%rd1], %fd6;
	st.local.u32 	[%rd1+8], %r19;
	{ // callseq 34, 0
	.param .b64 param0;
	st.param.b64 	[param0], %rd14;
	.param .b64 param1;
	st.param.b64 	[param1], %rd12;
	.param .b32 retval0;
	call.uni (retval0), 
	vprintf, 
	(
	param0, 
	param1
	);
	ld.param.b32 	%r20, [retval0];
	} // callseq 34
	ld.global.f32 	%f7, [%rd17+-8];
	cvt.f64.f32 	%fd7, %f7;
	ld.global.u32 	%r22, [%rd16+-8];
	st.local.f64 	[%rd1], %fd7;
	st.local.u32 	[%rd1+8], %r22;
	{ // callseq 35, 0
	.param .b64 param0;
	st.param.b64 	[param0], %rd14;
	.param .b64 param1;
	st.param.b64 	[param1], %rd12;
	.param .b32 retval0;
	call.uni (retval0), 
	vprintf, 
	(
	param0, 
	param1
	);
	ld.param.b32 	%r23, [retval0];
	} // callseq 35
	ld.global.f32 	%f8, [%rd17+-4];
	cvt.f64.f32 	%fd8, %f8;
	ld.global.u32 	%r25, [%rd16+-4];
	st.local.f64 	[%rd1], %fd8;
	st.local.u32 	[%rd1+8], %r25;
	{ // callseq 36, 0
	.param .b64 param0;
	st.param.b64 	[param0], %rd14;
	.param .b64 param1;
	st.param.b64 	[param1], %rd12;
	.param .b32 retval0;
	call.uni (retval0), 
	vprintf, 
	(
	param0, 
	param1
	);
	ld.param.b32 	%r26, [retval0];
	} // callseq 36
	ld.global.f32 	%f9, [%rd17];
	cvt.f64.f32 	%fd9, %f9;
	ld.global.u32 	%r28, [%rd16];
	st.local.f64 	[%rd1], %fd9;
	st.local.u32 	[%rd1+8], %r28;
	{ // callseq 37, 0
	.param .b64 param0;
	st.param.b64 	[param0], %rd14;
	.param .b64 param1;
	st.param.b64 	[param1], %rd12;
	.param .b32 retval0;
	call.uni (retval0), 
	vprintf, 
	(
	param0, 
	param1
	);
	ld.param.b32 	%r29, [retval0];
	} // callseq 37
	ld.global.f32 	%f10, [%rd17+4];
	cvt.f64.f32 	%fd10, %f10;
	ld.global.u32 	%r31, [%rd16+4];
	st.local.f64 	[%rd1], %fd10;
	st.local.u32 	[%rd1+8], %r31;
	{ // callseq 38, 0
	.param .b64 param0;
	st.param.b64 	[param0], %rd14;
	.param .b64 param1;
	st.param.b64 	[param1], %rd12;
	.param .b32 retval0;
	call.uni (retval0), 
	vprintf, 
	(
	param0, 
	param1
	);
	ld.param.b32 	%r32, [retval0];
	} // callseq 38
	ld.global.f32 	%f11, [%rd17+8];
	cvt.f64.f32 	%fd11, %f11;
	ld.global.u32 	%r34, [%rd16+8];
	st.local.f64 	[%rd1], %fd11;
	st.local.u32 	[%rd1+8], %r34;
	{ // callseq 39, 0
	.param .b64 param0;
	st.param.b64 	[param0], %rd14;
	.param .b64 param1;
	st.param.b64 	[param1], %rd12;
	.param .b32 retval0;
	call.uni (retval0), 
	vprintf, 
	(
	param0, 
	param1
	);
	ld.param.b32 	%r35, [retval0];
	} // callseq 39
	ld.global.f32 	%f12, [%rd17+12];
	cvt.f64.f32 	%fd12, %f12;
	ld.global.u32 	%r37, [%rd16+12];
	st.local.f64 	[%rd1], %fd12;
	st.local.u32 	[%rd1+8], %r37;
	{ // callseq 40, 0
	.param .b64 param0;
	st.param.b64 	[param0], %rd14;
	.param .b64 param1;
	st.param.b64 	[param1], %rd12;
	.param .b32 retval0;
	call.uni (retval0), 
	vprintf, 
	(
	param0, 
	param1
	);
	ld.param.b32 	%r38, [retval0];
	} // callseq 40
	ld.global.f32 	%f13, [%rd17+16];
	cvt.f64.f32 	%fd13, %f13;
	ld.global.u32 	%r40, [%rd16+16];
	st.local.f64 	[%rd1], %fd13;
	st.local.u32 	[%rd1+8], %r40;
	{ // callseq 41, 0
	.param .b64 param0;
	st.param.b64 	[param0], %rd14;
	.param .b64 param1;
	st.param.b64 	[param1], %rd12;
	.param .b32 retval0;
	call.uni (retval0), 
	vprintf, 
	(
	param0, 
	param1
	);
	ld.param.b32 	%r41, [retval0];
	} // callseq 41
	ld.global.f32 	%f14, [%rd17+20];
	cvt.f64.f32 	%fd14, %f14;
	ld.global.u32 	%r43, [%rd16+20];
	st.local.f64 	[%rd1], %fd14;
	st.local.u32 	[%rd1+8], %r43;
	{ // callseq 42, 0
	.param .b64 param0;
	st.param.b64 	[param0], %rd14;
	.param .b64 param1;
	st.param.b64 	[param1], %rd12;
	.param .b32 retval0;
	call.uni (retval0), 
	vprintf, 
	(
	param0, 
	param1
	);
	ld.param.b32 	%r44, [retval0];
	} // callseq 42
	ld.global.f32 	%f15, [%rd17+24];
	cvt.f64.f32 	%fd15, %f15;
	ld.global.u32 	%r46, [%rd16+24];
	st.local.f64 	[%rd1], %fd15;
	st.local.u32 	[%rd1+8], %r46;
	{ // callseq 43, 0
	.param .b64 param0;
	st.param.b64 	[param0], %rd14;
	.param .b64 param1;
	st.param.b64 	[param1], %rd12;
	.param .b32 retval0;
	call.uni (retval0), 
	vprintf, 
	(
	param0, 
	param1
	);
	ld.param.b32 	%r47, [retval0];
	} // callseq 43
	ld.global.f32 	%f16, [%rd17+28];
	cvt.f64.f32 	%fd16, %f16;
	ld.global.u32 	%r49, [%rd16+28];
	st.local.f64 	[%rd1], %fd16;
	st.local.u32 	[%rd1+8], %r49;
	{ // callseq 44, 0
	.param .b64 param0;
	st.param.b64 	[param0], %rd14;
	.param .b64 param1;
	st.param.b64 	[param1], %rd12;
	.param .b32 retval0;
	call.uni (retval0), 
	vprintf, 
	(
	param0, 
	param1
	);
	ld.param.b32 	%r50, [retval0];
	} // callseq 44
	add.s32 	%r52, %r52, 16;
	add.s64 	%rd17, %rd17, 64;
	add.s64 	%rd16, %rd16, 64;
	setp.ne.s32 	%p1, %r52, 4096;
	@%p1 bra 	$L__BB4_1;
	ret;

}
	// .globl	_Z17intialise_indicesPi
.visible .entry _Z17intialise_indicesPi(
	.param .u64 .ptr .align 1 _Z17intialise_indicesPi_param_0
)
{
	.reg .b32 	%r<5>;
	.reg .b64 	%rd<5>;

	ld.param.u64 	%rd1, [_Z17intialise_indicesPi_param_0];
	cvta.to.global.u64 	%rd2, %rd1;
	mov.u32 	%r1, %ctaid.x;
	mov.u32 	%r2, %ntid.x;
	mov.u32 	%r3, %tid.x;
	mad.lo.s32 	%r4, %r1, %r2, %r3;
	mul.wide.s32 	%rd3, %r4, 4;
	add.s64 	%rd4, %rd2, %rd3;
	st.global.u32 	[%rd4], %r4;
	ret;

}
	// .globl	_Z9crossoverPfS_PjS0_i
.visible .entry _Z9crossoverPfS_PjS0_i(
	.param .u64 .ptr .align 1 _Z9crossoverPfS_PjS0_i_param_0,
	.param .u64 .ptr .align 1 _Z9crossoverPfS_PjS0_i_param_1,
	.param .u64 .ptr .align 1 _Z9crossoverPfS_PjS0_i_param_2,
	.param .u64 .ptr .align 1 _Z9crossoverPfS_PjS0_i_param_3,
	.param .u32 _Z9crossoverPfS_PjS0_i_param_4
)
{
	.reg .pred 	%p<38>;
	.reg .b32 	%r<123>;
	.reg .b32 	%f<146>;
	.reg .b64 	%rd<27>;

	ld.param.u64 	%rd8, [_Z9crossoverPfS_PjS0_i_param_0];
	ld.param.u64 	%rd10, [_Z9crossoverPfS_PjS0_i_param_1];
	ld.param.u64 	%rd9, [_Z9crossoverPfS_PjS0_i_param_2];
	ld.param.u64 	%rd11, [_Z9crossoverPfS_PjS0_i_param_3];
	ld.param.u32 	%r79, [_Z9crossoverPfS_PjS0_i_param_4];
	cvta.to.global.u64 	%rd1, %rd11;
	cvta.to.global.u64 	%rd2, %rd10;
	mov.u32 	%r1, %ctaid.x;
	add.s64 	%rd26, %rd2, 32;
	mov.b32 	%r114, 0;
	mov.u32 	%r115, %r114;
$L__BB6_1:
	ld.global.f32 	%f1, [%rd26+-32];
	cvt.rn.f32.s32 	%f2, %r115;
	add.f32 	%f3, %f1, %f2;
	cvt.rzi.s32.f32 	%r81, %f3;
	ld.global.f32 	%f4, [%rd26+-28];
	cvt.rn.f32.s32 	%f5, %r81;
	add.f32 	%f6, %f4, %f5;
	cvt.rzi.s32.f32 	%r82, %f6;
	ld.global.f32 	%f7, [%rd26+-24];
	cvt.rn.f32.s32 	%f8, %r82;
	add.f32 	%f9, %f7, %f8;
	cvt.rzi.s32.f32 	%r83, %f9;
	ld.global.f32 	%f10, [%rd26+-20];
	cvt.rn.f32.s32 	%f11, %r83;
	add.f32 	%f12, %f10, %f11;
	cvt.rzi.s32.f32 	%r84, %f12;
	ld.global.f32 	%f13, [%rd26+-16];
	cvt.rn.f32.s32 	%f14, %r84;
	add.f32 	%f15, %f13, %f14;
	cvt.rzi.s32.f32 	%r85, %f15;
	ld.global.f32 	%f16, [%rd26+-12];
	cvt.rn.f32.s32 	%f17, %r85;
	add.f32 	%f18, %f16, %f17;
	cvt.rzi.s32.f32 	%r86, %f18;
	ld.global.f32 	%f19, [%rd26+-8];
	cvt.rn.f32.s32 	%f20, %r86;
	add.f32 	%f21, %f19, %f20;
	cvt.rzi.s32.f32 	%r87, %f21;
	ld.global.f32 	%f22, [%rd26+-4];
	cvt.rn.f32.s32 	%f23, %r87;
	add.f32 	%f24, %f22, %f23;
	cvt.rzi.s32.f32 	%r88, %f24;
	ld.global.f32 	%f25, [%rd26];
	cvt.rn.f32.s32 	%f26, %r88;
	add.f32 	%f27, %f25, %f26;
	cvt.rzi.s32.f32 	%r89, %f27;
	ld.global.f32 	%f28, [%rd26+4];
	cvt.rn.f32.s32 	%f29, %r89;
	add.f32 	%f30, %f28, %f29;
	cvt.rzi.s32.f32 	%r90, %f30;
	ld.global.f32 	%f31, [%rd26+8];
	cvt.rn.f32.s32 	%f32, %r90;
	add.f32 	%f33, %f31, %f32;
	cvt.rzi.s32.f32 	%r91, %f33;
	ld.global.f32 	%f34, [%rd26+12];
	cvt.rn.f32.s32 	%f35, %r91;
	add.f32 	%f36, %f34, %f35;
	cvt.rzi.s32.f32 	%r92, %f36;
	ld.global.f32 	%f37, [%rd26+16];
	cvt.rn.f32.s32 	%f38, %r92;
	add.f32 	%f39, %f37, %f38;
	cvt.rzi.s32.f32 	%r93, %f39;
	ld.global.f32 	%f40, [%rd26+20];
	cvt.rn.f32.s32 	%f41, %r93;
	add.f32 	%f42, %f40, %f41;
	cvt.rzi.s32.f32 	%r94, %f42;
	ld.global.f32 	%f43, [%rd26+24];
	cvt.rn.f32.s32 	%f44, %r94;
	add.f32 	%f45, %f43, %f44;
	cvt.rzi.s32.f32 	%r95, %f45;
	ld.global.f32 	%f46, [%rd26+28];
	cvt.rn.f32.s32 	%f47, %r95;
	add.f32 	%f48, %f46, %f47;
	cvt.rzi.s32.f32 	%r115, %f48;
	add.s32 	%r114, %r114, 16;
	add.s64 	%rd26, %rd26, 64;
	setp.ne.s32 	%p1, %r114, 4096;
	@%p1 bra 	$L__BB6_1;
	setp.eq.s32 	%p2, %r115, 0;
	mov.b32 	%r118, 0;
	mov.u32 	%r122, %r118;
	@%p2 bra 	$L__BB6_39;
	cvta.to.global.u64 	%rd12, %rd9;
	mul.wide.u32 	%rd13, %r1, 4;
	add.s64 	%rd14, %rd12, %rd13;
	ld.global.u32 	%r98, [%rd14];
	rem.u32 	%r6, %r98, %r115;
	mov.b32 	%r116, 0;
	mov.u32 	%r117, %r116;
$L__BB6_4:
	mul.wide.u32 	%rd15, %r116, 4;
	add.s64 	%rd6, %rd2, %rd15;
	ld.global.f32 	%f49, [%rd6];
	cvt.rn.f32.s32 	%f50, %r117;
	add.f32 	%f51, %f49, %f50;
	cvt.rzi.s32.f32 	%r9, %f51;
	setp.gt.s32 	%p3, %r9, %r6;
	mov.u32 	%r118, %r116;
	@%p3 bra 	$L__BB6_21;
	add.s32 	%r118, %r116, 1;
	ld.global.f32 	%f52, [%rd6+4];
	cvt.rn.f32.s32 	%f53, %r9;
	add.f32 	%f54, %f52, %f53;
	cvt.rzi.s32.f32 	%r11, %f54;
	setp.gt.s32 	%p4, %r11, %r6;
	@%p4 bra 	$L__BB6_21;
	add.s32 	%r118, %r116, 2;
	ld.global.f32 	%f55, [%rd6+8];
	cvt.rn.f32.s32 	%f56, %r11;
	add.f32 	%f57, %f55, %f56;
	cvt.rzi.s32.f32 	%r13, %f57;
	setp.gt.s32 	%p5, %r13, %r6;
	@%p5 bra 	$L__BB6_21;
	add.s32 	%r118, %r116, 3;
	ld.global.f32 	%f58, [%rd6+12];
	cvt.rn.f32.s32 	%f59, %r13;
	add.f32 	%f60, %f58, %f59;
	cvt.rzi.s32.f32 	%r15, %f60;
	setp.gt.s32 	%p6, %r15, %r6;
	@%p6 bra 	$L__BB6_21;
	add.s32 	%r118, %r116, 4;
	ld.global.f32 	%f61, [%rd6+16];
	cvt.rn.f32.s32 	%f62, %r15;
	add.f32 	%f63, %f61, %f62;
	cvt.rzi.s32.f32 	%r17, %f63;
	setp.gt.s32 	%p7, %r17, %r6;
	@%p7 bra 	$L__BB6_21;
	add.s32 	%r118, %r116, 5;
	ld.global.f32 	%f64, [%rd6+20];
	cvt.rn.f32.s32 	%f65, %r17;
	add.f32 	%f66, %f64, %f65;
	cvt.rzi.s32.f32 	%r19, %f66;
	setp.gt.s32 	%p8, %r19, %r6;
	@%p8 bra 	$L__BB6_21;
	add.s32 	%r118, %r116, 6;
	ld.global.f32 	%f67, [%rd6+24];
	cvt.rn.f32.s32 	%f68, %r19;
	add.f32 	%f69, %f67, %f68;
	cvt.rzi.s32.f32 	%r21, %f69;
	setp.gt.s32 	%p9, %r21, %r6;
	@%p9 bra 	$L__BB6_21;
	add.s32 	%r118, %r116, 7;
	ld.global.f32 	%f70, [%rd6+28];
	cvt.rn.f32.s32 	%f71, %r21;
	add.f32 	%f72, %f70, %f71;
	cvt.rzi.s32.f32 	%r23, %f72;
	setp.gt.s32 	%p10, %r23, %r6;
	@%p10 bra 	$L__BB6_21;
	add.s32 	%r118, %r116, 8;
	ld.global.f32 	%f73, [%rd6+32];
	cvt.rn.f32.s32 	%f74, %r23;
	add.f32 	%f75, %f73, %f74;
	cvt.rzi.s32.f32 	%r25, %f75;
	setp.gt.s32 	%p11, %r25, %r6;
	@%p11 bra 	$L__BB6_21;
	add.s32 	%r118, %r116, 9;
	ld.global.f32 	%f76, [%rd6+36];
	cvt.rn.f32.s32 	%f77, %r25;
	add.f32 	%f78, %f76, %f77;
	cvt.rzi.s32.f32 	%r27, %f78;
	setp.gt.s32 	%p12, %r27, %r6;
	@%p12 bra 	$L__BB6_21;
	add.s32 	%r118, %r116, 10;
	ld.global.f32 	%f79, [%rd6+40];
	cvt.rn.f32.s32 	%f80, %r27;
	add.f32 	%f81, %f79, %f80;
	cvt.rzi.s32.f32 	%r29, %f81;
	setp.gt.s32 	%p13, %r29, %r6;
	@%p13 bra 	$L__BB6_21;
	add.s32 	%r118, %r116, 11;
	ld.global.f32 	%f82, [%rd6+44];
	cvt.rn.f32.s32 	%f83, %r29;
	add.f32 	%f84, %f82, %f83;
	cvt.rzi.s32.f32 	%r31, %f84;
	setp.gt.s32 	%p14, %r31, %r6;
	@%p14 bra 	$L__BB6_21;
	add.s32 	%r118, %r116, 12;
	ld.global.f32 	%f85, [%rd6+48];
	cvt.rn.f32.s32 	%f86, %r31;
	add.f32 	%f87, %f85, %f86;
	cvt.rzi.s32.f32 	%r33, %f87;
	setp.gt.s32 	%p15, %r33, %r6;
	@%p15 bra 	$L__BB6_21;
	add.s32 	%r118, %r116, 13;
	ld.global.f32 	%f88, [%rd6+52];
	cvt.rn.f32.s32 	%f89, %r33;
	add.f32 	%f90, %f88, %f89;
	cvt.rzi.s32.f32 	%r35, %f90;
	setp.gt.s32 	%p16, %r35, %r6;
	@%p16 bra 	$L__BB6_21;
	add.s32 	%r118, %r116, 14;
	ld.global.f32 	%f91, [%rd6+56];
	cvt.rn.f32.s32 	%f92, %r35;
	add.f32 	%f93, %f91, %f92;
	cvt.rzi.s32.f32 	%r37, %f93;
	setp.gt.s32 	%p17, %r37, %r6;
	@%p17 bra 	$L__BB6_21;
	add.s32 	%r118, %r116, 15;
	ld.global.f32 	%f94, [%rd6+60];
	cvt.rn.f32.s32 	%f95, %r37;
	add.f32 	%f96, %f94, %f95;
	cvt.rzi.s32.f32 	%r117, %f96;
	setp.gt.s32 	%p18, %r117, %r6;
	@%p18 bra 	$L__BB6_21;
	add.s32 	%r116, %r116, 16;
	setp.ne.s32 	%p19, %r116, 4096;
	mov.b32 	%r118, 0;
	@%p19 bra 	$L__BB6_4;
$L__BB6_21:
	mov.u32 	%r101, %ntid.x;
	add.s32 	%r102, %r1, %r101;
	mul.wide.u32 	%rd16, %r102, 4;
	add.s64 	%rd17, %rd1, %rd16;
	ld.global.u32 	%r103, [%rd17];
	rem.u32 	%r42, %r103, %r115;
	mov.b32 	%r119, 0;
	mov.u32 	%r120, %r119;
$L__BB6_22:
	mul.wide.u32 	%rd18, %r119, 4;
	add.s64 	%rd7, %rd2, %rd18;
	ld.global.f32 	%f97, [%rd7];
	cvt.rn.f32.s32 	%f98, %r120;
	add.f32 	%f99, %f97, %f98;
	cvt.rzi.s32.f32 	%r45, %f99;
	setp.gt.s32 	%p20, %r45, %r42;
	mov.u32 	%r122, %r119;
	@%p20 bra 	$L__BB6_39;
	add.s32 	%r122, %r119, 1;
	ld.global.f32 	%f100, [%rd7+4];
	cvt.rn.f32.s32 	%f101, %r45;
	add.f32 	%f102, %f100, %f101;
	cvt.rzi.s32.f32 	%r47, %f102;
	setp.gt.s32 	%p21, %r47, %r42;
	@%p21 bra 	$L__BB6_39;
	add.s32 	%r122, %r119, 2;
	ld.global.f32 	%f103, [%rd7+8];
	cvt.rn.f32.s32 	%f104, %r47;
	add.f32 	%f105, %f103, %f104;
	cvt.rzi.s32.f32 	%r49, %f105;
	setp.gt.s32 	%p22, %r49, %r42;
	@%p22 bra 	$L__BB6_39;
	add.s32 	%r122, %r119, 3;
	ld.global.f32 	%f106, [%rd7+12];
	cvt.rn.f32.s32 	%f107, %r49;
	add.f32 	%f108, %f106, %f107;
	cvt.rzi.s32.f32 	%r51, %f108;
	setp.gt.s32 	%p23, %r51, %r42;
	@%p23 bra 	$L__BB6_39;
	add.s32 	%r122, %r119, 4;
	ld.global.f32 	%f109, [%rd7+16];
	cvt.rn.f32.s32 	%f110, %r51;
	add.f32 	%f111, %f109, %f110;
	cvt.rzi.s32.f32 	%r53, %f111;
	setp.gt.s32 	%p24, %r53, %r42;
	@%p24 bra 	$L__BB6_39;
	add.s32 	%r122, %r119, 5;
	ld.global.f32 	%f112, [%rd7+20];
	cvt.rn.f32.s32 	%f113, %r53;
	add.f32 	%f114, %f112, %f113;
	cvt.rzi.s32.f32 	%r55, %f114;
	setp.gt.s32 	%p25, %r55, %r42;
	@%p25 bra 	$L__BB6_39;
	add.s32 	%r122, %r119, 6;
	ld.global.f32 	%f115, [%rd7+24];
	cvt.rn.f32.s32 	%f116, %r55;
	add.f32 	%f117, %f115, %f116;
	cvt.rzi.s32.f32 	%r57, %f117;
	setp.gt.s32 	%p26, %r57, %r42;
	@%p26 bra 	$L__BB6_39;
	add.s32 	%r122, %r119, 7;
	ld.global.f32 	%f118, [%rd7+28];
	cvt.rn.f32.s32 	%f119, %r57;
	add.f32 	%f120, %f118, %f119;
	cvt.rzi.s32.f32 	%r59, %f120;
	setp.gt.s32 	%p27, %r59, %r42;
	@%p27 bra 	$L__BB6_39;
	add.s32 	%r122, %r119, 8;
	ld.global.f32 	%f121, [%rd7+32];
	cvt.rn.f32.s32 	%f122, %r59;
	add.f32 	%f123, %f121, %f122;
	cvt.rzi.s32.f32 	%r61, %f123;
	setp.gt.s32 	%p28, %r61, %r42;
	@%p28 bra 	$L__BB6_39;
	add.s32 	%r122, %r119, 9;
	ld.global.f32 	%f124, [%rd7+36];
	cvt.rn.f32.s32 	%f125, %r61;
	add.f32 	%f126, %f124, %f125;
	cvt.rzi.s32.f32 	%r63, %f126;
	setp.gt.s32 	%p29, %r63, %r42;
	@%p29 bra 	$L__BB6_39;
	add.s32 	%r122, %r119, 10;
	ld.global.f32 	%f127, [%rd7+40];
	cvt.rn.f32.s32 	%f128, %r63;
	add.f32 	%f129, %f127, %f128;
	cvt.rzi.s32.f32 	%r65, %f129;
	setp.gt.s32 	%p30, %r65, %r42;
	@%p30 bra 	$L__BB6_39;
	add.s32 	%r122, %r119, 11;
	ld.global.f32 	%f130, [%rd7+44];
	cvt.rn.f32.s32 	%f131, %r65;
	add.f32 	%f132, %f130, %f131;
	cvt.rzi.s32.f32 	%r67, %f132;
	setp.gt.s32 	%p31, %r67, %r42;
	@%p31 bra 	$L__BB6_39;
	add.s32 	%r122, %r119, 12;
	ld.global.f32 	%f133, [%rd7+48];
	cvt.rn.f32.s32 	%f134, %r67;
	add.f32 	%f135, %f133, %f134;
	cvt.rzi.s32.f32 	%r69, %f135;
	setp.gt.s32 	%p32, %r69, %r42;
	@%p32 bra 	$L__BB6_39;
	add.s32 	%r122, %r119, 13;
	ld.global.f32 	%f136, [%rd7+52];
	cvt.rn.f32.s32 	%f137, %r69;
	add.f32 	%f138, %f136, %f137;
	cvt.rzi.s32.f32 	%r71, %f138;
	setp.gt.s32 	%p33, %r71, %r42;
	@%p33 bra 	$L__BB6_39;
	add.s32 	%r122, %r119, 14;
	ld.global.f32 	%f139, [%rd7+56];
	cvt.rn.f32.s32 	%f140, %r71;
	add.f32 	%f141, %f139, %f140;
	cvt.rzi.s32.f32 	%r73, %f141;
	setp.gt.s32 	%p34, %r73, %r42;
	@%p34 bra 	$L__BB6_39;
	add.s32 	%r122, %r119, 15;
	ld.global.f32 	%f142, [%rd7+60];
	cvt.rn.f32.s32 	%f143, %r73;
	add.f32 	%f144, %f142, %f143;
	cvt.rzi.s32.f32 	%r120, %f144;
	setp.gt.s32 	%p35, %r120, %r42;
	@%p35 bra 	$L__BB6_39;
	add.s32 	%r119, %r119, 16;
	setp.ne.s32 	%p36, %r119, 4096;
	mov.b32 	%r122, 0;
	@%p36 bra 	$L__BB6_22;
$L__BB6_39:
	mov.u32 	%r105, %tid.x;
	add.s32 	%r106, %r79, %r1;
	mov.u32 	%r107, %ntid.x;
	mad.lo.s32 	%r108, %r1, %r107, %r105;
	mul.wide.s32 	%rd19, %r108, 4;
	add.s64 	%rd20, %rd1, %rd19;
	ld.global.u32 	%r109, [%rd20];
	and.b32  	%r110, %r109, 1;
	setp.eq.b32 	%p37, %r110, 1;
	selp.b32 	%r111, %r122, %r118, %p37;
	cvta.to.global.u64 	%rd21, %rd8;
	mad.lo.s32 	%r112, %r111, %r107, %r105;
	mul.wide.u32 	%rd22, %r112, 4;
	add.s64 	%rd23, %rd21, %rd22;
	ld.global.f32 	%f145, [%rd23];
	mad.lo.s32 	%r113, %r106, %r107, %r105;
	mul.wide.u32 	%rd24, %r113, 4;
	add.s64 	%rd25, %rd21, %rd24;
	st.global.f32 	[%rd25], %f145;
	ret;

}
	// .globl	_Z6mutatePfS_S_
.visible .entry _Z6mutatePfS_S_(
	.param .u64 .ptr .align 1 _Z6mutatePfS_S__param_0,
	.param .u64 .ptr .align 1 _Z6mutatePfS_S__param_1,
	.param .u64 .ptr .align 1 _Z6mutatePfS_S__param_2
)
{
	.reg .pred 	%p<4>;
	.reg .b32 	%r<6>;
	.reg .b32 	%f<7>;
	.reg .b64 	%rd<12>;
	.reg .b64 	%fd<2>;

	ld.param.u64 	%rd2, [_Z6mutatePfS_S__param_0];
	ld.param.u64 	%rd4, [_Z6mutatePfS_S__param_1];
	ld.param.u64 	%rd3, [_Z6mutatePfS_S__param_2];
	cvta.to.global.u64 	%rd5, %rd4;
	mov.u32 	%r2, %ctaid.x;
	mov.u32 	%r3, %ntid.x;
	mov.u32 	%r4, %tid.x;
	mad.lo.s32 	%r1, %r2, %r3, %r4;
	mul.wide.s32 	%rd6, %r1, 4;
	add.s64 	%rd7, %rd5, %rd6;
	ld.global.f32 	%f1, [%rd7];
	cvt.f64.f32 	%fd1, %f1;
	setp.geu.f64 	%p1, %fd1, 0d3F847AE147AE147B;
	@%p1 bra 	$L__BB7_3;
	cvta.to.global.u64 	%rd8, %rd2;
	cvta.to.global.u64 	%rd9, %rd3;
	add.s64 	%rd11, %rd9, %rd6;
	ld.global.f32 	%f2, [%rd11];
	div.rn.f32 	%f3, %f2, 0f40A00000;
	add.s64 	%rd1, %rd8, %rd6;
	ld.global.f32 	%f4, [%rd1];
	add.f32 	%f5, %f4, %f3;
	setp.gt.f32 	%p2, %f5, 0f3F800000;
	selp.f32 	%f6, 0f3F800000, %f5, %p2;
	st.global.f32 	[%rd1], %f6;
	setp.geu.f32 	%p3, %f6, 0fBF800000;
	@%p3 bra 	$L__BB7_3;
	mov.b32 	%r5, -1082130432;
	st.global.u32 	[%rd1], %r5;
$L__BB7_3:
	ret;

}
	// .globl	_ZN3cub18CUB_300001_SM_10006detail11EmptyKernelIvEEvv
.visible .entry _ZN3cub18CUB_300001_SM_10006detail11EmptyKernelIvEEvv()
{


	ret;

}
	// .globl	_ZN3cub18CUB_300001_SM_10006detail10radix_sort31DeviceRadixSortSingleTileKernelINS1_5radix10policy_hubIfiyE10Policy1000ELNS0_9SortOrderE1EfiyNS1_21identity_decomposer_tEEEvPKT1_PSA_PKT2_PSE_T3_iiT4_
.visible .entry _ZN3cub18CUB_300001_SM_10006detail10radix_sort31DeviceRadixSortSingleTileKernelINS1_5radix10policy_hubIfiyE10Policy1000ELNS0_9SortOrderE1EfiyNS1_21identity_decomposer_tEEEvPKT1_PSA_PKT2_PSE_T3_iiT4_(
	.param .u64 .ptr .align 1 _ZN3cub18CUB_300001_SM_10006detail10radix_sort31DeviceRadixSortSingleTileKernelINS1_5radix10policy_hubIfiyE10Policy1000ELNS0_9SortOrderE1EfiyNS1_21identity_decomposer_tEEEvPKT1_PSA_PKT2_PSE_T3_iiT4__param_0,
	.param .u64 .ptr .align 1 _ZN3cub18CUB_300001_SM_10006detail10radix_sort31DeviceRadixSortSingleTileKernelINS1_5radix10policy_hubIfiyE10Policy1000ELNS0_9SortOrderE1EfiyNS1_21identity_decomposer_tEEEvPKT1_PSA_PKT2_PSE_T3_iiT4__param_1,
	.param .u64 .ptr .align 1 _ZN3cub18CUB_300001_SM_10006detail10radix_sort31DeviceRadixSortSingleTileKernelINS1_5radix10policy_hubIfiyE10Policy1000ELNS0_9SortOrderE1EfiyNS1_21identity_decomposer_tEEEvPKT1_PSA_PKT2_PSE_T3_iiT4__param_2,
	.param .u64 .ptr .align 1 _ZN3cub18CUB_300001_SM_10006detail10radix_sort31DeviceRadixSortSingleTileKernelINS1_5radix10policy_hubIfiyE10Policy1000ELNS0_9SortOrderE1EfiyNS1_21identity_decomposer_tEEEvPKT1_PSA_PKT2_PSE_T3_iiT4__param_3,
	.param .u64 _ZN3cub18CUB_300001_SM_10006detail10radix_sort31DeviceRadixSortSingleTileKernelINS1_5radix10policy_hubIfiyE10Policy1000ELNS0_9SortOrderE1EfiyNS1_21identity_decomposer_tEEEvPKT1_PSA_PKT2_PSE_T3_iiT4__param_4,
	.param .u32 _ZN3cub18CUB_300001_SM_10006detail10radix_sort31DeviceRadixSortSingleTileKernelINS1_5radix10policy_hubIfiyE10Policy1000ELNS0_9SortOrderE1EfiyNS1_21identity_decomposer_tEEEvPKT1_PSA_PKT2_PSE_T3_iiT4__param_5,
	.param .u32 _ZN3cub18CUB_300001_SM_10006detail10radix_sort31DeviceRadixSortSingleTileKernelINS1_5radix10policy_hubIfiyE10Policy1000ELNS0_9SortOrderE1EfiyNS1_21identity_decomposer_tEEEvPKT1_PSA_PKT2_PSE_T3_iiT4__param_6,
	.param .align 1 .b8 _ZN3cub18CUB_300001_SM_10006detail10radix_sort31DeviceRadixSortSingleTileKernelINS1_5radix10policy_hubIfiyE10Policy1000ELNS0_9SortOrderE1EfiyNS1_21identity_decomposer_tEEEvPKT1_PSA_PKT2_PSE_T3_iiT4__param_7[1]
)
.maxntid 256
.minnctapersm 1
{
	.reg .pred 	%p<130>;
	.reg .b16 	%rs<39>;
	.reg .b32 	%r<957>;
	.reg .b64 	%rd<37>;
	// demoted variable
	.shared .align 16 .b8 _ZZN3cub18CUB_300001_SM_10006detail10radix_sort31DeviceRadixSortSingleTileKernelINS1_5radix10policy_hubIfiyE10Policy1000ELNS0_9SortOrderE1EfiyNS1_21identity_decomposer_tEEEvPKT1_PSA_PKT2_PSE_T3_iiT4_E12temp_storage[33856];
	ld.param.u64 	%rd10, [_ZN3cub18CUB_300001_SM_10006detail10radix_sort31DeviceRadixSortSingleTileKernelINS1_5radix10policy_hubIfiyE10Policy1000ELNS0_9SortOrderE1EfiyNS1_21identity_decomposer_tEEEvPKT1_PSA_PKT2_PSE_T3_iiT4__param_0];
	ld.param.u64 	%rd6, [_ZN3cub18CUB_300001_SM_10006detail10radix_sort31DeviceRadixSortSingleTileKernelINS1_5radix10policy_hubIfiyE10Policy1000ELNS0_9SortOrderE1EfiyNS1_21identity_decomposer_tEEEvPKT1_PSA_PKT2_PSE_T3_iiT4__param_1];
	ld.param.u64 	%rd7, [_ZN3cub18CUB_300001_SM_10006detail10radix_sort31DeviceRadixSortSingleTileKernelINS1_5radix10policy_hubIfiyE10Policy1000ELNS0_9SortOrderE1EfiyNS1_21identity_decomposer_tEEEvPKT1_PSA_PKT2_PSE_T3_iiT4__param_2];
	ld.param.u64 	%rd8, [_ZN3cub18CUB_300001_SM_10006detail10radix_sort31DeviceRadixSortSingleTileKernelINS1_5radix10policy_hubIfiyE10Policy1000ELNS0_9SortOrderE1EfiyNS1_21identity_decomposer_tEEEvPKT1_PSA_PKT2_PSE_T3_iiT4__param_3];
	ld.param.u64 	%rd9, [_ZN3cub18CUB_300001_SM_10006detail10radix_sort31DeviceRadixSortSingleTileKernelINS1_5radix10policy_hubIfiyE10Policy1000ELNS0_9SortOrderE1EfiyNS1_21identity_decomposer_tEEEvPKT1_PSA_PKT2_PSE_T3_iiT4__param_4];
	ld.param.u32 	%r322, [_ZN3cub18CUB_300001_SM_10006detail10radix_sort31DeviceRadixSortSingleTileKernelINS1_5radix10policy_hubIfiyE10Policy1000ELNS0_9SortOrderE1EfiyNS1_21identity_decomposer_tEEEvPKT1_PSA_PKT2_PSE_T3_iiT4__param_5];
	ld.param.u32 	%r323, [_ZN3cub18CUB_300001_SM_10006detail10radix_sort31DeviceRadixSortSingleTileKernelINS1_5radix10policy_hubIfiyE10Policy1000ELNS0_9SortOrderE1EfiyNS1_21identity_decomposer_tEEEvPKT1_PSA_PKT2_PSE_T3_iiT4__param_6];
	cvta.to.global.u64 	%rd11, %rd10;
	cvt.u32.u64 	%r1, %rd9;
	mov.u32 	%r2, %tid.x;
	mul.lo.s32 	%r3, %r2, 19;
	setp.ge.s32 	%p1, %r3, %r1;
	mul.wide.u32 	%rd12, %r3, 4;
	add.s64 	%rd1, %rd11, %rd12;
	mov.b32 	%r877, -1;
	@%p1 bra 	$L__BB9_2;
	ld.global.u32 	%r877, [%rd1];
$L__BB9_2:
	add.s32 	%r6, %r3, 1;
	setp.ge.s32 	%p2, %r6, %r1;
	mov.b32 	%r878, -1;
	@%p2 bra 	$L__BB9_4;
	ld.global.u32 	%r878, [%rd1+4];
$L__BB9_4:
	add.s32 	%r9, %r3, 2;
	setp.ge.s32 	%p3, %r9, %r1;
	mov.b32 	%r879, -1;
	@%p3 bra 	$L__BB9_6;
	ld.global.u32 	%r879, [%rd1+8];
$L__BB9_6:
	add.s32 	%r12, %r3, 3;
	setp.ge.s32 	%p4, %r12, %r1;
	mov.b32 	%r880, -1;
	@%p4 bra 	$L__BB9_8;
	ld.global.u32 	%r880, [%rd1+12];
$L__BB9_8:
	add.s32 	%r15, %r3, 4;
	setp.ge.s32 	%p5, %r15, %r1;
	mov.b32 	%r881, -1;
	@%p5 bra 	$L__BB9_10;
	ld.global.u32 	%r881, [%rd1+16];
$L__BB9_10:
	add.s32 	%r18, %r3, 5;
	setp.ge.s32 	%p6, %r18, %r1;
	mov.b32 	%r882, -1;
	@%p6 bra 	$L__BB9_12;
	ld.global.u32 	%r882, [%rd1+20];
$L__BB9_12:
	add.s32 	%r21, %r3, 6;
	setp.ge.s32 	%p7, %r21, %r1;
	mov.b32 	%r883, -1;
	@%p7 bra 	$L__BB9_14;
	ld.global.u32 	%r883, [%rd1+24];
$L__BB9_14:
	add.s32 	%r24, %r3, 7;
	setp.ge.s32 	%p8, %r24, %r1;
	mov.b32 	%r884, -1;
	@%p8 bra 	$L__BB9_16;
	ld.global.u32 	%r884, [%rd1+28];
$L__BB9_16:
	add.s32 	%r27, %r3, 8;
	setp.ge.s32 	%p9, %r27, %r1;
	mov.b32 	%r885, -1;
	@%p9 bra 	$L__BB9_18;
	ld.global.u32 	%r885, [%rd1+32];
$L__BB9_18:
	add.s32 	%r30, %r3, 9;
	setp.ge.s32 	%p10, %r30, %r1;
	mov.b32 	%r886, -1;
	@%p10 bra 	$L__BB9_20;
	ld.global.u32 	%r886, [%rd1+36];
$L__BB9_20:
	add.s32 	%r33, %r3, 10;
	setp.ge.s32 	%p11, %r33, %r1;
	mov.b32 	%r887, -1;
	@%p11 bra 	$L__BB9_22;
	ld.global.u32 	%r887, [%rd1+40];
$L__BB9_22:
	add.s32 	%r36, %r3, 11;
	setp.ge.s32 	%p12, %r36, %r1;
	mov.b32 	%r888, -1;
	@%p12 bra 	$L__BB9_24;
	ld.global.u32 	%r888, [%rd1+44];
$L__BB9_24:
	add.s32 	%r39, %r3, 12;
	setp.ge.s32 	%p13, %r39, %r1;
	mov.b32 	%r889, -1;
	@%p13 bra 	$L__BB9_26;
	ld.global.u32 	%r889, [%rd1+48];
$L__BB9_26:
	add.s32 	%r42, %r3, 13;
	setp.ge.s32 	%p14, %r42, %r1;
	mov.b32 	%r890, -1;
	@%p14 bra 	$L__BB9_28;
	ld.global.u32 	%r890, [%rd1+52];
$L__BB9_28:
	add.s32 	%r45, %r3, 14;
	setp.ge.s32 	%p15, %r45, %r1;
	mov.b32 	%r891, -1;
	@%p15 bra 	$L__BB9_30;
	ld.global.u32 	%r891, [%rd1+56];
$L__BB9_30:
	add.s32 	%r48, %r3, 15;
	setp.ge.s32 	%p16, %r48, %r1;
	mov.b32 	%r892, -1;
	@%p16 bra 	$L__BB9_32;
	ld.global.u32 	%r892, [%rd1+60];
$L__BB9_32:
	add.s32 	%r51, %r3, 16;
	setp.ge.s32 	%p17, %r51, %r1;
	mov.b32 	%r893, -1;
	@%p17 bra 	$L__BB9_34;
	ld.global.u32 	%r893, [%rd1+64];
$L__BB9_34:
	add.s32 	%r54, %r3, 17;
	setp.ge.s32 	%p18, %r54, %r1;
	mov.b32 	%r894, -1;
	@%p18 bra 	$L__BB9_36;
	ld.global.u32 	%r894, [%rd1+68];
$L__BB9_36:
	add.s32 	%r57, %r3, 18;
	setp.ge.s32 	%p19, %r57, %r1;
	mov.b32 	%r895, -1;
	@%p19 bra 	$L__BB9_38;
	ld.global.u32 	%r895, [%rd1+72];
$L__BB9_38:
	bar.sync 	0;
	mov.b64 	{%r344, %r345}, %rd9;
	shfl.sync.idx.b32	%r60|%p20, %r344, 0, 31, -1;
	shfl.sync.idx.b32	%r346|%p21, %r345, 0, 31, -1;
	mov.b64 	%rd2, {%r60, %r346};
	setp.ge.s32 	%p22, %r3, %r60;
	cvta.to.global.u64 	%rd13, %rd7;
	add.s64 	%rd3, %rd13, %rd12;
	@%p22 bra 	$L__BB9_40;
	ld.global.u32 	%r954, [%rd3];
$L__BB9_40:
	setp.ge.s32 	%p23, %r6, %r60;
	@%p23 bra 	$L__BB9_42;
	ld.global.u32 	%r953, [%rd3+4];
$L__BB9_42:
	setp.ge.s32 	%p24, %r9, %r60;
	@%p24 bra 	$L__BB9_44;
	ld.global.u32 	%r952, [%rd3+8];
$L__BB9_44:
	setp.ge.s32 	%p25, %r12, %r60;
	@%p25 bra 	$L__BB9_46;
	ld.global.u32 	%r951, [%rd3+12];
$L__BB9_46:
	setp.ge.s32 	%p26, %r15, %r60;
	@%p26 bra 	$L__BB9_48;
	ld.global.u32 	%r950, [%rd3+16];
$L__BB9_48:
	setp.ge.s32 	%p27, %r18, %r60;
	@%p27 bra 	$L__BB9_50;
	ld.global.u32 	%r949, [%rd3+20];
$L__BB9_50:
	setp.ge.s32 	%p28, %r21, %r60;
	@%p28 bra 	$L__BB9_52;
	ld.global.u32 	%r948, [%rd3+24];
$L__BB9_52:
	setp.ge.s32 	%p29, %r24, %r60;
	@%p29 bra 	$L__BB9_54;
	ld.global.u32 	%r947, [%rd3+28];
$L__BB9_54:
	setp.ge.s32 	%p30, %r27, %r60;
	@%p30 bra 	$L__BB9_56;
	ld.global.u32 	%r946, [%rd3+32];
$L__BB9_56:
	setp.ge.s32 	%p31, %r30, %r60;
	@%p31 bra 	$L__BB9_58;
	ld.global.u32 	%r945, [%rd3+36];
$L__BB9_58:
	setp.ge.s32 	%p32, %r33, %r60;
	@%p32 bra 	$L__BB9_60;
	ld.global.u32 	%r944, [%rd3+40];
$L__BB9_60:
	setp.ge.s32 	%p33, %r36, %r60;
	@%p33 bra 	$L__BB9_62;
	ld.global.u32 	%r943, [%rd3+44];
$L__BB9_62:
	setp.ge.s32 	%p34, %r39, %r60;
	@%p34 bra 	$L__BB9_64;
	ld.global.u32 	%r942, [%rd3+48];
$L__BB9_64:
	setp.ge.s32 	%p35, %r42, %r60;
	@%p35 bra 	$L__BB9_66;
	ld.global.u32 	%r941, [%rd3+52];
$L__BB9_66:
	setp.ge.s32 	%p36, %r45, %r60;
	@%p36 bra 	$L__BB9_68;
	ld.global.u32 	%r940, [%rd3+56];
$L__BB9_68:
	setp.ge.s32 	%p37, %r48, %r60;
	@%p37 bra 	$L__BB9_70;
	ld.global.u32 	%r939, [%rd3+60];
$L__BB9_70:
	setp.ge.s32 	%p38, %r51, %r60;
	@%p38 bra 	$L__BB9_72;
	ld.global.u32 	%r938, [%rd3+64];
$L__BB9_72:
	setp.ge.s32 	%p39, %r54, %r60;
	@%p39 bra 	$L__BB9_74;
	ld.global.u32 	%r937, [%rd3+68];
$L__BB9_74:
	setp.ge.s32 	%p40, %r57, %r60;
	@%p40 bra 	$L__BB9_76;
	ld.global.u32 	%r936, [%rd3+72];
$L__BB9_76:
	bar.sync 	0;
	setp.gt.s32 	%p41, %r877, -1;
	selp.b32 	%r366, -2147483648, -1, %p41;
	xor.b32  	%r935, %r366, %r877;
	setp.gt.s32 	%p42, %r878, -1;
	selp.b32 	%r367, -2147483648, -1, %p42;
	xor.b32  	%r934, %r367, %r878;
	setp.gt.s32 	%p43, %r879, -1;
	selp.b32 	%r368, -2147483648, -1, %p43;
	xor.b32  	%r933, %r368, %r879;
	setp.gt.s32 	%p44, %r880, -1;
	selp.b32 	%r369, -2147483648, -1, %p44;
	xor.b32  	%r932, %r369, %r880;
	setp.gt.s32 	%p45, %r881, -1;
	selp.b32 	%r370, -2147483648, -1, %p45;
	xor.b32  	%r931, %r370, %r881;
	setp.gt.s32 	%p46, %r882, -1;
	selp.b32 	%r371, -2147483648, -1, %p46;
	xor.b32  	%r930, %r371, %r882;
	setp.gt.s32 	%p47, %r883, -1;
	selp.b32 	%r372, -2147483648, -1, %p47;
	xor.b32  	%r929, %r372, %r883;
	setp.gt.s32 	%p48, %r884, -1;
	selp.b32 	%r373, -2147483648, -1, %p48;
	xor.b32  	%r928, %r373, %r884;
	setp.gt.s32 	%p49, %r885, -1;
	selp.b32 	%r374, -2147483648, -1, %p49;
	xor.b32  	%r927, %r374, %r885;
	setp.gt.s32 	%p50, %r886, -1;
	selp.b32 	%r375, -2147483648, -1, %p50;
	xor.b32  	%r926, %r375, %r886;
	setp.gt.s32 	%p51, %r887, -1;
	selp.b32 	%r376, -2147483648, -1, %p51;
	xor.b32  	%r925, %r376, %r887;
	setp.gt.s32 	%p52, %r888, -1;
	selp.b32 	%r377, -2147483648, -1, %p52;
	xor.b32  	%r924, %r377, %r888;
	setp.gt.s32 	%p53, %r889, -1;
	selp.b32 	%r378, -2147483648, -1, %p53;
	xor.b32  	%r923, %r378, %r889;
	setp.gt.s32 	%p54, %r890, -1;
	selp.b32 	%r379, -2147483648, -1, %p54;
	xor.b32  	%r922, %r379, %r890;
	setp.gt.s32 	%p55, %r891, -1;
	selp.b32 	%r380, -2147483648, -1, %p55;
	xor.b32  	%r921, %r380, %r891;
	setp.gt.s32 	%p56, %r892, -1;
	selp.b32 	%r381, -2147483648, -1, %p56;
	xor.b32  	%r920, %r381, %r892;
	setp.gt.s32 	%p57, %r893, -1;
	selp.b32 	%r382, -2147483648, -1, %p57;
	xor.b32  	%r919, %r382, %r893;
	setp.gt.s32 	%p58, %r894, -1;
	selp.b32 	%r383, -2147483648, -1, %p58;
	xor.b32  	%r918, %r383, %r894;
	setp.gt.s32 	%p59, %r895, -1;
	selp.b32 	%r384, -2147483648, -1, %p59;
	xor.b32  	%r917, %r384, %r895;
	shr.u32 	%r118, %r2, 5;
	shl.b32 	%r385, %r2, 2;
	mov.u32 	%r386, _ZZN3cub18CUB_300001_SM_10006detail10radix_sort31DeviceRadixSortSingleTileKernelINS1_5radix10policy_hubIfiyE10Policy1000ELNS0_9SortOrderE1EfiyNS1_21identity_decomposer_tEEEvPKT1_PSA_PKT2_PSE_T3_iiT4_E12temp_storage;
	add.s32 	%r119, %r386, %r385;
	shl.b32 	%r387, %r2, 7;
	add.s32 	%r120, %r119, %r387;
	shl.b32 	%r388, %r118, 2;
	add.s32 	%r389, %r386, %r388;
	add.s32 	%r121, %r389, 33792;
	mad.lo.s32 	%r122, %r2, -56, %r120;
	add.s32 	%r916, %r322, 6;
	sub.s32 	%r915, %r323, %r322;
$L__BB9_77:
	add.s32 	%r449, %r916, -6;
	min.s32 	%r392, %r915, 6;
	mov.b32 	%r478, 0;
	st.shared.u32 	[%r119], %r478;
	st.shared.u32 	[%r119+1024], %r478;
	st.shared.u32 	[%r119+2048], %r478;
	st.shared.u32 	[%r119+3072], %r478;
	st.shared.u32 	[%r119+4096], %r478;
	st.shared.u32 	[%r119+5120], %r478;
	st.shared.u32 	[%r119+6144], %r478;
	st.shared.u32 	[%r119+7168], %r478;
	st.shared.u32 	[%r119+8192], %r478;
	st.shared.u32 	[%r119+9216], %r478;
	st.shared.u32 	[%r119+10240], %r478;
	st.shared.u32 	[%r119+11264], %r478;
	st.shared.u32 	[%r119+12288], %r478;
	st.shared.u32 	[%r119+13312], %r478;
	st.shared.u32 	[%r119+14336], %r478;
	st.shared.u32 	[%r119+15360], %r478;
	st.shared.u32 	[%r119+16384], %r478;
	st.shared.u32 	[%r119+17408], %r478;
	st.shared.u32 	[%r119+18432], %r478;
	st.shared.u32 	[%r119+19456], %r478;
	st.shared.u32 	[%r119+20480], %r478;
	st.shared.u32 	[%r119+21504], %r478;
	st.shared.u32 	[%r119+22528], %r478;
	st.shared.u32 	[%r119+23552], %r478;
	st.shared.u32 	[%r119+24576], %r478;
	st.shared.u32 	[%r119+25600], %r478;
	st.shared.u32 	[%r119+26624], %r478;
	st.shared.u32 	[%r119+27648], %r478;
	st.shared.u32 	[%r119+28672], %r478;
	st.shared.u32 	[%r119+29696], %r478;
	st.shared.u32 	[%r119+30720], %r478;
	st.shared.u32 	[%r119+31744], %r478;
	st.shared.u32 	[%r119+32768], %r478;
	// begin inline asm
	bmsk.clamp.b32 %r390, %r478, %r392;
	// end inline asm
	setp.eq.s32 	%p60, %r935, 2147483647;
	selp.b32 	%r394, -2147483648, %r935, %p60;
	// begin inline asm
	shr.b32 %r393, %r394, %r449;
	// end inline asm
	and.b32  	%r481, %r390, %r393;
	shl.b32 	%r482, %r481, 10;
	not.b32 	%r483, %r482;
	and.b32  	%r484, %r483, 31744;
	add.s32 	%r485, %r119, %r484;
	shr.u32 	%r486, %r481, 4;
	and.b32  	%r487, %r486, 268435454;
	sub.s32 	%r166, %r485, %r487;
	ld.shared.u16 	%rs1, [%r166+2];
	add.s16 	%rs20, %rs1, 1;
	st.shared.u16 	[%r166+2], %rs20;
	setp.eq.s32 	%p61, %r934, 2147483647;
	selp.b32 	%r397, -2147483648, %r934, %p61;
	// begin inline asm
	shr.b32 %r396, %r397, %r449;
	// end inline asm
	and.b32  	%r488, %r390, %r396;
	shl.b32 	%r489, %r488, 10;
	not.b32 	%r490, %r489;
	and.b32  	%r491, %r490, 31744;
	add.s32 	%r492, %r119, %r491;
	shr.u32 	%r493, %r488, 4;
	and.b32  	%r494, %r493, 268435454;
	sub.s32 	%r167, %r492, %r494;
	ld.shared.u16 	%rs2, [%r167+2];
	add.s16 	%rs21, %rs2, 1;
	st.shared.u16 	[%r167+2], %rs21;
	setp.eq.s32 	%p62, %r933, 2147483647;
	selp.b32 	%r400, -2147483648, %r933, %p62;
	// begin inline asm
	shr.b32 %r399, %r400, %r449;
	// end inline asm
	and.b32  	%r495, %r390, %r399;
	shl.b32 	%r496, %r495, 10;
	not.b32 	%r497, %r496;
	and.b32  	%r498, %r497, 31744;
	add.s32 	%r499, %r119, %r498;
	shr.u32 	%r500, %r495, 4;
	and.b32  	%r501, %r500, 268435454;
	sub.s32 	%r168, %r499, %r501;
	ld.shared.u16 	%rs3, [%r168+2];
	add.s16 	%rs22, %rs3, 1;
	st.shared.u16 	[%r168+2], %rs22;
	setp.eq.s32 	%p63, %r932, 2147483647;
	selp.b32 	%r403, -2147483648, %r932, %p63;
	// begin inline asm
	shr.b32 %r402, %r403, %r449;
	// end inline asm
	and.b32  	%r502, %r390, %r402;
	shl.b32 	%r503, %r502, 10;
	not.b32 	%r504, %r503;
	and.b32  	%r505, %r504, 31744;
	add.s32 	%r506, %r119, %r505;
	shr.u32 	%r507, %r502, 4;
	and.b32  	%r508, %r507, 268435454;
	sub.s32 	%r169, %r506, %r508;
	ld.shared.u16 	%rs4, [%r169+2];
	add.s16 	%rs23, %rs4, 1;
	st.shared.u16 	[%r169+2], %rs23;
	setp.eq.s32 	%p64, %r931, 2147483647;
	selp.b32 	%r406, -2147483648, %r931, %p64;
	// begin inline asm
	shr.b32 %r405, %r406, %r449;
	// end inline asm
	and.b32  	%r509, %r390, %r405;
	shl.b32 	%r510, %r509, 10;
	not.b32 	%r511, %r510;
	and.b32  	%r512, %r511, 31744;
	add.s32 	%r513, %r119, %r512;
	shr.u32 	%r514, %r509, 4;
	and.b32  	%r515, %r514, 268435454;
	sub.s32 	%r170, %r513, %r515;
	ld.shared.u16 	%rs5, [%r170+2];
	add.s16 	%rs24, %rs5, 1;
	st.shared.u16 	[%r170+2], %rs24;
	setp.eq.s32 	%p65, %r930, 2147483647;
	selp.b32 	%r409, -2147483648, %r930, %p65;
	// begin inline asm
	shr.b32 %r408, %r409, %r449;
	// end inline asm
	and.b32  	%r516, %r390, %r408;
	shl.b32 	%r517, %r516, 10;
	not.b32 	%r518, %r517;
	and.b32  	%r519, %r518, 31744;
	add.s32 	%r520, %r119, %r519;
	shr.u32 	%r521, %r516, 4;
	and.b32  	%r522, %r521, 268435454;
	sub.s32 	%r171, %r520, %r522;
	ld.shared.u16 	%rs6, [%r171+2];
	add.s16 	%rs25, %rs6, 1;
	st.shared.u16 	[%r171+2], %rs25;
	setp.eq.s32 	%p66, %r929, 2147483647;
	selp.b32 	%r412, -2147483648, %r929, %p66;
	// begin inline asm
	shr.b32 %r411, %r412, %r449;
	// end inline asm
	and.b32  	%r523, %r390, %r411;
	shl.b32 	%r524, %r523, 10;
	not.b32 	%r525, %r524;
	and.b32  	%r526, %r525, 31744;
	add.s32 	%r527, %r119, %r526;
	shr.u32 	%r528, %r523, 4;
	and.b32  	%r529, %r528, 268435454;
	sub.s32 	%r172, %r527, %r529;
	ld.shared.u16 	%rs7, [%r172+2];
	add.s16 	%rs26, %rs7, 1;
	st.shared.u16 	[%r172+2], %rs26;
	setp.eq.s32 	%p67, %r928, 2147483647;
	selp.b32 	%r415, -2147483648, %r928, %p67;
	// begin inline asm
	shr.b32 %r414, %r415, %r449;
	// end inline asm
	and.b32  	%r530, %r390, %r414;
	shl.b32 	%r531, %r530, 10;
	not.b32 	%r532, %r531;
	and.b32  	%r533, %r532, 31744;
	add.s32 	%r534, %r119, %r533;
	shr.u32 	%r535, %r530, 4;
	and.b32  	%r536, %r535, 268435454;
	sub.s32 	%r173, %r534, %r536;
	ld.shared.u16 	%rs8, [%r173+2];
	add.s16 	%rs27, %rs8, 1;
	st.shared.u16 	[%r173+2], %rs27;
	setp.eq.s32 	%p68, %r927, 2147483647;
	selp.b32 	%r418, -2147483648, %r927, %p68;
	// begin inline asm
	shr.b32 %r417, %r418, %r449;
	// end inline asm
	and.b32  	%r537, %r390, %r417;
	shl.b32 	%r538, %r537, 10;
	not.b32 	%r539, %r538;
	and.b32  	%r540, %r539, 31744;
	add.s32 	%r541, %r119, %r540;
	shr.u32 	%r542, %r537, 4;
	and.b32  	%r543, %r542, 268435454;
	sub.s32 	%r174, %r541, %r543;
	ld.shared.u16 	%rs9, [%r174+2];
	add.s16 	%rs28, %rs9, 1;
	st.shared.u16 	[%r174+2], %rs28;
	setp.eq.s32 	%p69, %r926, 2147483647;
	selp.b32 	%r421, -2147483648, %r926, %p69;
	// begin inline asm
	shr.b32 %r420, %r421, %r449;
	// end inline asm
	and.b32  	%r544, %r390, %r420;
	shl.b32 	%r545, %r544, 10;
	not.b32 	%r546, %r545;
	and.b32  	%r547, %r546, 31744;
	add.s32 	%r548, %r119, %r547;
	shr.u32 	%r549, %r544, 4;
	and.b32  	%r550, %r549, 268435454;
	sub.s32 	%r175, %r548, %r550;
	ld.shared.u16 	%rs10, [%r175+2];
	add.s16 	%rs29, %rs10, 1;
	st.shared.u16 	[%r175+2], %rs29;
	setp.eq.s32 	%p70, %r925, 2147483647;
	selp.b32 	%r424, -2147483648, %r925, %p70;
	// begin inline asm
	shr.b32 %r423, %r424, %r449;
	// end inline asm
	and.b32  	%r551, %r390, %r423;
	shl.b32 	%r552, %r551, 10;
	not.b32 	%r553, %r552;
	and.b32  	%r554, %r553, 31744;
	add.s32 	%r555, %r119, %r554;
	shr.u32 	%r556, %r551, 4;
	and.b32  	%r557, %r556, 268435454;
	sub.s32 	%r176, %r555, %r557;
	ld.shared.u16 	%rs11, [%r176+2];
	add.s16 	%rs30, %rs11, 1;
	st.shared.u16 	[%r176+2], %rs30;
	setp.eq.s32 	%p71, %r924, 2147483647;
	selp.b32 	%r427, -2147483648, %r924, %p71;
	// begin inline asm
	shr.b32 %r426, %r427, %r449;
	// end inline asm
	and.b32  	%r558, %r390, %r426;
	shl.b32 	%r559, %r558, 10;
	not.b32 	%r560, %r559;
	and.b32  	%r561, %r560, 31744;
	add.s32 	%r562, %r119, %r561;
	shr.u32 	%r563, %r558, 4;
	and.b32  	%r564, %r563, 268435454;
	sub.s32 	%r177, %r562, %r564;
	ld.shared.u16 	%rs12, [%r177+2];
	add.s16 	%rs31, %rs12, 1;
	st.shared.u16 	[%r177+2], %rs31;
	setp.eq.s32 	%p72, %r923, 2147483647;
	selp.b32 	%r430, -2147483648, %r923, %p72;
	// begin inline asm
	shr.b32 %r429, %r430, %r449;
	// end inline asm
	and.b32  	%r565, %r390, %r429;
	shl.b32 	%r566, %r565, 10;
	not.b32 	%r567, %r566;
	and.b32  	%r568, %r567, 31744;
	add.s32 	%r569, %r119, %r568;
	shr.u32 	%r570, %r565, 4;
	and.b32  	%r571, %r570, 268435454;
	sub.s32 	%r178, %r569, %r571;
	ld.shared.u16 	%rs13, [%r178+2];
	add.s16 	%rs32, %rs13, 1;
	st.shared.u16 	[%r178+2], %rs32;
	setp.eq.s32 	%p73, %r922, 2147483647;
	selp.b32 	%r433, -2147483648, %r922, %p73;
	// begin inline asm
	shr.b32 %r432, %r433, %r449;
	// end inline asm
	and.b32  	%r572, %r390, %r432;
	shl.b32 	%r573, %r572, 10;
	not.b32 	%r574, %r573;
	and.b32  	%r575, %r574, 31744;
	add.s32 	%r576, %r119, %r575;
	shr.u32 	%r577, %r572, 4;
	and.b32  	%r578, %r577, 268435454;
	sub.s32 	%r179, %r576, %r578;
	ld.shared.u16 	%rs14, [%r179+2];
	add.s16 	%rs33, %rs14, 1;
	st.shared.u16 	[%r179+2], %rs33;
	setp.eq.s32 	%p74, %r921, 2147483647;
	selp.b32 	%r436, -2147483648, %r921, %p74;
	// begin inline asm
	shr.b32 %r435, %r436, %r449;
	// end inline asm
	and.b32  	%r579, %r390, %r435;
	shl.b32 	%r580, %r579, 10;
	not.b32 	%r581, %r580;
	and.b32  	%r582, %r581, 31744;
	add.s32 	%r583, %r119, %r582;
	shr.u32 	%r584, %r579, 4;
	and.b32  	%r585, %r584, 268435454;
	sub.s32 	%r180, %r583, %r585;
	ld.shared.u16 	%rs15, [%r180+2];
	add.s16 	%rs34, %rs15, 1;
	st.shared.u16 	[%r180+2], %rs34;
	setp.eq.s32 	%p75, %r920, 2147483647;
	selp.b32 	%r439, -2147483648, %r920, %p75;
	// begin inline asm
	shr.b32 %r438, %r439, %r449;
	// end inline asm
	and.b32  	%r586, %r390, %r438;
	shl.b32 	%r587, %r586, 10;
	not.b32 	%r588, %r587;
	and.b32  	%r589, %r588, 31744;
	add.s32 	%r590, %r119, %r589;
	shr.u32 	%r591, %r586, 4;
	and.b32  	%r592, %r591, 268435454;
	sub.s32 	%r181, %r590, %r592;
	ld.shared.u16 	%rs16, [%r181+2];
	add.s16 	%rs35, %rs16, 1;
	st.shared.u16 	[%r181+2], %rs35;
	setp.eq.s32 	%p76, %r919, 2147483647;
	selp.b32 	%r442, -2147483648, %r919, %p76;
	// begin inline asm
	shr.b32 %r441, %r442, %r449;
	// end inline asm
	and.b32  	%r593, %r390, %r441;
	shl.b32 	%r594, %r593, 10;
	not.b32 	%r595, %r594;
	and.b32  	%r596, %r595, 31744;
	add.s32 	%r597, %r119, %r596;
	shr.u32 	%r598, %r593, 4;
	and.b32  	%r599, %r598, 268435454;
	sub.s32 	%r182, %r597, %r599;
	ld.shared.u16 	%rs17, [%r182+2];
	add.s16 	%rs36, %rs17, 1;
	st.shared.u16 	[%r182+2], %rs36;
	setp.eq.s32 	%p77, %r918, 2147483647;
	selp.b32 	%r445, -2147483648, %r918, %p77;
	// begin inline asm
	shr.b32 %r444, %r445, %r449;
	// end inline asm
	and.b32  	%r600, %r390, %r444;
	shl.b32 	%r601, %r600, 10;
	not.b32 	%r602, %r601;
	and.b32  	%r603, %r602, 31744;
	add.s32 	%r604, %r119, %r603;
	shr.u32 	%r605, %r600, 4;
	and.b32  	%r606, %r605, 268435454;
	sub.s32 	%r183, %r604, %r606;
	ld.shared.u16 	%rs18, [%r183+2];
	add.s16 	%rs37, %rs18, 1;
	st.shared.u16 	[%r183+2], %rs37;
	setp.eq.s32 	%p78, %r917, 2147483647;
	selp.b32 	%r448, -2147483648, %r917, %p78;
	// begin inline asm
	shr.b32 %r447, %r448, %r449;
	// end inline asm
	and.b32  	%r607, %r390, %r447;
	shl.b32 	%r608, %r607, 10;
	not.b32 	%r609, %r608;
	and.b32  	%r610, %r609, 31744;
	add.s32 	%r611, %r119, %r610;
	shr.u32 	%r612, %r607, 4;
	and.b32  	%r613, %r612, 268435454;
	sub.s32 	%r184, %r611, %r613;
	ld.shared.u16 	%rs19, [%r184+2];
	add.s16 	%rs38, %rs19, 1;
	st.shared.u16 	[%r184+2], %rs38;
	bar.sync 	0;
	ld.shared.u32 	%r185, [%r120];
	ld.shared.u32 	%r614, [%r120+4];
	ld.shared.u32 	%r615, [%r120+8];
	ld.shared.u32 	%r616, [%r120+12];
	ld.shared.u32 	%r617, [%r120+16];
	ld.shared.u32 	%r618, [%r120+20];
	ld.shared.u32 	%r619, [%r120+24];
	ld.shared.u32 	%r620, [%r120+28];
	ld.shared.u32 	%r621, [%r120+32];
	ld.shared.u32 	%r622, [%r120+36];
	ld.shared.u32 	%r623, [%r120+40];
	ld.shared.u32 	%r624, [%r120+44];
	ld.shared.u32 	%r625, [%r120+48];
	ld.shared.u32 	%r626, [%r120+52];
	ld.shared.u32 	%r627, [%r120+56];
	ld.shared.u32 	%r628, [%r120+60];
	ld.shared.u32 	%r629, [%r120+64];
	ld.shared.u32 	%r630, [%r120+68];
	ld.shared.u32 	%r631, [%r120+72];
	ld.shared.u32 	%r632, [%r120+76];
	ld.shared.u32 	%r633, [%r120+80];
	ld.shared.u32 	%r634, [%r120+84];
	ld.shared.u32 	%r635, [%r120+88];
	ld.shared.u32 	%r636, [%r120+92];
	ld.shared.u32 	%r637, [%r120+96];
	ld.shared.u32 	%r638, [%r120+100];
	ld.shared.u32 	%r639, [%r120+104];
	ld.shared.u32 	%r640, [%r120+108];
	ld.shared.u32 	%r641, [%r120+112];
	ld.shared.u32 	%r642, [%r120+116];
	ld.shared.u32 	%r643, [%r120+120];
	ld.shared.u32 	%r644, [%r120+124];
	ld.shared.u32 	%r645, [%r120+128];
	add.s32 	%r186, %r614, %r185;
	add.s32 	%r187, %r615, %r186;
	add.s32 	%r188, %r616, %r187;
	add.s32 	%r189, %r617, %r188;
	add.s32 	%r190, %r618, %r189;
	add.s32 	%r191, %r619, %r190;
	add.s32 	%r192, %r620, %r191;
	add.s32 	%r193, %r621, %r192;
	add.s32 	%r194, %r622, %r193;
	add.s32 	%r195, %r623, %r194;
	add.s32 	%r196, %r624, %r195;
	add.s32 	%r197, %r625, %r196;
	add.s32 	%r198, %r626, %r197;
	add.s32 	%r199, %r627, %r198;
	add.s32 	%r200, %r628, %r199;
	add.s32 	%r201, %r629, %r200;
	add.s32 	%r202, %r630, %r201;
	add.s32 	%r203, %r631, %r202;
	add.s32 	%r204, %r632, %r203;
	add.s32 	%r205, %r633, %r204;
	add.s32 	%r206, %r634, %r205;
	add.s32 	%r207, %r635, %r206;
	add.s32 	%r208, %r636, %r207;
	add.s32 	%r209, %r637, %r208;
	add.s32 	%r210, %r638, %r209;
	add.s32 	%r211, %r639, %r210;
	add.s32 	%r212, %r640, %r211;
	add.s32 	%r213, %r641, %r212;
	add.s32 	%r214, %r642, %r213;
	add.s32 	%r215, %r643, %r214;
	add.s32 	%r216, %r644, %r215;
	add.s32 	%r455, %r645, %r216;
	// begin inline asm
	mov.u32 %r450, %laneid;
	// end inline asm
	mov.b32 	%r453, 1;
	mov.b32 	%r480, -1;
	// begin inline asm
	{  .reg .u32 r0;  .reg .pred p;  shfl.sync.up.b32 r0|p, %r455, %r453, %r478, %r480;  @p add.u32 r0, r0, %r455;  mov.u32 %r451, r0;}
	// end inline asm
	mov.b32 	%r459, 2;
	// begin inline asm
	{  .reg .u32 r0;  .reg .pred p;  shfl.sync.up.b32 r0|p, %r451, %r459, %r478, %r480;  @p add.u32 r0, r0, %r451;  mov.u32 %r457, r0;}
	// end inline asm
	mov.b32 	%r465, 4;
	// begin inline asm
	{  .reg .u32 r0;  .reg .pred p;  shfl.sync.up.b32 r0|p, %r457, %r465, %r478, %r480;  @p add.u32 r0, r0, %r457;  mov.u32 %r463, r0;}
	// end inline asm
	mov.b32 	%r471, 8;
	// begin inline asm
	{  .reg .u32 r0;  .reg .pred p;  shfl.sync.up.b32 r0|p, %r463, %r471, %r478, %r480;  @p add.u32 r0, r0, %r463;  mov.u32 %r469, r0;}
	// end inline asm
	mov.b32 	%r477, 16;
	// begin inline asm
	{  .reg .u32 r0;  .reg .pred p;  shfl.sync.up.b32 r0|p, %r469, %r477, %r478, %r480;  @p add.u32 r0, r0, %r469;  mov.u32 %r475, r0;}
	// end inline asm
	setp.ne.s32 	%p79, %r450, 31;
	@%p79 bra 	$L__BB9_79;
	st.shared.u32 	[%r121], %r475;
$L__BB9_79:
	sub.s32 	%r646, %r475, %r455;
	setp.gt.u32 	%p80, %r2, 31;
	setp.eq.s32 	%p81, %r118, 7;
	setp.eq.s32 	%p82, %r118, 6;
	setp.eq.s32 	%p83, %r118, 5;
	setp.eq.s32 	%p84, %r118, 4;
	setp.eq.s32 	%p85, %r118, 3;
	setp.eq.s32 	%p86, %r118, 2;
	setp.eq.s32 	%p87, %r118, 1;
	bar.sync 	0;
	ld.shared.v4.u32 	{%r647, %r648, %r649, %r650}, [_ZZN3cub18CUB_300001_SM_10006detail10radix_sort31DeviceRadixSortSingleTileKernelINS1_5radix10policy_hubIfiyE10Policy1000ELNS0_9SortOrderE1EfiyNS1_21identity_decomposer_tEEEvPKT1_PSA_PKT2_PSE_T3_iiT4_E12temp_storage+33792];
	selp.b32 	%r651, %r647, %r955, %p87;
	add.s32 	%r652, %r648, %r647;
	selp.b32 	%r653, %r652, %r651, %p86;
	add.s32 	%r654, %r652, %r649;
	selp.b32 	%r655, %r654, %r653, %p85;
	add.s32 	%r656, %r654, %r650;
	selp.b32 	%r657, %r656, %r655, %p84;
	ld.shared.v4.u32 	{%r658, %r659, %r660, %r661}, [_ZZN3cub18CUB_300001_SM_10006detail10radix_sort31DeviceRadixSortSingleTileKernelINS1_5radix10policy_hubIfiyE10Policy1000ELNS0_9SortOrderE1EfiyNS1_21identity_decomposer_tEEEvPKT1_PSA_PKT2_PSE_T3_iiT4_E12temp_storage+33808];
	add.s32 	%r662, %r656, %r658;
	selp.b32 	%r663, %r662, %r657, %p83;
	add.s32 	%r664, %r662, %r659;
	selp.b32 	%r665, %r664, %r663, %p82;
	add.s32 	%r666, %r664, %r660;
	selp.b32 	%r955, %r666, %r665, %p81;
	add.s32 	%r221, %r666, %r661;
	setp.ne.s32 	%p88, %r450, 0;
	selp.b32 	%r667, %r646, 0, %p88;
	add.s32 	%r668, %r955, %r667;
	or.pred  	%p89, %p80, %p88;
	selp.b32 	%r956, %r668, %r646, %p80;
	@%p89 bra 	$L__BB9_81;
	shl.b32 	%r956, %r221, 16;
	st.shared.u32 	[_ZZN3cub18CUB_300001_SM_10006detail10radix_sort31DeviceRadixSortSingleTileKernelINS1_5radix10policy_hubIfiyE10Policy1000ELNS0_9SortOrderE1EfiyNS1_21identity_decomposer_tEEEvPKT1_PSA_PKT2_PSE_T3_iiT4_E12temp_storage+33832], %r956;
$L__BB9_81:
	setp.eq.s32 	%p90, %r2, 0;
	bar.sync 	0;
	ld.shared.u32 	%r669, [_ZZN3cub18CUB_300001_SM_10006detail10radix_sort31DeviceRadixSortSingleTileKernelINS1_5radix10policy_hubIfiyE10Policy1000ELNS0_9SortOrderE1EfiyNS1_21identity_decomposer_tEEEvPKT1_PSA_PKT2_PSE_T3_iiT4_E12temp_storage+33832];
	selp.b32 	%r670, 0, %r669, %p90;
	add.s32 	%r671, %r956, %r670;
	add.s32 	%r672, %r185, %r671;
	add.s32 	%r673, %r186, %r671;
	add.s32 	%r674, %r187, %r671;
	add.s32 	%r675, %r188, %r671;
	add.s32 	%r676, %r189, %r671;
	add.s32 	%r677, %r190, %r671;
	add.s32 	%r678, %r191, %r671;
	add.s32 	%r679, %r192, %r671;
	add.s32 	%r680, %r193, %r671;
	add.s32 	%r681, %r194, %r671;
	add.s32 	%r682, %r195, %r671;
	add.s32 	%r683, %r196, %r671;
	add.s32 	%r684, %r197, %r671;
	add.s32 	%r685, %r198, %r671;
	add.s32 	%r686, %r199, %r671;
	add.s32 	%r687, %r200, %r671;
	add.s32 	%r688, %r201, %r671;
	add.s32 	%r689, %r202, %r671;
	add.s32 	%r690, %r203, %r671;
	add.s32 	%r691, %r204, %r671;
	add.s32 	%r692, %r205, %r671;
	add.s32 	%r693, %r206, %r671;
	add.s32 	%r694, %r207, %r671;
	add.s32 	%r695, %r208, %r671;
	add.s32 	%r696, %r209, %r671;
	add.s32 	%r697, %r210, %r671;
	add.s32 	%r698, %r211, %r671;
	add.s32 	%r699, %r212, %r671;
	add.s32 	%r700, %r213, %r671;
	add.s32 	%r701, %r214, %r671;
	add.s32 	%r702, %r215, %r671;
	add.s32 	%r703, %r216, %r671;
	st.shared.u32 	[%r120], %r671;
	st.shared.u32 	[%r120+4], %r672;
	st.shared.u32 	[%r120+8], %r673;
	st.shared.u32 	[%r120+12], %r674;
	st.shared.u32 	[%r120+16], %r675;
	st.shared.u32 	[%r120+20], %r676;
	st.shared.u32 	[%r120+24], %r677;
	st.shared.u32 	[%r120+28], %r678;
	st.shared.u32 	[%r120+32], %r679;
	st.shared.u32 	[%r120+36], %r680;
	st.shared.u32 	[%r120+40], %r681;
	st.shared.u32 	[%r120+44], %r682;
	st.shared.u32 	[%r120+48], %r683;
	st.shared.u32 	[%r120+52], %r684;
	st.shared.u32 	[%r120+56], %r685;
	st.shared.u32 	[%r120+60], %r686;
	st.shared.u32 	[%r120+64], %r687;
	st.shared.u32 	[%r120+68], %r688;
	st.shared.u32 	[%r120+72], %r689;
	st.shared.u32 	[%r120+76], %r690;
	st.shared.u32 	[%r120+80], %r691;
	st.shared.u32 	[%r120+84], %r692;
	st.shared.u32 	[%r120+88], %r693;
	st.shared.u32 	[%r120+92], %r694;
	st.shared.u32 	[%r120+96], %r695;
	st.shared.u32 	[%r120+100], %r696;
	st.shared.u32 	[%r120+104], %r697;
	st.shared.u32 	[%r120+108], %r698;
	st.shared.u32 	[%r120+112], %r699;
	st.shared.u32 	[%r120+116], %r700;
	st.shared.u32 	[%r120+120], %r701;
	st.shared.u32 	[%r120+124], %r702;
	st.shared.u32 	[%r120+128], %r703;
	bar.sync 	0;
	cvt.u32.u16 	%r704, %rs1;
	ld.shared.u16 	%r705, [%r166+2];
	add.s32 	%r225, %r705, %r704;
	cvt.u32.u16 	%r706, %rs2;
	ld.shared.u16 	%r707, [%r167+2];
	add.s32 	%r226, %r707, %r706;
	cvt.u32.u16 	%r708, %rs3;
	ld.shared.u16 	%r709, [%r168+2];
	add.s32 	%r227, %r709, %r708;
	cvt.u32.u16 	%r710, %rs4;
	ld.shared.u16 	%r711, [%r169+2];
	add.s32 	%r228, %r711, %r710;
	cvt.u32.u16 	%r712, %rs5;
	ld.shared.u16 	%r713, [%r170+2];
	add.s32 	%r229, %r713, %r712;
	cvt.u32.u16 	%r714, %rs6;
	ld.shared.u16 	%r715, [%r171+2];
	add.s32 	%r230, %r715, %r714;
	cvt.u32.u16 	%r716, %rs7;
	ld.shared.u16 	%r717, [%r172+2];
	add.s32 	%r231, %r717, %r716;
	cvt.u32.u16 	%r718, %rs8;
	ld.shared.u16 	%r719, [%r173+2];
	add.s32 	%r232, %r719, %r718;
	cvt.u32.u16 	%r720, %rs9;
	ld.shared.u16 	%r721, [%r174+2];
	add.s32 	%r233, %r721, %r720;
	cvt.u32.u16 	%r722, %rs10;
	ld.shared.u16 	%r723, [%r175+2];
	add.s32 	%r234, %r723, %r722;
	cvt.u32.u16 	%r724, %rs11;
	ld.shared.u16 	%r725, [%r176+2];
	add.s32 	%r235, %r725, %r724;
	cvt.u32.u16 	%r726, %rs12;
	ld.shared.u16 	%r727, [%r177+2];
	add.s32 	%r236, %r727, %r726;
	cvt.u32.u16 	%r728, %rs13;
	ld.shared.u16 	%r729, [%r178+2];
	add.s32 	%r237, %r729, %r728;
	cvt.u32.u16 	%r730, %rs14;
	ld.shared.u16 	%r731, [%r179+2];
	add.s32 	%r238, %r731, %r730;
	cvt.u32.u16 	%r732, %rs15;
	ld.shared.u16 	%r733, [%r180+2];
	add.s32 	%r239, %r733, %r732;
	cvt.u32.u16 	%r734, %rs16;
	ld.shared.u16 	%r735, [%r181+2];
	add.s32 	%r240, %r735, %r734;
	cvt.u32.u16 	%r736, %rs17;
	ld.shared.u16 	%r737, [%r182+2];
	add.s32 	%r241, %r737, %r736;
	cvt.u32.u16 	%r738, %rs18;
	ld.shared.u16 	%r739, [%r183+2];
	add.s32 	%r242, %r739, %r738;
	cvt.u32.u16 	%r740, %rs19;
	ld.shared.u16 	%r741, [%r184+2];
	add.s32 	%r243, %r741, %r740;
	bar.sync 	0;
	setp.lt.s32 	%p91, %r916, %r323;
	@%p91 bra 	$L__BB9_121;
	cvt.u64.u32 	%rd15, %r2;
	shl.b32 	%r742, %r225, 2;
	mov.u32 	%r743, _ZZN3cub18CUB_300001_SM_10006detail10radix_sort31DeviceRadixSortSingleTileKernelINS1_5radix10policy_hubIfiyE10Policy1000ELNS0_9SortOrderE1EfiyNS1_21identity_decomposer_tEEEvPKT1_PSA_PKT2_PSE_T3_iiT4_E12temp_storage;
	add.s32 	%r744, %r743, %r742;
	st.shared.u32 	[%r744], %r935;
	shl.b32 	%r745, %r226, 2;
	add.s32 	%r746, %r743, %r745;
	st.shared.u32 	[%r746], %r934;
	shl.b32 	%r747, %r227, 2;
	add.s32 	%r748, %r743, %r747;
	st.shared.u32 	[%r748], %r933;
	shl.b32 	%r749, %r228, 2;
	add.s32 	%r750, %r743, %r749;
	st.shared.u32 	[%r750], %r932;
	shl.b32 	%r751, %r229, 2;
	add.s32 	%r752, %r743, %r751;
	st.shared.u32 	[%r752], %r931;
	shl.b32 	%r753, %r230, 2;
	add.s32 	%r754, %r743, %r753;
	st.shared.u32 	[%r754], %r930;
	shl.b32 	%r755, %r231, 2;
	add.s32 	%r756, %r743, %r755;
	st.shared.u32 	[%r756], %r929;
	shl.b32 	%r757, %r232, 2;
	add.s32 	%r758, %r743, %r757;
	st.shared.u32 	[%r758], %r928;
	shl.b32 	%r759, %r233, 2;
	add.s32 	%r760, %r743, %r759;
	st.shared.u32 	[%r760], %r927;
	shl.b32 	%r761, %r234, 2;
	add.s32 	%r762, %r743, %r761;
	st.shared.u32 	[%r762], %r926;
	shl.b32 	%r763, %r235, 2;
	add.s32 	%r764, %r743, %r763;
	st.shared.u32 	[%r764], %r925;
	shl.b32 	%r765, %r236, 2;
	add.s32 	%r766, %r743, %r765;
	st.shared.u32 	[%r766], %r924;
	shl.b32 	%r767, %r237, 2;
	add.s32 	%r768, %r743, %r767;
	st.shared.u32 	[%r768], %r923;
	shl.b32 	%r769, %r238, 2;
	add.s32 	%r770, %r743, %r769;
	st.shared.u32 	[%r770], %r922;
	shl.b32 	%r771, %r239, 2;
	add.s32 	%r772, %r743, %r771;
	st.shared.u32 	[%r772], %r921;
	shl.b32 	%r773, %r240, 2;
	add.s32 	%r774, %r743, %r773;
	st.shared.u32 	[%r774], %r920;
	shl.b32 	%r775, %r241, 2;
	add.s32 	%r776, %r743, %r775;
	st.shared.u32 	[%r776], %r919;
	shl.b32 	%r777, %r242, 2;
	add.s32 	%r778, %r743, %r777;
	st.shared.u32 	[%r778], %r918;
	shl.b32 	%r779, %r243, 2;
	add.s32 	%r780, %r743, %r779;
	st.shared.u32 	[%r780], %r917;
	bar.sync 	0;
	mad.lo.s32 	%r244, %r2, -72, %r122;
	ld.shared.u32 	%r245, [%r244];
	ld.shared.u32 	%r246, [%r244+1024];
	ld.shared.u32 	%r247, [%r244+2048];
	ld.shared.u32 	%r248, [%r244+3072];
	ld.shared.u32 	%r249, [%r244+4096];
	ld.shared.u32 	%r250, [%r244+5120];
	ld.shared.u32 	%r251, [%r244+6144];
	ld.shared.u32 	%r252, [%r244+7168];
	ld.shared.u32 	%r253, [%r244+8192];
	ld.shared.u32 	%r254, [%r244+9216];
	ld.shared.u32 	%r255, [%r244+10240];
	ld.shared.u32 	%r256, [%r244+11264];
	ld.shared.u32 	%r257, [%r244+12288];
	ld.shared.u32 	%r258, [%r244+13312];
	ld.shared.u32 	%r259, [%r244+14336];
	ld.shared.u32 	%r260, [%r244+15360];
	ld.shared.u32 	%r261, [%r244+16384];
	ld.shared.u32 	%r262, [%r244+17408];
	ld.shared.u32 	%r263, [%r244+18432];
	bar.sync 	0;
	st.shared.u32 	[%r744], %r954;
	st.shared.u32 	[%r746], %r953;
	st.shared.u32 	[%r748], %r952;
	st.shared.u32 	[%r750], %r951;
	st.shared.u32 	[%r752], %r950;
	st.shared.u32 	[%r754], %r949;
	st.shared.u32 	[%r756], %r948;
	st.shared.u32 	[%r758], %r947;
	st.shared.u32 	[%r760], %r946;
	st.shared.u32 	[%r762], %r945;
	st.shared.u32 	[%r764], %r944;
	st.shared.u32 	[%r766], %r943;
	st.shared.u32 	[%r768], %r942;
	st.shared.u32 	[%r770], %r941;
	st.shared.u32 	[%r772], %r940;
	st.shared.u32 	[%r774], %r939;
	st.shared.u32 	[%r776], %r938;
	st.shared.u32 	[%r778], %r937;
	st.shared.u32 	[%r780], %r936;
	bar.sync 	0;
	ld.shared.u32 	%r264, [%r244+1024];
	ld.shared.u32 	%r265, [%r244+2048];
	ld.shared.u32 	%r266, [%r244+3072];
	ld.shared.u32 	%r267, [%r244+4096];
	ld.shared.u32 	%r268, [%r244+5120];
	ld.shared.u32 	%r269, [%r244+6144];
	ld.shared.u32 	%r270, [%r244+7168];
	ld.shared.u32 	%r271, [%r244+8192];
	ld.shared.u32 	%r272, [%r244+9216];
	ld.shared.u32 	%r273, [%r244+10240];
	ld.shared.u32 	%r274, [%r244+11264];
	ld.shared.u32 	%r275, [%r244+12288];
	ld.shared.u32 	%r276, [%r244+13312];
	ld.shared.u32 	%r277, [%r244+14336];
	ld.shared.u32 	%r278, [%r244+15360];
	ld.shared.u32 	%r279, [%r244+16384];
	ld.shared.u32 	%r280, [%r244+17408];
	ld.shared.u32 	%r281, [%r244+18432];
	setp.gt.u64 	%p92, %rd2, %rd15;
	cvta.to.global.u64 	%rd16, %rd6;
	mul.wide.u32 	%rd17, %r2, 4;
	add.s64 	%rd4, %rd16, %rd17;
	cvta.to.global.u64 	%rd18, %rd8;
	add.s64 	%rd5, %rd18, %rd17;
	@%p92 bra 	$L__BB9_83;
	bra.uni 	$L__BB9_84;
$L__BB9_83:
	ld.shared.u32 	%r781, [%r244];
	setp.gt.s32 	%p93, %r245, -1;
	selp.b32 	%r782, -1, -2147483648, %p93;
	xor.b32  	%r783, %r782, %r245;
	st.global.u32 	[%rd4], %r783;
	st.global.u32 	[%rd5], %r781;
$L__BB9_84:
	add.s32 	%r784, %r2, 256;
	cvt.u64.u32 	%rd19, %r784;
	setp.le.u64 	%p94, %rd2, %rd19;
	@%p94 bra 	$L__BB9_86;
	setp.gt.s32 	%p95, %r246, -1;
	selp.b32 	%r785, -1, -2147483648, %p95;
	xor.b32  	%r786, %r785, %r246;
	st.global.u32 	[%rd4+1024], %r786;
	st.global.u32 	[%rd5+1024], %r264;
$L__BB9_86:
	add.s32 	%r787, %r2, 512;
	cvt.u64.u32 	%rd20, %r787;
	setp.le.u64 	%p96, %rd2, %rd20;
	@%p96 bra 	$L__BB9_88;
	setp.gt.s32 	%p97, %r247, -1;
	selp.b32 	%r788, -1, -2147483648, %p97;
	xor.b32  	%r789, %r788, %r247;
	st.global.u32 	[%rd4+2048], %r789;
	st.global.u32 	[%rd5+2048], %r265;
$L__BB9_88:
	add.s32 	%r790, %r2, 768;
	cvt.u64.u32 	%rd21, %r790;
	setp.le.u64 	%p98, %rd2, %rd21;
	@%p98 bra 	$L__BB9_90;
	setp.gt.s32 	%p99, %r248, -1;
	selp.b32 	%r791, -1, -2147483648, %p99;
	xor.b32  	%r792, %r791, %r248;
	st.global.u32 	[%rd4+3072], %r792;
	st.global.u32 	[%rd5+3072], %r266;
$L__BB9_90:
	or.b32  	%r793, %r2, 1024;
	cvt.u64.u32 	%rd22, %r793;
	setp.le.u64 	%p100, %rd2, %rd22;
	@%p100 bra 	$L__BB9_92;
	setp.gt.s32 	%p101, %r249, -1;
	selp.b32 	%r794, -1, -2147483648, %p101;
	xor.b32  	%r795, %r794, %r249;
	st.global.u32 	[%rd4+4096], %r795;
	st.global.u32 	[%rd5+4096], %r267;
$L__BB9_92:
	add.s32 	%r796, %r2, 1280;
	cvt.u64.u32 	%rd23, %r796;
	setp.le.u64 	%p102, %rd2, %rd23;
	@%p102 bra 	$L__BB9_94;
	setp.gt.s32 	%p103, %r250, -1;
	selp.b32 	%r797, -1, -2147483648, %p103;
	xor.b32  	%r798, %r797, %r250;
	st.global.u32 	[%rd4+5120], %r798;
	st.global.u32 	[%rd5+5120], %r268;
$L__BB9_94:
	add.s32 	%r799, %r2, 1536;
	cvt.u64.u32 	%rd24, %r799;
	setp.le.u64 	%p104, %rd2, %rd24;
	@%p104 bra 	$L__BB9_96;
	setp.gt.s32 	%p105, %r251, -1;
	selp.b32 	%r800, -1, -2147483648, %p105;
	xor.b32  	%r801, %r800, %r251;
	st.global.u32 	[%rd4+6144], %r801;
	st.global.u32 	[%rd5+6144], %r269;
$L__BB9_96:
	add.s32 	%r802, %r2, 1792;
	cvt.u64.u32 	%rd25, %r802;
	setp.le.u64 	%p106, %rd2, %rd25;
	@%p106 bra 	$L__BB9_98;
	setp.gt.s32 	%p107, %r252, -1;
	selp.b32 	%r803, -1, -2147483648, %p107;
	xor.b32  	%r804, %r803, %r252;
	st.global.u32 	[%rd4+7168], %r804;
	st.global.u32 	[%rd5+7168], %r270;
$L__BB9_98:
	or.b32  	%r805, %r2, 2048;
	cvt.u64.u32 	%rd26, %r805;
	setp.le.u64 	%p108, %rd2, %rd26;
	@%p108 bra 	$L__BB9_100;
	setp.gt.s32 	%p109, %r253, -1;
	selp.b32 	%r806, -1, -2147483648, %p109;
	xor.b32  	%r807, %r806, %r253;
	st.global.u32 	[%rd4+8192], %r807;
	st.global.u32 	[%rd5+8192], %r271;
$L__BB9_100:
	add.s32 	%r808, %r2, 2304;
	cvt.u64.u32 	%rd27, %r808;
	setp.le.u64 	%p110, %rd2, %rd27;
	@%p110 bra 	$L__BB9_102;
	setp.gt.s32 	%p111, %r254, -1;
	selp.b32 	%r809, -1, -2147483648, %p111;
	xor.b32  	%r810, %r809, %r254;
	st.global.u32 	[%rd4+9216], %r810;
	st.global.u32 	[%rd5+9216], %r272;
$L__BB9_102:
	add.s32 	%r811, %r2, 2560;
	cvt.u64.u32 	%rd28, %r811;
	setp.le.u64 	%p112, %rd2, %rd28;
	@%p112 bra 	$L__BB9_104;
	setp.gt.s32 	%p113, %r255, -1;
	selp.b32 	%r812, -1, -2147483648, %p113;
	xor.b32  	%r813, %r812, %r255;
	st.global.u32 	[%rd4+10240], %r813;
	st.global.u32 	[%rd5+10240], %r273;
$L__BB9_104:
	add.s32 	%r814, %r2, 2816;
	cvt.u64.u32 	%rd29, %r814;
	setp.le.u64 	%p114, %rd2, %rd29;
	@%p114 bra 	$L__BB9_106;
	setp.gt.s32 	%p115, %r256, -1;
	selp.b32 	%r815, -1, -2147483648, %p115;
	xor.b32  	%r816, %r815, %r256;
	st.global.u32 	[%rd4+11264], %r816;
	st.global.u32 	[%rd5+11264], %r274;
$L__BB9_106:
	or.b32  	%r817, %r2, 3072;
	cvt.u64.u32 	%rd30, %r817;
	setp.le.u64 	%p116, %rd2, %rd30;
	@%p116 bra 	$L__BB9_108;
	setp.gt.s32 	%p117, %r257, -1;
	selp.b32 	%r818, -1, -2147483648, %p117;
	xor.b32  	%r819, %r818, %r257;
	st.global.u32 	[%rd4+12288], %r819;
	st.global.u32 	[%rd5+12288], %r275;
$L__BB9_108:
	add.s32 	%r820, %r2, 3328;
	cvt.u64.u32 	%rd31, %r820;
	setp.le.u64 	%p118, %rd2, %rd31;
	@%p118 bra 	$L__BB9_110;
	setp.gt.s32 	%p119, %r258, -1;
	selp.b32 	%r821, -1, -2147483648, %p119;
	xor.b32  	%r822, %r821, %r258;
	st.global.u32 	[%rd4+13312], %r822;
	st.global.u32 	[%rd5+13312], %r276;
$L__BB9_110:
	add.s32 	%r823, %r2, 3584;
	cvt.u64.u32 	%rd32, %r823;
	setp.le.u64 	%p120, %rd2, %rd32;
	@%p120 bra 	$L__BB9_112;
	setp.gt.s32 	%p121, %r259, -1;
	selp.b32 	%r824, -1, -2147483648, %p121;
	xor.b32  	%r825, %r824, %r259;
	st.global.u32 	[%rd4+14336], %r825;
	st.global.u32 	[%rd5+14336], %r277;
$L__BB9_112:
	add.s32 	%r826, %r2, 3840;
	cvt.u64.u32 	%rd33, %r826;
	setp.le.u64 	%p122, %rd2, %rd33;
	@%p122 bra 	$L__BB9_114;
	setp.gt.s32 	%p123, %r260, -1;
	selp.b32 	%r827, -1, -2147483648, %p123;
	xor.b32  	%r828, %r827, %r260;
	st.global.u32 	[%rd4+15360], %r828;
	st.global.u32 	[%rd5+15360], %r278;
$L__BB9_114:
	or.b32  	%r829, %r2, 4096;
	cvt.u64.u32 	%rd34, %r829;
	setp.le.u64 	%p124, %rd2, %rd34;
	@%p124 bra 	$L__BB9_116;
	setp.gt.s32 	%p125, %r261, -1;
	selp.b32 	%r830, -1, -2147483648, %p125;
	xor.b32  	%r831, %r830, %r261;
	st.global.u32 	[%rd4+16384], %r831;
	st.global.u32 	[%rd5+16384], %r279;
$L__BB9_116:
	add.s32 	%r832, %r2, 4352;
	cvt.u64.u32 	%rd35, %r832;
	setp.le.u64 	%p126, %rd2, %rd35;
	@%p126 bra 	$L__BB9_118;
	setp.gt.s32 	%p127, %r262, -1;
	selp.b32 	%r833, -1, -2147483648, %p127;
	xor.b32  	%r834, %r833, %r262;
	st.global.u32 	[%rd4+17408], %r834;
	st.global.u32 	[%rd5+17408], %r280;
$L__BB9_118:
	add.s32 	%r835, %r2, 4608;
	cvt.u64.u32 	%rd36, %r835;
	setp.le.u64 	%p128, %rd2, %rd36;
	@%p128 bra 	$L__BB9_120;
	setp.gt.s32 	%p129, %r263, -1;
	selp.b32 	%r836, -1, -2147483648, %p129;
	xor.b32  	%r837, %r836, %r263;
	st.global.u32 	[%rd4+18432], %r837;
	st.global.u32 	[%rd5+18432], %r281;
$L__BB9_120:
	ret;
$L__BB9_121:
	shl.b32 	%r838, %r225, 2;
	mov.u32 	%r839, _ZZN3cub18CUB_300001_SM_10006detail10radix_sort31DeviceRadixSortSingleTileKernelINS1_5radix10policy_hubIfiyE10Policy1000ELNS0_9SortOrderE1EfiyNS1_21identity_decomposer_tEEEvPKT1_PSA_PKT2_PSE_T3_iiT4_E12temp_storage;
	add.s32 	%r840, %r839, %r838;
	st.shared.u32 	[%r840], %r935;
	shl.b32 	%r841, %r226, 2;
	add.s32 	%r842, %r839, %r841;
	st.shared.u32 	[%r842], %r934;
	shl.b32 	%r843, %r227, 2;
	add.s32 	%r844, %r839, %r843;
	st.shared.u32 	[%r844], %r933;
	shl.b32 	%r845, %r228, 2;
	add.s32 	%r846, %r839, %r845;
	st.shared.u32 	[%r846], %r932;
	shl.b32 	%r847, %r229, 2;
	add.s32 	%r848, %r839, %r847;
	st.shared.u32 	[%r848], %r931;
	shl.b32 	%r849, %r230, 2;
	add.s32 	%r850, %r839, %r849;
	st.shared.u32 	[%r850], %r930;
	shl.b32 	%r851, %r231, 2;
	add.s32 	%r852, %r839, %r851;
	st.shared.u32 	[%r852], %r929;
	shl.b32 	%r853, %r232, 2;
	add.s32 	%r854, %r839, %r853;
	st.shared.u32 	[%r854], %r928;
	shl.b32 	%r855, %r233, 2;
	add.s32 	%r856, %r839, %r855;
	st.shared.u32 	[%r856], %r927;
	shl.b32 	%r857, %r234, 2;
	add.s32 	%r858, %r839, %r857;
	st.shared.u32 	[%r858], %r926;
	shl.b32 	%r859, %r235, 2;
	add.s32 	%r860, %r839, %r859;
	st.shared.u32 	[%r860], %r925;
	shl.b32 	%r861, %r236, 2;
	add.s32 	%r862, %r839, %r861;
	st.shared.u32 	[%r862], %r924;
	shl.b32 	%r863, %r237, 2;
	add.s32 	%r864, %r839, %r863;
	st.shared.u32 	[%r864], %r923;
	shl.b32 	%r865, %r238, 2;
	add.s32 	%r866, %r839, %r865;
	st.shared.u32 	[%r866], %r922;
	shl.b32 	%r867, %r239, 2;
	add.s32 	%r868, %r839, %r867;
	st.shared.u32 	[%r868], %r921;
	shl.b32 	%r869, %r240, 2;
	add.s32 	%r870, %r839, %r869;
	st.shared.u32 	[%r870], %r920;
	shl.b32 	%r871, %r241, 2;
	add.s32 	%r872, %r839, %r871;
	st.shared.u32 	[%r872], %r919;
	shl.b32 	%r873, %r242, 2;
	add.s32 	%r874, %r839, %r873;
	st.shared.u32 	[%r874], %r918;
	shl.b32 	%r875, %r243, 2;
	add.s32 	%r876, %r839, %r875;
	st.shared.u32 	[%r876], %r917;
	bar.sync 	0;
	ld.shared.u32 	%r935, [%r122];
	ld.shared.u32 	%r934, [%r122+4];
	ld.shared.u32 	%r933, [%r122+8];
	ld.shared.u32 	%r932, [%r122+12];
	ld.shared.u32 	%r931, [%r122+16];
	ld.shared.u32 	%r930, [%r122+20];
	ld.shared.u32 	%r929, [%r122+24];
	ld.shared.u32 	%r928, [%r122+28];
	ld.shared.u32 	%r927, [%r122+32];
	ld.shared.u32 	%r926, [%r122+36];
	ld.shared.u32 	%r925, [%r122+40];
	ld.shared.u32 	%r924, [%r122+44];
	ld.shared.u32 	%r923, [%r122+48];
	ld.shared.u32 	%r922, [%r122+52];
	ld.shared.u32 	%r921, [%r122+56];
	ld.shared.u32 	%r920, [%r122+60];
	ld.shared.u32 	%r919, [%r122+64];
	ld.shared.u32 	%r918, [%r122+68];
	ld.shared.u32 	%r917, [%r122+72];
	bar.sync 	0;
	st.shared.u32 	[%r840], %r954;
	st.shared.u32 	[%r842], %r953;
	st.shared.u32 	[%r844], %r952;
	st.shared.u32 	[%r846], %r951;
	st.shared.u32 	[%r848], %r950;
	st.shared.u32 	[%r850], %r949;
	st.shared.u32 	[%r852], %r948;
	st.shared.u32 	[%r854], %r947;
	st.shared.u32 	[%r856], %r946;
	st.shared.u32 	[%r858], %r945;
	st.shared.u32 	[%r860], %r944;
	st.shared.u32 	[%r862], %r943;
	st.shared.u32 	[%r864], %r942;
	st.shared.u32 	[%r866], %r941;
	st.shared.u32 	[%r868], %r940;
	st.shared.u32 	[%r870], %r939;
	st.shared.u32 	[%r872], %r938;
	st.shared.u32 	[%r874], %r937;
	st.shared.u32 	[%r876], %r936;
	bar.sync 	0;
	ld.shared.u32 	%r954, [%r122];
	ld.shared.u32 	%r953, [%r122+4];
	ld.shared.u32 	%r952, [%r122+8];
	ld.shared.u32 	%r951, [%r122+12];
	ld.shared.u32 	%r950, [%r122+16];
	ld.shared.u32 	%r949, [%r122+20];
	ld.shared.u32 	%r948, [%r122+24];
	ld.shared.u32 	%r947, [%r122+28];
	ld.shared.u32 	%r946, [%r122+32];
	ld.shared.u32 	%r945, [%r122+36];
	ld.shared.u32 	%r944, [%r122+40];
	ld.shared.u32 	%r943, [%r122+44];
	ld.shared.u32 	%r942, [%r122+48];
	ld.shared.u32 	%r941, [%r122+52];
	ld.shared.u32 	%r940, [%r122+56];
	ld.shared.u32 	%r939, [%r122+60];
	ld.shared.u32 	%r938, [%r122+64];
	ld.shared.u32 	%r937, [%r122+68];
	ld.shared.u32 	%r936, [%r122+72];
	bar.sync 	0;
	add.s32 	%r916, %r916, 6;
	add.s32 	%r915, %r915, -6;
	bra.uni 	$L__BB9_77;

}
	// .globl	_ZN3cub18CUB_300001_SM_10006detail10radix_sort30DeviceRadixSortHistogramKernelINS1_5radix10policy_hubIfiyE10Policy1000ELNS0_9SortOrderE1EfyNS1_21identity_decomposer_tEEEvPT2_PKT1_SA_iiT3_
.visible .entry _ZN3cub18CUB_300001_SM_10006detail10radix_sort30DeviceRadixSortHistogramKernelINS1_5radix10policy_hubIfiyE10Policy1000ELNS0_9SortOrderE1EfyNS1_21identity_decomposer_tEEEvPT2_PKT1_SA_iiT3_(
	.param .u64 .ptr .align 1 _ZN3cub18CUB_300001_SM_10006detail10radix_sort30DeviceRadixSortHistogramKernelINS1_5radix10policy_hubIfiyE10Policy1000ELNS0_9SortOrderE1EfyNS1_21identity_decomposer_tEEEvPT2_PKT1_SA_iiT3__param_0,
	.param .u64 .ptr .align 1 _ZN3cub18CUB_300001_SM_10006detail10radix_sort30DeviceRadixSortHistogramKernelINS1_5radix10policy_hubIfiyE10Policy1000ELNS0_9SortOrderE1EfyNS1_21identity_decomposer_tEEEvPT2_PKT1_SA_iiT3__param_1,
	.param .u64 _ZN3cub18CUB_300001_SM_10006detail10radix_sort30DeviceRadixSortHistogramKernelINS1_5radix10policy_hubIfiyE10Policy1000ELNS0_9SortOrderE1EfyNS1_21identity_decomposer_tEEEvPT2_PKT1_SA_iiT3__param_2,
	.param .u32 _ZN3cub18CUB_300001_SM_10006detail10radix_sort30DeviceRadixSortHistogramKernelINS1_5radix10policy_hubIfiyE10Policy1000ELNS0_9SortOrderE1EfyNS1_21identity_decomposer_tEEEvPT2_PKT1_SA_iiT3__param_3,
	.param .u32 _ZN3cub18CUB_300001_SM_10006detail10radix_sort30DeviceRadixSortHistogramKernelINS1_5radix10policy_hubIfiyE10Policy1000ELNS0_9SortOrderE1EfyNS1_21identity_decomposer_tEEEvPT2_PKT1_SA_iiT3__param_4,
	.param .align 1 .b8 _ZN3cub18CUB_300001_SM_10006detail10radix_sort30DeviceRadixSortHistogramKernelINS1_5radix10policy_hubIfiyE10Policy1000ELNS0_9SortOrderE1EfyNS1_21identity_decomposer_tEEEvPT2_PKT1_SA_iiT3__param_5[1]
)
.maxntid 128
{
	.reg .pred 	%p<123>;
	.reg .b32 	%r<518>;
	.reg .b64 	%rd<137>;
	// demoted variable
	.shared .align 4 .b8 _ZZN3cub18CUB_300001_SM_10006detail10radix_sort30DeviceRadixSortHistogramKernelINS1_5radix10policy_hubIfiyE10Policy1000ELNS0_9SortOrderE1EfyNS1_21identity_decomposer_tEEEvPT2_PKT1_SA_iiT3_E12temp_storage[4096];
	ld.param.u64 	%rd18, [_ZN3cub18CUB_300001_SM_10006detail10radix_sort30DeviceRadixSortHistogramKernelINS1_5radix10policy_hubIfiyE10Policy1000ELNS0_9SortOrderE1EfyNS1_21identity_decomposer_tEEEvPT2_PKT1_SA_iiT3__param_0];
	ld.param.u64 	%rd19, [_ZN3cub18CUB_300001_SM_10006detail10radix_sort30DeviceRadixSortHistogramKernelINS1_5radix10policy_hubIfiyE10Policy1000ELNS0_9SortOrderE1EfyNS1_21identity_decomposer_tEEEvPT2_PKT1_SA_iiT3__param_1];
	ld.param.u64 	%rd17, [_ZN3cub18CUB_300001_SM_10006detail10radix_sort30DeviceRadixSortHistogramKernelINS1_5radix10policy_hubIfiyE10Policy1000ELNS0_9SortOrderE1EfyNS1_21identity_decomposer_tEEEvPT2_PKT1_SA_iiT3__param_2];
	ld.param.u32 	%r174, [_ZN3cub18CUB_300001_SM_10006detail10radix_sort30DeviceRadixSortHistogramKernelINS1_5radix10policy_hubIfiyE10Policy1000ELNS0_9SortOrderE1EfyNS1_21identity_decomposer_tEEEvPT2_PKT1_SA_iiT3__param_3];
	ld.param.u32 	%r175, [_ZN3cub18CUB_300001_SM_10006detail10radix_sort30DeviceRadixSortHistogramKernelINS1_5radix10policy_hubIfiyE10Policy1000ELNS0_9SortOrderE1EfyNS1_21identity_decomposer_tEEEvPT2_PKT1_SA_iiT3__param_4];
	cvta.to.global.u64 	%rd1, %rd19;
	cvta.to.global.u64 	%rd2, %rd18;
	setp.eq.s64 	%p2, %rd17, 0;
	@%p2 bra 	$L__BB10_153;
	sub.s32 	%r176, %r175, %r174;
	add.s32 	%r177, %r176, 7;
	shr.s32 	%r178, %r177, 31;
	shr.u32 	%r179, %r178, 29;
	add.s32 	%r180, %r177, %r179;
	shr.s32 	%r181, %r180, 3;
	mov.u32 	%r182, %tid.x;
	setp.gt.u32 	%p3, %r182, 255;
	setp.lt.s32 	%p4, %r177, 8;
	mov.u32 	%r183, %ctaid.x;
	shl.b32 	%r184, %r183, 11;
	cvt.u64.u32 	%rd3, %r184;
	mov.u32 	%r185, %nctaid.x;
	shl.b32 	%r186, %r185, 11;
	cvt.u64.u32 	%rd4, %r186;
	add.s32 	%r1, %r181, -1;
	and.b32  	%r2, %r181, 15;
	and.b32  	%r3, %r181, 7;
	add.s32 	%r4, %r3, -1;
	and.b32  	%r5, %r181, 3;
	or.pred  	%p1, %p3, %p4;
	shl.b32 	%r187, %r182, 2;
	mov.u32 	%r188, _ZZN3cub18CUB_300001_SM_10006detail10radix_sort30DeviceRadixSortHistogramKernelINS1_5radix10policy_hubIfiyE10Policy1000ELNS0_9SortOrderE1EfyNS1_21identity_decomposer_tEEEvPT2_PKT1_SA_iiT3_E12temp_storage;
	add.s32 	%r6, %r188, %r187;
	and.b32  	%r7, %r181, 268435440;
	cvt.u64.u32 	%rd5, %r182;
	add.s32 	%r8, %r182, 128;
	add.s32 	%r9, %r182, 256;
	add.s32 	%r10, %r182, 384;
	add.s32 	%r11, %r182, 512;
	add.s32 	%r12, %r182, 640;
	add.s32 	%r13, %r182, 768;
	or.b32  	%r14, %r182, 1024;
	add.s32 	%r15, %r182, 1920;
	and.b32  	%r16, %r181, 268435448;
	and.b32  	%r17, %r181, 1;
	neg.s32 	%r18, %r7;
	add.s32 	%r19, %r6, 8192;
	add.s64 	%rd21, %rd17, -1;
	shr.u64 	%rd22, %rd21, 30;
	add.s64 	%rd23, %rd22, 1;
	min.u64 	%rd6, %rd23, %rd17;
	mov.b64 	%rd135, 0;
$L__BB10_2:
	@%p1 bra 	$L__BB10_30;
	setp.lt.u32 	%p5, %r1, 15;
	mov.b32 	%r471, 0;
	@%p5 bra 	$L__BB10_6;
	mov.u32 	%r468, %r19;
	mov.u32 	%r469, %r18;
$L__BB10_5:
	.pragma "nounroll";
	mov.b32 	%r190, 0;
	st.shared.u32 	[%r468+-8192], %r190;
	st.shared.u32 	[%r468+-7168], %r190;
	st.shared.u32 	[%r468+-6144], %r190;
	st.shared.u32 	[%r468+-5120], %r190;
	st.shared.u32 	[%r468+-4096], %r190;
	st.shared.u32 	[%r468+-3072], %r190;
	st.shared.u32 	[%r468+-2048], %r190;
	st.shared.u32 	[%r468+-1024], %r190;
	st.shared.u32 	[%r468], %r190;
	st.shared.u32 	[%r468+1024], %r190;
	st.shared.u32 	[%r468+2048], %r190;
	st.shared.u32 	[%r468+3072], %r190;
	st.shared.u32 	[%r468+4096], %r190;
	st.shared.u32 	[%r468+5120], %r190;
	st.shared.u32 	[%r468+6144], %r190;
	st.shared.u32 	[%r468+7168], %r190;
	add.s32 	%r469, %r469, 16;
	add.s32 	%r468, %r468, 16384;
	setp.ne.s32 	%p6, %r469, 0;
	mov.u32 	%r471, %r7;
	@%p6 bra 	$L__BB10_5;
$L__BB10_6:
	add.s32 	%r25, %r2, -1;
	setp.eq.s32 	%p7, %r2, 0;
	@%p7 bra 	$L__BB10_16;
	setp.lt.u32 	%p8, %r25, 7;
	@%p8 bra 	$L__BB10_9;
	shl.b32 	%r191, %r471, 10;
	add.s32 	%r192, %r6, %r191;
	mov.b32 	%r193, 0;
	st.shared.u32 	[%r192], %r193;
	st.shared.u32 	[%r192+1024], %r193;
	st.shared.u32 	[%r192+2048], %r193;
	st.shared.u32 	[%r192+3072], %r193;
	st.shared.u32 	[%r192+4096], %r193;
	st.shared.u32 	[%r192+5120], %r193;
	st.shared.u32 	[%r192+6144], %r193;
	st.shared.u32 	[%r192+7168], %r193;
	add.s32 	%r471, %r471, 8;
$L__BB10_9:
	setp.eq.s32 	%p9, %r3, 0;
	@%p9 bra 	$L__BB10_16;
	setp.lt.u32 	%p10, %r4, 3;
	@%p10 bra 	$L__BB10_12;
	shl.b32 	%r194, %r471, 10;
	add.s32 	%r195, %r6, %r194;
	mov.b32 	%r196, 0;
	st.shared.u32 	[%r195], %r196;
	st.shared.u32 	[%r195+1024], %r196;
	st.shared.u32 	[%r195+2048], %r196;
	st.shared.u32 	[%r195+3072], %r196;
	add.s32 	%r471, %r471, 4;
$L__BB10_12:
	setp.eq.s32 	%p11, %r5, 0;
	@%p11 bra 	$L__BB10_16;
	setp.eq.s32 	%p12, %r5, 1;
	shl.b32 	%r197, %r471, 10;
	add.s32 	%r30, %r6, %r197;
	mov.b32 	%r198, 0;
	st.shared.u32 	[%r30], %r198;
	@%p12 bra 	$L__BB10_16;
	setp.eq.s32 	%p13, %r5, 2;
	mov.b32 	%r199, 0;
	st.shared.u32 	[%r30+1024], %r199;
	@%p13 bra 	$L__BB10_16;
	mov.b32 	%r200, 0;
	st.shared.u32 	[%r30+2048], %r200;
$L__BB10_16:
	cvt.u32.u64 	%r201, %rd5;
	setp.gt.u32 	%p14, %r201, 127;
	@%p14 bra 	$L__BB10_30;
	setp.lt.u32 	%p15, %r1, 15;
	mov.b32 	%r475, 0;
	@%p15 bra 	$L__BB10_20;
	mov.b32 	%r473, 0;
$L__BB10_19:
	.pragma "nounroll";
	shl.b32 	%r204, %r473, 10;
	add.s32 	%r205, %r6, %r204;
	mov.b32 	%r206, 0;
	st.shared.u32 	[%r205+512], %r206;
	st.shared.u32 	[%r205+1536], %r206;
	st.shared.u32 	[%r205+2560], %r206;
	st.shared.u32 	[%r205+3584], %r206;
	st.shared.u32 	[%r205+4608], %r206;
	st.shared.u32 	[%r205+5632], %r206;
	st.shared.u32 	[%r205+6656], %r206;
	st.shared.u32 	[%r205+7680], %r206;
	st.shared.u32 	[%r205+8704], %r206;
	st.shared.u32 	[%r205+9728], %r206;
	st.shared.u32 	[%r205+10752], %r206;
	st.shared.u32 	[%r205+11776], %r206;
	st.shared.u32 	[%r205+12800], %r206;
	st.shared.u32 	[%r205+13824], %r206;
	st.shared.u32 	[%r205+14848], %r206;
	st.shared.u32 	[%r205+15872], %r206;
	add.s32 	%r473, %r473, 16;
	setp.ne.s32 	%p16, %r473, %r7;
	mov.u32 	%r475, %r7;
	@%p16 bra 	$L__BB10_19;
$L__BB10_20:
	setp.eq.s32 	%p17, %r2, 0;
	@%p17 bra 	$L__BB10_30;
	setp.lt.u32 	%p18, %r25, 7;
	@%p18 bra 	$L__BB10_23;
	shl.b32 	%r207, %r475, 10;
	add.s32 	%r208, %r6, %r207;
	mov.b32 	%r209, 0;
	st.shared.u32 	[%r208+512], %r209;
	st.shared.u32 	[%r208+1536], %r209;
	st.shared.u32 	[%r208+2560], %r209;
	st.shared.u32 	[%r208+3584], %r209;
	st.shared.u32 	[%r208+4608], %r209;
	st.shared.u32 	[%r208+5632], %r209;
	st.shared.u32 	[%r208+6656], %r209;
	st.shared.u32 	[%r208+7680], %r209;
	add.s32 	%r475, %r475, 8;
$L__BB10_23:
	setp.eq.s32 	%p19, %r3, 0;
	@%p19 bra 	$L__BB10_30;
	setp.lt.u32 	%p20, %r4, 3;
	@%p20 bra 	$L__BB10_26;
	shl.b32 	%r210, %r475, 10;
	add.s32 	%r211, %r6, %r210;
	mov.b32 	%r212, 0;
	st.shared.u32 	[%r211+512], %r212;
	st.shared.u32 	[%r211+1536], %r212;
	st.shared.u32 	[%r211+2560], %r212;
	st.shared.u32 	[%r211+3584], %r212;
	add.s32 	%r475, %r475, 4;
$L__BB10_26:
	setp.eq.s32 	%p21, %r5, 0;
	@%p21 bra 	$L__BB10_30;
	setp.eq.s32 	%p22, %r5, 1;
	shl.b32 	%r213, %r475, 10;
	add.s32 	%r38, %r6, %r213;
	mov.b32 	%r214, 0;
	st.shared.u32 	[%r38+512], %r214;
	@%p22 bra 	$L__BB10_30;
	setp.eq.s32 	%p23, %r5, 2;
	mov.b32 	%r215, 0;
	st.shared.u32 	[%r38+1536], %r215;
	@%p23 bra 	$L__BB10_30;
	mov.b32 	%r216, 0;
	st.shared.u32 	[%r38+2560], %r216;
$L__BB10_30:
	bar.sync 	0;
	bar.sync 	0;
	shl.b64 	%rd8, %rd135, 30;
	sub.s64 	%rd24, %rd17, %rd8;
	min.u64 	%rd9, %rd24, 1073741824;
	setp.le.u64 	%p24, %rd9, %rd3;
	@%p24 bra 	$L__BB10_70;
	mov.u64 	%rd136, %rd3;
$L__BB10_32:
	add.s64 	%rd11, %rd136, %rd8;
	sub.s64 	%rd12, %rd17, %rd11;
	setp.lt.u64 	%p25, %rd12, 2048;
	@%p25 bra 	$L__BB10_34;
	add.s64 	%rd27, %rd11, %rd5;
	shl.b64 	%rd28, %rd27, 2;
	add.s64 	%rd29, %rd1, %rd28;
	ld.global.u32 	%r507, [%rd29];
	ld.global.u32 	%r506, [%rd29+512];
	ld.global.u32 	%r505, [%rd29+1024];
	ld.global.u32 	%r504, [%rd29+1536];
	ld.global.u32 	%r503, [%rd29+2048];
	ld.global.u32 	%r502, [%rd29+2560];
	ld.global.u32 	%r501, [%rd29+3072];
	ld.global.u32 	%r500, [%rd29+3584];
	ld.global.u32 	%r499, [%rd29+4096];
	ld.global.u32 	%r498, [%rd29+4608];
	ld.global.u32 	%r497, [%rd29+5120];
	ld.global.u32 	%r496, [%rd29+5632];
	ld.global.u32 	%r495, [%rd29+6144];
	ld.global.u32 	%r494, [%rd29+6656];
	ld.global.u32 	%r493, [%rd29+7168];
	ld.global.u32 	%r492, [%rd29+7680];
	bra.uni 	$L__BB10_66;
$L__BB10_34:
	cvt.u32.u64 	%r218, %rd5;
	cvt.u32.u64 	%r55, %rd12;
	setp.ge.s32 	%p26, %r218, %r55;
	add.s64 	%rd25, %rd11, %rd5;
	shl.b64 	%rd26, %rd25, 2;
	add.s64 	%rd13, %rd1, %rd26;
	mov.b32 	%r507, -1;
	@%p26 bra 	$L__BB10_36;
	ld.global.u32 	%r507, [%rd13];
$L__BB10_36:
	setp.ge.s32 	%p27, %r8, %r55;
	mov.b32 	%r506, -1;
	@%p27 bra 	$L__BB10_38;
	ld.global.u32 	%r506, [%rd13+512];
$L__BB10_38:
	setp.ge.s32 	%p28, %r9, %r55;
	mov.b32 	%r505, -1;
	@%p28 bra 	$L__BB10_40;
	ld.global.u32 	%r505, [%rd13+1024];
$L__BB10_40:
	setp.ge.s32 	%p29, %r10, %r55;
	mov.b32 	%r504, -1;
	@%p29 bra 	$L__BB10_42;
	ld.global.u32 	%r504, [%rd13+1536];
$L__BB10_42:
	setp.ge.s32 	%p30, %r11, %r55;
	mov.b32 	%r503, -1;
	@%p30 bra 	$L__BB10_44;
	ld.global.u32 	%r503, [%rd13+2048];
$L__BB10_44:
	setp.ge.s32 	%p31, %r12, %r55;
	mov.b32 	%r502, -1;
	@%p31 bra 	$L__BB10_46;
	ld.global.u32 	%r502, [%rd13+2560];
$L__BB10_46:
	setp.ge.s32 	%p32, %r13, %r55;
	mov.b32 	%r501, -1;
	@%p32 bra 	$L__BB10_48;
	ld.global.u32 	%r501, [%rd13+3072];
$L__BB10_48:
	mov.u32 	%r226, %tid.x;
	add.s32 	%r227, %r226, 896;
	setp.ge.s32 	%p33, %r227, %r55;
	mov.b32 	%r500, -1;
	@%p33 bra 	$L__BB10_50;
	ld.global.u32 	%r500, [%rd13+3584];
$L__BB10_50:
	setp.ge.s32 	%p34, %r14, %r55;
	mov.b32 	%r499, -1;
	@%p34 bra 	$L__BB10_52;
	ld.global.u32 	%r499, [%rd13+4096];
$L__BB10_52:
	add.s32 	%r231, %r226, 1152;
	setp.ge.s32 	%p35, %r231, %r55;
	mov.b32 	%r498, -1;
	@%p35 bra 	$L__BB10_54;
	ld.global.u32 	%r498, [%rd13+4608];
$L__BB10_54:
	add.s32 	%r234, %r226, 1280;
	setp.ge.s32 	%p36, %r234, %r55;
	mov.b32 	%r497, -1;
	@%p36 bra 	$L__BB10_56;
	ld.global.u32 	%r497, [%rd13+5120];
$L__BB10_56:
	add.s32 	%r237, %r226, 1408;
	setp.ge.s32 	%p37, %r237, %r55;
	mov.b32 	%r496, -1;
	@%p37 bra 	$L__BB10_58;
	ld.global.u32 	%r496, [%rd13+5632];
$L__BB10_58:
	add.s32 	%r240, %r226, 1536;
	setp.ge.s32 	%p38, %r240, %r55;
	mov.b32 	%r495, -1;
	@%p38 bra 	$L__BB10_60;
	ld.global.u32 	%r495, [%rd13+6144];
$L__BB10_60:
	add.s32 	%r243, %r226, 1664;
	setp.ge.s32 	%p39, %r243, %r55;
	mov.b32 	%r494, -1;
	@%p39 bra 	$L__BB10_62;
	ld.global.u32 	%r494, [%rd13+6656];
$L__BB10_62:
	add.s32 	%r246, %r226, 1792;
	setp.ge.s32 	%p40, %r246, %r55;
	mov.b32 	%r493, -1;
	@%p40 bra 	$L__BB10_64;
	ld.global.u32 	%r493, [%rd13+7168];
$L__BB10_64:
	setp.ge.s32 	%p41, %r15, %r55;
	mov.b32 	%r492, -1;
	@%p41 bra 	$L__BB10_66;
	ld.global.u32 	%r492, [%rd13+7680];
$L__BB10_66:
	setp.le.s32 	%p42, %r175, %r174;
	@%p42 bra 	$L__BB10_69;
	setp.lt.s32 	%p43, %r507, 0;
	selp.b32 	%r249, 0, 2147483647, %p43;
	xor.b32  	%r250, %r249, %r507;
	setp.lt.s32 	%p44, %r506, 0;
	selp.b32 	%r251, 0, 2147483647, %p44;
	xor.b32  	%r252, %r251, %r506;
	setp.lt.s32 	%p45, %r505, 0;
	selp.b32 	%r253, 0, 2147483647, %p45;
	xor.b32  	%r254, %r253, %r505;
	setp.lt.s32 	%p46, %r504, 0;
	selp.b32 	%r255, 0, 2147483647, %p46;
	xor.b32  	%r256, %r255, %r504;
	setp.lt.s32 	%p47, %r503, 0;
	selp.b32 	%r257, 0, 2147483647, %p47;
	xor.b32  	%r258, %r257, %r503;
	setp.lt.s32 	%p48, %r502, 0;
	selp.b32 	%r259, 0, 2147483647, %p48;
	xor.b32  	%r260, %r259, %r502;
	setp.lt.s32 	%p49, %r501, 0;
	selp.b32 	%r261, 0, 2147483647, %p49;
	xor.b32  	%r262, %r261, %r501;
	setp.lt.s32 	%p50, %r500, 0;
	selp.b32 	%r263, 0, 2147483647, %p50;
	xor.b32  	%r264, %r263, %r500;
	setp.lt.s32 	%p51, %r499, 0;
	selp.b32 	%r265, 0, 2147483647, %p51;
	xor.b32  	%r266, %r265, %r499;
	setp.lt.s32 	%p52, %r498, 0;
	selp.b32 	%r267, 0, 2147483647, %p52;
	xor.b32  	%r268, %r267, %r498;
	setp.lt.s32 	%p53, %r497, 0;
	selp.b32 	%r269, 0, 2147483647, %p53;
	xor.b32  	%r270, %r269, %r497;
	setp.lt.s32 	%p54, %r496, 0;
	selp.b32 	%r271, 0, 2147483647, %p54;
	xor.b32  	%r272, %r271, %r496;
	setp.lt.s32 	%p55, %r495, 0;
	selp.b32 	%r273, 0, 2147483647, %p55;
	xor.b32  	%r274, %r273, %r495;
	setp.lt.s32 	%p56, %r494, 0;
	selp.b32 	%r275, 0, 2147483647, %p56;
	xor.b32  	%r276, %r275, %r494;
	setp.lt.s32 	%p57, %r493, 0;
	selp.b32 	%r277, 0, 2147483647, %p57;
	xor.b32  	%r278, %r277, %r493;
	setp.lt.s32 	%p58, %r492, 0;
	selp.b32 	%r279, 0, 2147483647, %p58;
	xor.b32  	%r280, %r279, %r492;
	setp.eq.s32 	%p59, %r250, 2147483647;
	selp.b32 	%r103, -2147483648, %r250, %p59;
	setp.eq.s32 	%p60, %r252, 2147483647;
	selp.b32 	%r104, -2147483648, %r252, %p60;
	setp.eq.s32 	%p61, %r254, 2147483647;
	selp.b32 	%r105, -2147483648, %r254, %p61;
	setp.eq.s32 	%p62, %r256, 2147483647;
	selp.b32 	%r106, -2147483648, %r256, %p62;
	setp.eq.s32 	%p63, %r258, 2147483647;
	selp.b32 	%r107, -2147483648, %r258, %p63;
	setp.eq.s32 	%p64, %r260, 2147483647;
	selp.b32 	%r108, -2147483648, %r260, %p64;
	setp.eq.s32 	%p65, %r262, 2147483647;
	selp.b32 	%r109, -2147483648, %r262, %p65;
	setp.eq.s32 	%p66, %r264, 2147483647;
	selp.b32 	%r110, -2147483648, %r264, %p66;
	setp.eq.s32 	%p67, %r266, 2147483647;
	selp.b32 	%r111, -2147483648, %r266, %p67;
	setp.eq.s32 	%p68, %r268, 2147483647;
	selp.b32 	%r112, -2147483648, %r268, %p68;
	setp.eq.s32 	%p69, %r270, 2147483647;
	selp.b32 	%r113, -2147483648, %r270, %p69;
	setp.eq.s32 	%p70, %r272, 2147483647;
	selp.b32 	%r114, -2147483648, %r272, %p70;
	setp.eq.s32 	%p71, %r274, 2147483647;
	selp.b32 	%r115, -2147483648, %r274, %p71;
	setp.eq.s32 	%p72, %r276, 2147483647;
	selp.b32 	%r116, -2147483648, %r276, %p72;
	setp.eq.s32 	%p73, %r278, 2147483647;
	selp.b32 	%r117, -2147483648, %r278, %p73;
	setp.eq.s32 	%p74, %r280, 2147483647;
	selp.b32 	%r118, -2147483648, %r280, %p74;
	mov.b32 	%r508, 0;
	mov.u32 	%r509, %r174;
$L__BB10_68:
	sub.s32 	%r281, %r175, %r509;
	shl.b32 	%r282, %r508, 10;
	mov.u32 	%r283, _ZZN3cub18CUB_300001_SM_10006detail10radix_sort30DeviceRadixSortHistogramKernelINS1_5radix10policy_hubIfiyE10Policy1000ELNS0_9SortOrderE1EfyNS1_21identity_decomposer_tEEEvPT2_PKT1_SA_iiT3_E12temp_storage;
	add.s32 	%r284, %r283, %r282;
	min.s32 	%r285, %r281, 8;
	mov.b32 	%r286, -1;
	shl.b32 	%r287, %r286, %r285;
	not.b32 	%r288, %r287;
	shr.u32 	%r289, %r103, %r509;
	and.b32  	%r290, %r289, %r288;
	shl.b32 	%r291, %r290, 2;
	add.s32 	%r292, %r284, %r291;
	atom.shared.add.u32 	%r293, [%r292], 1;
	shr.u32 	%r294, %r104, %r509;
	and.b32  	%r295, %r294, %r288;
	shl.b32 	%r296, %r295, 2;
	add.s32 	%r297, %r284, %r296;
	atom.shared.add.u32 	%r298, [%r297], 1;
	shr.u32 	%r299, %r105, %r509;
	and.b32  	%r300, %r299, %r288;
	shl.b32 	%r301, %r300, 2;
	add.s32 	%r302, %r284, %r301;
	atom.shared.add.u32 	%r303, [%r302], 1;
	shr.u32 	%r304, %r106, %r509;
	and.b32  	%r305, %r304, %r288;
	shl.b32 	%r306, %r305, 2;
	add.s32 	%r307, %r284, %r306;
	atom.shared.add.u32 	%r308, [%r307], 1;
	shr.u32 	%r309, %r107, %r509;
	and.b32  	%r310, %r309, %r288;
	shl.b32 	%r311, %r310, 2;
	add.s32 	%r312, %r284, %r311;
	atom.shared.add.u32 	%r313, [%r312], 1;
	shr.u32 	%r314, %r108, %r509;
	and.b32  	%r315, %r314, %r288;
	shl.b32 	%r316, %r315, 2;
	add.s32 	%r317, %r284, %r316;
	atom.shared.add.u32 	%r318, [%r317], 1;
	shr.u32 	%r319, %r109, %r509;
	and.b32  	%r320, %r319, %r288;
	shl.b32 	%r321, %r320, 2;
	add.s32 	%r322, %r284, %r321;
	atom.shared.add.u32 	%r323, [%r322], 1;
	shr.u32 	%r324, %r110, %r509;
	and.b32  	%r325, %r324, %r288;
	shl.b32 	%r326, %r325, 2;
	add.s32 	%r327, %r284, %r326;
	atom.shared.add.u32 	%r328, [%r327], 1;
	shr.u32 	%r329, %r111, %r509;
	and.b32  	%r330, %r329, %r288;
	shl.b32 	%r331, %r330, 2;
	add.s32 	%r332, %r284, %r331;
	atom.shared.add.u32 	%r333, [%r332], 1;
	shr.u32 	%r334, %r112, %r509;
	and.b32  	%r335, %r334, %r288;
	shl.b32 	%r336, %r335, 2;
	add.s32 	%r337, %r284, %r336;
	atom.shared.add.u32 	%r338, [%r337], 1;
	shr.u32 	%r339, %r113, %r509;
	and.b32  	%r340, %r339, %r288;
	shl.b32 	%r341, %r340, 2;
	add.s32 	%r342, %r284, %r341;
	atom.shared.add.u32 	%r343, [%r342], 1;
	shr.u32 	%r344, %r114, %r509;
	and.b32  	%r345, %r344, %r288;
	shl.b32 	%r346, %r345, 2;
	add.s32 	%r347, %r284, %r346;
	atom.shared.add.u32 	%r348, [%r347], 1;
	shr.u32 	%r349, %r115, %r509;
	and.b32  	%r350, %r349, %r288;
	shl.b32 	%r351, %r350, 2;
	add.s32 	%r352, %r284, %r351;
	atom.shared.add.u32 	%r353, [%r352], 1;
	shr.u32 	%r354, %r116, %r509;
	and.b32  	%r355, %r354, %r288;
	shl.b32 	%r356, %r355, 2;
	add.s32 	%r357, %r284, %r356;
	atom.shared.add.u32 	%r358, [%r357], 1;
	shr.u32 	%r359, %r117, %r509;
	and.b32  	%r360, %r359, %r288;
	shl.b32 	%r361, %r360, 2;
	add.s32 	%r362, %r284, %r361;
	atom.shared.add.u32 	%r363, [%r362], 1;
	shr.u32 	%r364, %r118, %r509;
	and.b32  	%r365, %r364, %r288;
	shl.b32 	%r366, %r365, 2;
	add.s32 	%r367, %r284, %r366;
	atom.shared.add.u32 	%r368, [%r367], 1;
	add.s32 	%r509, %r509, 8;
	add.s32 	%r508, %r508, 1;
	setp.lt.s32 	%p75, %r509, %r175;
	@%p75 bra 	$L__BB10_68;
$L__BB10_69:
	add.s64 	%rd136, %rd136, %rd4;
	setp.lt.u64 	%p76, %rd136, %rd9;
	@%p76 bra 	$L__BB10_32;
$L__BB10_70:
	bar.sync 	0;
	@%p1 bra 	$L__BB10_152;
	setp.lt.u32 	%p77, %r1, 7;
	mov.b32 	%r512, 0;
	@%p77 bra 	$L__BB10_90;
	mov.b32 	%r510, 0;
$L__BB10_73:
	.pragma "nounroll";
	shl.b32 	%r371, %r510, 10;
	add.s32 	%r124, %r6, %r371;
	ld.shared.u32 	%r125, [%r124];
	setp.eq.s32 	%p78, %r125, 0;
	@%p78 bra 	$L__BB10_75;
	cvt.u32.u64 	%r372, %rd5;
	shl.b32 	%r373, %r510, 8;
	add.s32 	%r374, %r373, %r372;
	mul.wide.u32 	%rd30, %r374, 8;
	add.s64 	%rd31, %rd2, %rd30;
	cvt.u64.u32 	%rd32, %r125;
	atom.global.add.u64 	%rd33, [%rd31], %rd32;
$L__BB10_75:
	ld.shared.u32 	%r126, [%r124+1024];
	setp.eq.s32 	%p79, %r126, 0;
	@%p79 bra 	$L__BB10_77;
	cvt.u32.u64 	%r375, %rd5;
	shl.b32 	%r376, %r510, 8;
	add.s32 	%r377, %r376, %r375;
	add.s32 	%r378, %r377, 256;
	mul.wide.u32 	%rd34, %r378, 8;
	add.s64 	%rd35, %rd2, %rd34;
	cvt.u64.u32 	%rd36, %r126;
	atom.global.add.u64 	%rd37, [%rd35], %rd36;
$L__BB10_77:
	ld.shared.u32 	%r127, [%r124+2048];
	setp.eq.s32 	%p80, %r127, 0;
	@%p80 bra 	$L__BB10_79;
	cvt.u32.u64 	%r379, %rd5;
	shl.b32 	%r380, %r510, 8;
	add.s32 	%r381, %r380, %r379;
	add.s32 	%r382, %r381, 512;
	mul.wide.u32 	%rd38, %r382, 8;
	add.s64 	%rd39, %rd2, %rd38;
	cvt.u64.u32 	%rd40, %r127;
	atom.global.add.u64 	%rd41, [%rd39], %rd40;
$L__BB10_79:
	ld.shared.u32 	%r128, [%r124+3072];
	setp.eq.s32 	%p81, %r128, 0;
	@%p81 bra 	$L__BB10_81;
	cvt.u32.u64 	%r383, %rd5;
	shl.b32 	%r384, %r510, 8;
	add.s32 	%r385, %r384, %r383;
	add.s32 	%r386, %r385, 768;
	mul.wide.u32 	%rd42, %r386, 8;
	add.s64 	%rd43, %rd2, %rd42;
	cvt.u64.u32 	%rd44, %r128;
	atom.global.add.u64 	%rd45, [%rd43], %rd44;
$L__BB10_81:
	ld.shared.u32 	%r129, [%r124+4096];
	setp.eq.s32 	%p82, %r129, 0;
	@%p82 bra 	$L__BB10_83;
	cvt.u32.u64 	%r387, %rd5;
	shl.b32 	%r388, %r510, 8;
	add.s32 	%r389, %r388, %r387;
	add.s32 	%r390, %r389, 1024;
	mul.wide.u32 	%rd46, %r390, 8;
	add.s64 	%rd47, %rd2, %rd46;
	cvt.u64.u32 	%rd48, %r129;
	atom.global.add.u64 	%rd49, [%rd47], %rd48;
$L__BB10_83:
	ld.shared.u32 	%r130, [%r124+5120];
	setp.eq.s32 	%p83, %r130, 0;
	@%p83 bra 	$L__BB10_85;
	cvt.u32.u64 	%r391, %rd5;
	shl.b32 	%r392, %r510, 8;
	add.s32 	%r393, %r392, %r391;
	add.s32 	%r394, %r393, 1280;
	mul.wide.u32 	%rd50, %r394, 8;
	add.s64 	%rd51, %rd2, %rd50;
	cvt.u64.u32 	%rd52, %r130;
	atom.global.add.u64 	%rd53, [%rd51], %rd52;
$L__BB10_85:
	ld.shared.u32 	%r131, [%r124+6144];
	setp.eq.s32 	%p84, %r131, 0;
	@%p84 bra 	$L__BB10_87;
	cvt.u32.u64 	%r395, %rd5;
	shl.b32 	%r396, %r510, 8;
	add.s32 	%r397, %r396, %r395;
	add.s32 	%r398, %r397, 1536;
	mul.wide.u32 	%rd54, %r398, 8;
	add.s64 	%rd55, %rd2, %rd54;
	cvt.u64.u32 	%rd56, %r131;
	atom.global.add.u64 	%rd57, [%rd55], %rd56;
$L__BB10_87:
	ld.shared.u32 	%r132, [%r124+7168];
	setp.eq.s32 	%p85, %r132, 0;
	@%p85 bra 	$L__BB10_89;
	cvt.u32.u64 	%r399, %rd5;
	shl.b32 	%r400, %r510, 8;
	add.s32 	%r401, %r400, %r399;
	add.s32 	%r402, %r401, 1792;
	mul.wide.u32 	%rd58, %r402, 8;
	add.s64 	%rd59, %rd2, %rd58;
	cvt.u64.u32 	%rd60, %r132;
	atom.global.add.u64 	%rd61, [%rd59], %rd60;
$L__BB10_89:
	add.s32 	%r510, %r510, 8;
	setp.ne.s32 	%p86, %r510, %r16;
	mov.u32 	%r512, %r16;
	@%p86 bra 	$L__BB10_73;
$L__BB10_90:
	add.s32 	%r135, %r5, -1;
	setp.eq.s32 	%p87, %r3, 0;
	@%p87 bra 	$L__BB10_111;
	setp.lt.u32 	%p88, %r4, 3;
	@%p88 bra 	$L__BB10_101;
	shl.b32 	%r403, %r512, 10;
	add.s32 	%r136, %r6, %r403;
	ld.shared.u32 	%r137, [%r136];
	setp.eq.s32 	%p89, %r137, 0;
	@%p89 bra 	$L__BB10_94;
	cvt.u32.u64 	%r404, %rd5;
	shl.b32 	%r405, %r512, 8;
	add.s32 	%r406, %r405, %r404;
	mul.wide.u32 	%rd62, %r406, 8;
	add.s64 	%rd63, %rd2, %rd62;
	cvt.u64.u32 	%rd64, %r137;
	atom.global.add.u64 	%rd65, [%rd63], %rd64;
$L__BB10_94:
	ld.shared.u32 	%r138, [%r136+1024];
	setp.eq.s32 	%p90, %r138, 0;
	@%p90 bra 	$L__BB10_96;
	cvt.u32.u64 	%r407, %rd5;
	shl.b32 	%r408, %r512, 8;
	add.s32 	%r409, %r408, %r407;
	add.s32 	%r410, %r409, 256;
	mul.wide.u32 	%rd66, %r410, 8;
	add.s64 	%rd67, %rd2, %rd66;
	cvt.u64.u32 	%rd68, %r138;
	atom.global.add.u64 	%rd69, [%rd67], %rd68;
$L__BB10_96:
	ld.shared.u32 	%r139, [%r136+2048];
	setp.eq.s32 	%p91, %r139, 0;
	@%p91 bra 	$L__BB10_98;
	cvt.u32.u64 	%r411, %rd5;
	shl.b32 	%r412, %r512, 8;
	add.s32 	%r413, %r412, %r411;
	add.s32 	%r414, %r413, 512;
	mul.wide.u32 	%rd70, %r414, 8;
	add.s64 	%rd71, %rd2, %rd70;
	cvt.u64.u32 	%rd72, %r139;
	atom.global.add.u64 	%rd73, [%rd71], %rd72;
$L__BB10_98:
	ld.shared.u32 	%r140, [%r136+3072];
	setp.eq.s32 	%p92, %r140, 0;
	@%p92 bra 	$L__BB10_100;
	cvt.u32.u64 	%r415, %rd5;
	shl.b32 	%r416, %r512, 8;
	add.s32 	%r417, %r416, %r415;
	add.s32 	%r418, %r417, 768;
	mul.wide.u32 	%rd74, %r418, 8;
	add.s64 	%rd75, %rd2, %rd74;
	cvt.u64.u32 	%rd76, %r140;
	atom.global.add.u64 	%rd77, [%rd75], %rd76;
$L__BB10_100:
	add.s32 	%r512, %r512, 4;
$L__BB10_101:
	setp.eq.s32 	%p93, %r5, 0;
	@%p93 bra 	$L__BB10_111;
	setp.eq.s32 	%p94, %r135, 0;
	@%p94 bra 	$L__BB10_108;
	shl.b32 	%r419, %r512, 10;
	add.s32 	%r143, %r6, %r419;
	ld.shared.u32 	%r144, [%r143];
	setp.eq.s32 	%p95, %r144, 0;
	@%p95 bra 	$L__BB10_105;
	cvt.u32.u64 	%r420, %rd5;
	shl.b32 	%r421, %r512, 8;
	add.s32 	%r422, %r421, %r420;
	mul.wide.u32 	%rd78, %r422, 8;
	add.s64 	%rd79, %rd2, %rd78;
	cvt.u64.u32 	%rd80, %r144;
	atom.global.add.u64 	%rd81, [%rd79], %rd80;
$L__BB10_105:
	ld.shared.u32 	%r145, [%r143+1024];
	setp.eq.s32 	%p96, %r145, 0;
	@%p96 bra 	$L__BB10_107;
	cvt.u32.u64 	%r423, %rd5;
	shl.b32 	%r424, %r512, 8;
	add.s32 	%r425, %r424, %r423;
	add.s32 	%r426, %r425, 256;
	mul.wide.u32 	%rd82, %r426, 8;
	add.s64 	%rd83, %rd2, %rd82;
	cvt.u64.u32 	%rd84, %r145;
	atom.global.add.u64 	%rd85, [%rd83], %rd84;
$L__BB10_107:
	add.s32 	%r512, %r512, 2;
$L__BB10_108:
	setp.eq.s32 	%p97, %r17, 0;
	@%p97 bra 	$L__BB10_111;
	shl.b32 	%r427, %r512, 10;
	add.s32 	%r428, %r6, %r427;
	ld.shared.u32 	%r148, [%r428];
	setp.eq.s32 	%p98, %r148, 0;
	@%p98 bra 	$L__BB10_111;
	cvt.u32.u64 	%r429, %rd5;
	shl.b32 	%r430, %r512, 8;
	add.s32 	%r431, %r430, %r429;
	mul.wide.u32 	%rd86, %r431, 8;
	add.s64 	%rd87, %rd2, %rd86;
	cvt.u64.u32 	%rd88, %r148;
	atom.global.add.u64 	%rd89, [%rd87], %rd88;
$L__BB10_111:
	cvt.u32.u64 	%r432, %rd5;
	setp.gt.u32 	%p99, %r432, 127;
	@%p99 bra 	$L__BB10_152;
	setp.lt.u32 	%p100, %r1, 7;
	mov.b32 	%r516, 0;
	@%p100 bra 	$L__BB10_131;
	mov.b32 	%r514, 0;
$L__BB10_114:
	.pragma "nounroll";
	shl.b32 	%r436, %r514, 10;
	add.s32 	%r150, %r6, %r436;
	ld.shared.u32 	%r151, [%r150+512];
	setp.eq.s32 	%p101, %r151, 0;
	shl.b32 	%r437, %r514, 8;
	add.s32 	%r438, %r437, %r432;
	mul.wide.u32 	%rd90, %r438, 8;
	add.s64 	%rd15, %rd2, %rd90;
	@%p101 bra 	$L__BB10_116;
	cvt.u64.u32 	%rd91, %r151;
	atom.global.add.u64 	%rd92, [%rd15+1024], %rd91;
$L__BB10_116:
	ld.shared.u32 	%r152, [%r150+1536];
	setp.eq.s32 	%p102, %r152, 0;
	@%p102 bra 	$L__BB10_118;
	cvt.u64.u32 	%rd93, %r152;
	atom.global.add.u64 	%rd94, [%rd15+3072], %rd93;
$L__BB10_118:
	ld.shared.u32 	%r153, [%r150+2560];
	setp.eq.s32 	%p103, %r153, 0;
	@%p103 bra 	$L__BB10_120;
	cvt.u64.u32 	%rd95, %r153;
	atom.global.add.u64 	%rd96, [%rd15+5120], %rd95;
$L__BB10_120:
	ld.shared.u32 	%r154, [%r150+3584];
	setp.eq.s32 	%p104, %r154, 0;
	@%p104 bra 	$L__BB10_122;
	cvt.u64.u32 	%rd97, %r154;
	atom.global.add.u64 	%rd98, [%rd15+7168], %rd97;
$L__BB10_122:
	ld.shared.u32 	%r155, [%r150+4608];
	setp.eq.s32 	%p105, %r155, 0;
	@%p105 bra 	$L__BB10_124;
	cvt.u64.u32 	%rd99, %r155;
	atom.global.add.u64 	%rd100, [%rd15+9216], %rd99;
$L__BB10_124:
	ld.shared.u32 	%r156, [%r150+5632];
	setp.eq.s32 	%p106, %r156, 0;
	@%p106 bra 	$L__BB10_126;
	cvt.u64.u32 	%rd101, %r156;
	atom.global.add.u64 	%rd102, [%rd15+11264], %rd101;
$L__BB10_126:
	ld.shared.u32 	%r157, [%r150+6656];
	setp.eq.s32 	%p107, %r157, 0;
	@%p107 bra 	$L__BB10_128;
	cvt.u64.u32 	%rd103, %r157;
	atom.global.add.u64 	%rd104, [%rd15+13312], %rd103;
$L__BB10_128:
	ld.shared.u32 	%r158, [%r150+7680];
	setp.eq.s32 	%p108, %r158, 0;
	@%p108 bra 	$L__BB10_130;
	cvt.u64.u32 	%rd105, %r158;
	atom.global.add.u64 	%rd106, [%rd15+15360], %rd105;
$L__BB10_130:
	add.s32 	%r514, %r514, 8;
	setp.ne.s32 	%p109, %r514, %r16;
	mov.u32 	%r516, %r16;
	@%p109 bra 	$L__BB10_114;
$L__BB10_131:
	setp.eq.s32 	%p110, %r3, 0;
	@%p110 bra 	$L__BB10_152;
	setp.lt.u32 	%p111, %r4, 3;
	@%p111 bra 	$L__BB10_142;
	shl.b32 	%r439, %r516, 10;
	add.s32 	%r161, %r6, %r439;
	ld.shared.u32 	%r162, [%r161+512];
	setp.eq.s32 	%p112, %r162, 0;
	@%p112 bra 	$L__BB10_135;
	shl.b32 	%r441, %r516, 8;
	add.s32 	%r442, %r441, %r432;
	mul.wide.u32 	%rd107, %r442, 8;
	add.s64 	%rd108, %rd2, %rd107;
	cvt.u64.u32 	%rd109, %r162;
	atom.global.add.u64 	%rd110, [%rd108+1024], %rd109;
$L__BB10_135:
	ld.shared.u32 	%r163, [%r161+1536];
	setp.eq.s32 	%p113, %r163, 0;
	@%p113 bra 	$L__BB10_137;
	shl.b32 	%r444, %r516, 8;
	add.s32 	%r445, %r444, %r432;
	add.s32 	%r446, %r445, 256;
	mul.wide.u32 	%rd111, %r446, 8;
	add.s64 	%rd112, %rd2, %rd111;
	cvt.u64.u32 	%rd113, %r163;
	atom.global.add.u64 	%rd114, [%rd112+1024], %rd113;
$L__BB10_137:
	ld.shared.u32 	%r164, [%r161+2560];
	setp.eq.s32 	%p114, %r164, 0;
	@%p114 bra 	$L__BB10_139;
	shl.b32 	%r448, %r516, 8;
	add.s32 	%r449, %r448, %r432;
	add.s32 	%r450, %r449, 512;
	mul.wide.u32 	%rd115, %r450, 8;
	add.s64 	%rd116, %rd2, %rd115;
	cvt.u64.u32 	%rd117, %r164;
	atom.global.add.u64 	%rd118, [%rd116+1024], %rd117;
$L__BB10_139:
	ld.shared.u32 	%r165, [%r161+3584];
	setp.eq.s32 	%p115, %r165, 0;
	@%p115 bra 	$L__BB10_141;
	shl.b32 	%r452, %r516, 8;
	add.s32 	%r453, %r452, %r432;
	add.s32 	%r454, %r453, 768;
	mul.wide.u32 	%rd119, %r454, 8;
	add.s64 	%rd120, %rd2, %rd119;
	cvt.u64.u32 	%rd121, %r165;
	atom.global.add.u64 	%rd122, [%rd120+1024], %rd121;
$L__BB10_141:
	add.s32 	%r516, %r516, 4;
$L__BB10_142:
	setp.eq.s32 	%p116, %r5, 0;
	@%p116 bra 	$L__BB10_152;
	setp.eq.s32 	%p117, %r135, 0;
	@%p117 bra 	$L__BB10_149;
	shl.b32 	%r455, %r516, 10;
	add.s32 	%r168, %r6, %r455;
	ld.shared.u32 	%r169, [%r168+512];
	setp.eq.s32 	%p118, %r169, 0;
	@%p118 bra 	$L__BB10_146;
	shl.b32 	%r457, %r516, 8;
	add.s32 	%r458, %r457, %r432;
	mul.wide.u32 	%rd123, %r458, 8;
	add.s64 	%rd124, %rd2, %rd123;
	cvt.u64.u32 	%rd125, %r169;
	atom.global.add.u64 	%rd126, [%rd124+1024], %rd125;
$L__BB10_146:
	ld.shared.u32 	%r170, [%r168+1536];
	setp.eq.s32 	%p119, %r170, 0;
	@%p119 bra 	$L__BB10_148;
	shl.b32 	%r460, %r516, 8;
	add.s32 	%r461, %r460, %r432;
	add.s32 	%r462, %r461, 256;
	mul.wide.u32 	%rd127, %r462, 8;
	add.s64 	%rd128, %rd2, %rd127;
	cvt.u64.u32 	%rd129, %r170;
	atom.global.add.u64 	%rd130, [%rd128+1024], %rd129;
$L__BB10_148:
	add.s32 	%r516, %r516, 2;
$L__BB10_149:
	setp.eq.s32 	%p120, %r17, 0;
	@%p120 bra 	$L__BB10_152;
	shl.b32 	%r463, %r516, 10;
	add.s32 	%r464, %r6, %r463;
	ld.shared.u32 	%r173, [%r464+512];
	setp.eq.s32 	%p121, %r173, 0;
	@%p121 bra 	$L__BB10_152;
	shl.b32 	%r466, %r516, 8;
	add.s32 	%r467, %r466, %r432;
	mul.wide.u32 	%rd131, %r467, 8;
	add.s64 	%rd132, %rd2, %rd131;
	cvt.u64.u32 	%rd133, %r173;
	atom.global.add.u64 	%rd134, [%rd132+1024], %rd133;
$L__BB10_152:
	bar.sync 	0;
	add.s64 	%rd135, %rd135, 1;
	setp.ne.s64 	%p122, %rd135, %rd6;
	@%p122 bra 	$L__BB10_2;
$L__BB10_153:
	ret;

}
	// .globl	_ZN3cub18CUB_300001_SM_10006detail10radix_sort33DeviceRadixSortExclusiveSumKernelINS1_5radix10policy_hubIfiyE10Policy1000EyEEvPT0_
.visible .entry _ZN3cub18CUB_300001_SM_10006detail10radix_sort33DeviceRadixSortExclusiveSumKernelINS1_5radix10policy_hubIfiyE10Policy1000EyEEvPT0_(
	.param .u64 .ptr .align 1 _ZN3cub18CUB_300001_SM_10006detail10radix_sort33DeviceRadixSortExclusiveSumKernelINS1_5radix10policy_hubIfiyE10Policy1000EyEEvPT0__param_0
)
{
	.reg .pred 	%p<4>;
	.reg .b32 	%r<28>;
	.reg .b64 	%rd<54>;
	// demoted variable
	.shared .align 16 .b8 _ZZN3cub18CUB_300001_SM_10006detail10radix_sort33DeviceRadixSortExclusiveSumKernelINS1_5radix10policy_hubIfiyE10Policy1000EyEEvPT0_E12temp_storage[2336];
	ld.param.u64 	%rd5, [_ZN3cub18CUB_300001_SM_10006detail10radix_sort33DeviceRadixSortExclusiveSumKernelINS1_5radix10policy_hubIfiyE10Policy1000EyEEvPT0__param_0];
	cvta.to.global.u64 	%rd6, %rd5;
	mov.u32 	%r3, %ctaid.x;
	shl.b32 	%r4, %r3, 8;
	mov.u32 	%r1, %tid.x;
	setp.gt.u32 	%p1, %r1, 255;
	add.s32 	%r5, %r4, %r1;
	mul.wide.s32 	%rd7, %r5, 8;
	add.s64 	%rd1, %rd6, %rd7;
	@%p1 bra 	$L__BB11_2;
	ld.global.u64 	%rd53, [%rd1];
$L__BB11_2:
	shr.u32 	%r6, %r1, 3;
	add.s32 	%r7, %r6, %r1;
	shl.b32 	%r8, %r7, 3;
	mov.u32 	%r9, _ZZN3cub18CUB_300001_SM_10006detail10radix_sort33DeviceRadixSortExclusiveSumKernelINS1_5radix10policy_hubIfiyE10Policy1000EyEEvPT0_E12temp_storage;
	add.s32 	%r10, %r9, %r8;
	add.s32 	%r2, %r10, 16;
	st.shared.u64 	[%r10+16], %rd53;
	bar.sync 	0;
	setp.gt.u32 	%p2, %r1, 31;
	@%p2 bra 	$L__BB11_4;
	mad.lo.s32 	%r27, %r1, 72, %r9;
	ld.shared.u64 	%rd23, [%r27+16];
	ld.shared.u64 	%rd24, [%r27+24];
	ld.shared.u64 	%rd25, [%r27+32];
	ld.shared.u64 	%rd26, [%r27+40];
	ld.shared.u64 	%rd27, [%r27+48];
	ld.shared.u64 	%rd28, [%r27+56];
	ld.shared.u64 	%rd29, [%r27+64];
	ld.shared.u64 	%rd30, [%r27+72];
	add.s64 	%rd31, %rd24, %rd23;
	add.s64 	%rd32, %rd31, %rd25;
	add.s64 	%rd33, %rd32, %rd26;
	add.s64 	%rd34, %rd33, %rd27;
	add.s64 	%rd35, %rd34, %rd28;
	add.s64 	%rd36, %rd35, %rd29;
	add.s64 	%rd10, %rd36, %rd30;
	mov.b32 	%r11, 1;
	mov.b32 	%r24, 0;
	mov.b32 	%r25, -1;
	// begin inline asm
	{  .reg .u64 r0;  .reg .u32 lo;  .reg .u32 hi;  .reg .pred p;  mov.b64 {lo, hi}, %rd10;  shfl.sync.up.b32 lo|p, lo, %r11, %r24, %r25;  shfl.sync.up.b32 hi|p, hi, %r11, %r24, %r25;  mov.b64 r0, {lo, hi};  @p add.u64 r0, r0, %rd10;  mov.u64 %rd8, r0;}
	// end inline asm
	mov.b32 	%r14, 2;
	// begin inline asm
	{  .reg .u64 r0;  .reg .u32 lo;  .reg .u32 hi;  .reg .pred p;  mov.b64 {lo, hi}, %rd8;  shfl.sync.up.b32 lo|p, lo, %r14, %r24, %r25;  shfl.sync.up.b32 hi|p, hi, %r14, %r24, %r25;  mov.b64 r0, {lo, hi};  @p add.u64 r0, r0, %rd8;  mov.u64 %rd11, r0;}
	// end inline asm
	mov.b32 	%r17, 4;
	// begin inline asm
	{  .reg .u64 r0;  .reg .u32 lo;  .reg .u32 hi;  .reg .pred p;  mov.b64 {lo, hi}, %rd11;  shfl.sync.up.b32 lo|p, lo, %r17, %r24, %r25;  shfl.sync.up.b32 hi|p, hi, %r17, %r24, %r25;  mov.b64 r0, {lo, hi};  @p add.u64 r0, r0, %rd11;  mov.u64 %rd14, r0;}
	// end inline asm
	mov.b32 	%r20, 8;
	// begin inline asm
	{  .reg .u64 r0;  .reg .u32 lo;  .reg .u32 hi;  .reg .pred p;  mov.b64 {lo, hi}, %rd14;  shfl.sync.up.b32 lo|p, lo, %r20, %r24, %r25;  shfl.sync.up.b32 hi|p, hi, %r20, %r24, %r25;  mov.b64 r0, {lo, hi};  @p add.u64 r0, r0, %rd14;  mov.u64 %rd17, r0;}
	// end inline asm
	mov.b32 	%r23, 16;
	// begin inline asm
	{  .reg .u64 r0;  .reg .u32 lo;  .reg .u32 hi;  .reg .pred p;  mov.b64 {lo, hi}, %rd17;  shfl.sync.up.b32 lo|p, lo, %r23, %r24, %r25;  shfl.sync.up.b32 hi|p, hi, %r23, %r24, %r25;  mov.b64 r0, {lo, hi};  @p add.u64 r0, r0, %rd17;  mov.u64 %rd20, r0;}
	// end inline asm
	sub.s64 	%rd37, %rd20, %rd10;
	ld.shared.u64 	%rd38, [%r27+16];
	ld.shared.u64 	%rd39, [%r27+24];
	ld.shared.u64 	%rd40, [%r27+32];
	ld.shared.u64 	%rd41, [%r27+40];
	ld.shared.u64 	%rd42, [%r27+48];
	ld.shared.u64 	%rd43, [%r27+56];
	ld.shared.u64 	%rd44, [%r27+64];
	add.s64 	%rd45, %rd38, %rd37;
	add.s64 	%rd46, %rd39, %rd45;
	add.s64 	%rd47, %rd40, %rd46;
	add.s64 	%rd48, %rd41, %rd47;
	add.s64 	%rd49, %rd42, %rd48;
	add.s64 	%rd50, %rd43, %rd49;
	add.s64 	%rd51, %rd44, %rd50;
	st.shared.u64 	[%r27+16], %rd37;
	st.shared.u64 	[%r27+24], %rd45;
	st.shared.u64 	[%r27+32], %rd46;
	st.shared.u64 	[%r27+40], %rd47;
	st.shared.u64 	[%r27+48], %rd48;
	st.shared.u64 	[%r27+56], %rd49;
	st.shared.u64 	[%r27+64], %rd50;
	st.shared.u64 	[%r27+72], %rd51;
$L__BB11_4:
	setp.gt.u32 	%p3, %r1, 255;
	bar.sync 	0;
	@%p3 bra 	$L__BB11_6;
	ld.shared.u64 	%rd52, [%r2];
	st.global.u64 	[%rd1], %rd52;
$L__BB11_6:
	ret;

}
	// .globl	_ZN3cub18CUB_300001_SM_10006detail10radix_sort29DeviceRadixSortOnesweepKernelINS1_5radix10policy_hubIfiyE10Policy1000ELNS0_9SortOrderE1EfiyiiNS1_21identity_decomposer_tEEEvPT5_SB_PT3_PKSC_PT1_PKSG_PT2_PKSK_T4_iiT6_
.visible .entry _ZN3cub18CUB_300001_SM_10006detail10radix_sort29DeviceRadixSortOnesweepKernelINS1_5radix10policy_hubIfiyE10Policy1000ELNS0_9SortOrderE1EfiyiiNS1_21identity_decomposer_tEEEvPT5_SB_PT3_PKSC_PT1_PKSG_PT2_PKSK_T4_iiT6_(
	.param .u64 .ptr .align 1 _ZN3cub18CUB_300001_SM_10006detail10radix_sort29DeviceRadixSortOnesweepKernelINS1_5radix10policy_hubIfiyE10Policy1000ELNS0_9SortOrderE1EfiyiiNS1_21identity_decomposer_tEEEvPT5_SB_PT3_PKSC_PT1_PKSG_PT2_PKSK_T4_iiT6__param_0,
	.param .u64 .ptr .align 1 _ZN3cub18CUB_300001_SM_10006detail10radix_sort29DeviceRadixSortOnesweepKernelINS1_5radix10policy_hubIfiyE10Policy1000ELNS0_9SortOrderE1EfiyiiNS1_21identity_decomposer_tEEEvPT5_SB_PT3_PKSC_PT1_PKSG_PT2_PKSK_T4_iiT6__param_1,
	.param .u64 .ptr .align 1 _ZN3cub18CUB_300001_SM_10006detail10radix_sort29DeviceRadixSortOnesweepKernelINS1_5radix10policy_hubIfiyE10Policy1000ELNS0_9SortOrderE1EfiyiiNS1_21identity_decomposer_tEEEvPT5_SB_PT3_PKSC_PT1_PKSG_PT2_PKSK_T4_iiT6__param_2,
	.param .u64 .ptr .align 1 _ZN3cub18CUB_300001_SM_10006detail10radix_sort29DeviceRadixSortOnesweepKernelINS1_5radix10policy_hubIfiyE10Policy1000ELNS0_9SortOrderE1EfiyiiNS1_21identity_decomposer_tEEEvPT5_SB_PT3_PKSC_PT1_PKSG_PT2_PKSK_T4_iiT6__param_3,
	.param .u64 .ptr .align 1 _ZN3cub18CUB_300001_SM_10006detail10radix_sort29DeviceRadixSortOnesweepKernelINS1_5radix10policy_hubIfiyE10Policy1000ELNS0_9SortOrderE1EfiyiiNS1_21identity_decomposer_tEEEvPT5_SB_PT3_PKSC_PT1_PKSG_PT2_PKSK_T4_iiT6__param_4,
	.param .u64 .ptr .align 1 _ZN3cub18CUB_300001_SM_10006detail10radix_sort29DeviceRadixSortOnesweepKernelINS1_5radix10policy_hubIfiyE10Policy1000ELNS0_9SortOrderE1EfiyiiNS1_21identity_decomposer_tEEEvPT5_SB_PT3_PKSC_PT1_PKSG_PT2_PKSK_T4_iiT6__param_5,
	.param .u64 .ptr .align 1 _ZN3cub18CUB_300001_SM_10006detail10radix_sort29DeviceRadixSortOnesweepKernelINS1_5radix10policy_hubIfiyE10Policy1000ELNS0_9SortOrderE1EfiyiiNS1_21identity_decomposer_tEEEvPT5_SB_PT3_PKSC_PT1_PKSG_PT2_PKSK_T4_iiT6__param_6,
	.param .u64 .ptr .align 1 _ZN3cub18CUB_300001_SM_10006detail10radix_sort29DeviceRadixSortOnesweepKernelINS1_5radix10policy_hubIfiyE10Policy1000ELNS0_9SortOrderE1EfiyiiNS1_21identity_decomposer_tEEEvPT5_SB_PT3_PKSC_PT1_PKSG_PT2_PKSK_T4_iiT6__param_7,
	.param .u32 _ZN3cub18CUB_300001_SM_10006detail10radix_sort29DeviceRadixSortOnesweepKernelINS1_5radix10policy_hubIfiyE10Policy1000ELNS0_9SortOrderE1EfiyiiNS1_21identity_decomposer_tEEEvPT5_SB_PT3_PKSC_PT1_PKSG_PT2_PKSK_T4_iiT6__param_8,
	.param .u32 _ZN3cub18CUB_300001_SM_10006detail10radix_sort29DeviceRadixSortOnesweepKernelINS1_5radix10policy_hubIfiyE10Policy1000ELNS0_9SortOrderE1EfiyiiNS1_21identity_decomposer_tEEEvPT5_SB_PT3_PKSC_PT1_PKSG_PT2_PKSK_T4_iiT6__param_9,
	.param .u32 _ZN3cub18CUB_300001_SM_10006detail10radix_sort29DeviceRadixSortOnesweepKernelINS1_5radix10policy_hubIfiyE10Policy1000ELNS0_9SortOrderE1EfiyiiNS1_21identity_decomposer_tEEEvPT5_SB_PT3_PKSC_PT1_PKSG_PT2_PKSK_T4_iiT6__param_10,
	.param .align 1 .b8 _ZN3cub18CUB_300001_SM_10006detail10radix_sort29DeviceRadixSortOnesweepKernelINS1_5radix10policy_hubIfiyE10Policy1000ELNS0_9SortOrderE1EfiyiiNS1_21identity_decomposer_tEEEvPT5_SB_PT3_PKSC_PT1_PKSG_PT2_PKSK_T4_iiT6__param_11[1]
)
.maxntid 384
{
	.reg .pred 	%p<358>;
	.reg .b32 	%r<2440>;
	.reg .b64 	%rd<457>;
	// demoted variable
	.shared .align 16 .b8 _ZZN3cub18CUB_300001_SM_10006detail10radix_sort29DeviceRadixSortOnesweepKernelINS1_5radix10policy_hubIfiyE10Policy1000ELNS0_9SortOrderE1EfiyiiNS1_21identity_decomposer_tEEEvPT5_SB_PT3_PKSC_PT1_PKSG_PT2_PKSK_T4_iiT6_E1s[28160];
	ld.param.u64 	%rd43, [_ZN3cub18CUB_300001_SM_10006detail10radix_sort29DeviceRadixSortOnesweepKernelINS1_5radix10policy_hubIfiyE10Policy1000ELNS0_9SortOrderE1EfiyiiNS1_21identity_decomposer_tEEEvPT5_SB_PT3_PKSC_PT1_PKSG_PT2_PKSK_T4_iiT6__param_0];
	ld.param.u64 	%rd44, [_ZN3cub18CUB_300001_SM_10006detail10radix_sort29DeviceRadixSortOnesweepKernelINS1_5radix10policy_hubIfiyE10Policy1000ELNS0_9SortOrderE1EfiyiiNS1_21identity_decomposer_tEEEvPT5_SB_PT3_PKSC_PT1_PKSG_PT2_PKSK_T4_iiT6__param_1];
	ld.param.u64 	%rd47, [_ZN3cub18CUB_300001_SM_10006detail10radix_sort29DeviceRadixSortOnesweepKernelINS1_5radix10policy_hubIfiyE10Policy1000ELNS0_9SortOrderE1EfiyiiNS1_21identity_decomposer_tEEEvPT5_SB_PT3_PKSC_PT1_PKSG_PT2_PKSK_T4_iiT6__param_4];
	ld.param.u64 	%rd50, [_ZN3cub18CUB_300001_SM_10006detail10radix_sort29DeviceRadixSortOnesweepKernelINS1_5radix10policy_hubIfiyE10Policy1000ELNS0_9SortOrderE1EfiyiiNS1_21identity_decomposer_tEEEvPT5_SB_PT3_PKSC_PT1_PKSG_PT2_PKSK_T4_iiT6__param_5];
	cvta.to.global.u64 	%rd1, %rd47;
	cvta.to.global.u64 	%rd2, %rd43;
	cvta.to.global.u64 	%rd3, %rd50;
	mov.u32 	%r1, %tid.x;
	// begin inline asm
	mov.u32 %r440, %laneid;
	// end inline asm
	setp.ne.s32 	%p1, %r1, 0;
	@%p1 bra 	$L__BB12_2;
	cvta.to.global.u64 	%rd51, %rd44;
	atom.global.add.u32 	%r441, [%rd51], 1;
	st.shared.u32 	[_ZZN3cub18CUB_300001_SM_10006detail10radix_sort29DeviceRadixSortOnesweepKernelINS1_5radix10policy_hubIfiyE10Policy1000ELNS0_9SortOrderE1EfiyiiNS1_21identity_decomposer_tEEEvPT5_SB_PT3_PKSC_PT1_PKSG_PT2_PKSK_T4_iiT6_E1s+26112], %r441;
$L__BB12_2:
	ld.param.u32 	%r2235, [_ZN3cub18CUB_300001_SM_10006detail10radix_sort29DeviceRadixSortOnesweepKernelINS1_5radix10policy_hubIfiyE10Policy1000ELNS0_9SortOrderE1EfiyiiNS1_21identity_decomposer_tEEEvPT5_SB_PT3_PKSC_PT1_PKSG_PT2_PKSK_T4_iiT6__param_8];
	bar.sync 	0;
	ld.shared.u32 	%r3, [_ZZN3cub18CUB_300001_SM_10006detail10radix_sort29DeviceRadixSortOnesweepKernelINS1_5radix10policy_hubIfiyE10Policy1000ELNS0_9SortOrderE1EfiyiiNS1_21identity_decomposer_tEEEvPT5_SB_PT3_PKSC_PT1_PKSG_PT2_PKSK_T4_iiT6_E1s+26112];
	mul.lo.s32 	%r442, %r3, 6528;
	add.s32 	%r4, %r442, 6528;
	setp.gt.s32 	%p2, %r4, %r2235;
	cvt.s64.s32 	%rd4, %r442;
	@%p2 bra 	$L__BB12_4;
	and.b32  	%r443, %r1, 31;
	and.b32  	%r444, %r1, 992;
	mul.lo.s32 	%r445, %r444, 17;
	or.b32  	%r446, %r445, %r443;
	cvt.u64.u32 	%rd52, %r446;
	add.s64 	%rd53, %rd52, %rd4;
	shl.b64 	%rd54, %rd53, 2;
	add.s64 	%rd55, %rd3, %rd54;
	ld.global.u32 	%r2322, [%rd55];
	ld.global.u32 	%r2321, [%rd55+128];
	ld.global.u32 	%r2320, [%rd55+256];
	ld.global.u32 	%r2319, [%rd55+384];
	ld.global.u32 	%r2318, [%rd55+512];
	ld.global.u32 	%r2317, [%rd55+640];
	ld.global.u32 	%r2316, [%rd55+768];
	ld.global.u32 	%r2315, [%rd55+896];
	ld.global.u32 	%r2314, [%rd55+1024];
	ld.global.u32 	%r2313, [%rd55+1152];
	ld.global.u32 	%r2312, [%rd55+1280];
	ld.global.u32 	%r2311, [%rd55+1408];
	ld.global.u32 	%r2310, [%rd55+1536];
	ld.global.u32 	%r2309, [%rd55+1664];
	ld.global.u32 	%r2308, [%rd55+1792];
	ld.global.u32 	%r2307, [%rd55+1920];
	ld.global.u32 	%r2306, [%rd55+2048];
	bra.uni 	$L__BB12_38;
$L__BB12_4:
	ld.param.u32 	%r2236, [_ZN3cub18CUB_300001_SM_10006detail10radix_sort29DeviceRadixSortOnesweepKernelINS1_5radix10policy_hubIfiyE10Policy1000ELNS0_9SortOrderE1EfiyiiNS1_21identity_decomposer_tEEEvPT5_SB_PT3_PKSC_PT1_PKSG_PT2_PKSK_T4_iiT6__param_8];
	cvt.u32.u64 	%r448, %rd4;
	sub.s32 	%r22, %r2236, %r448;
	and.b32  	%r449, %r1, 31;
	and.b32  	%r450, %r1, 992;
	mul.lo.s32 	%r451, %r450, 17;
	or.b32  	%r23, %r451, %r449;
	setp.ge.s32 	%p3, %r23, %r22;
	cvt.u64.u32 	%rd56, %r23;
	add.s64 	%rd57, %rd56, %rd4;
	shl.b64 	%rd58, %rd57, 2;
	add.s64 	%rd5, %rd3, %rd58;
	mov.b32 	%r2322, -1;
	@%p3 bra 	$L__BB12_6;
	ld.global.u32 	%r2322, [%rd5];
$L__BB12_6:
	add.s32 	%r453, %r23, 32;
	setp.ge.s32 	%p4, %r453, %r22;
	mov.b32 	%r2321, -1;
	@%p4 bra 	$L__BB12_8;
	ld.global.u32 	%r2321, [%rd5+128];
$L__BB12_8:
	add.s32 	%r455, %r23, 64;
	setp.ge.s32 	%p5, %r455, %r22;
	mov.b32 	%r2320, -1;
	@%p5 bra 	$L__BB12_10;
	ld.global.u32 	%r2320, [%rd5+256];
$L__BB12_10:
	add.s32 	%r457, %r23, 96;
	setp.ge.s32 	%p6, %r457, %r22;
	mov.b32 	%r2319, -1;
	@%p6 bra 	$L__BB12_12;
	ld.global.u32 	%r2319, [%rd5+384];
$L__BB12_12:
	add.s32 	%r459, %r23, 128;
	setp.ge.s32 	%p7, %r459, %r22;
	mov.b32 	%r2318, -1;
	@%p7 bra 	$L__BB12_14;
	ld.global.u32 	%r2318, [%rd5+512];
$L__BB12_14:
	add.s32 	%r461, %r23, 160;
	setp.ge.s32 	%p8, %r461, %r22;
	mov.b32 	%r2317, -1;
	@%p8 bra 	$L__BB12_16;
	ld.global.u32 	%r2317, [%rd5+640];
$L__BB12_16:
	add.s32 	%r463, %r23, 192;
	setp.ge.s32 	%p9, %r463, %r22;
	mov.b32 	%r2316, -1;
	@%p9 bra 	$L__BB12_18;
	ld.global.u32 	%r2316, [%rd5+768];
$L__BB12_18:
	add.s32 	%r465, %r23, 224;
	setp.ge.s32 	%p10, %r465, %r22;
	mov.b32 	%r2315, -1;
	@%p10 bra 	$L__BB12_20;
	ld.global.u32 	%r2315, [%rd5+896];
$L__BB12_20:
	add.s32 	%r467, %r23, 256;
	setp.ge.s32 	%p11, %r467, %r22;
	mov.b32 	%r2314, -1;
	@%p11 bra 	$L__BB12_22;
	ld.global.u32 	%r2314, [%rd5+1024];
$L__BB12_22:
	add.s32 	%r469, %r23, 288;
	setp.ge.s32 	%p12, %r469, %r22;
	mov.b32 	%r2313, -1;
	@%p12 bra 	$L__BB12_24;
	ld.global.u32 	%r2313, [%rd5+1152];
$L__BB12_24:
	add.s32 	%r471, %r23, 320;
	setp.ge.s32 	%p13, %r471, %r22;
	mov.b32 	%r2312, -1;
	@%p13 bra 	$L__BB12_26;
	ld.global.u32 	%r2312, [%rd5+1280];
$L__BB12_26:
	add.s32 	%r473, %r23, 352;
	setp.ge.s32 	%p14, %r473, %r22;
	mov.b32 	%r2311, -1;
	@%p14 bra 	$L__BB12_28;
	ld.global.u32 	%r2311, [%rd5+1408];
$L__BB12_28:
	add.s32 	%r475, %r23, 384;
	setp.ge.s32 	%p15, %r475, %r22;
	mov.b32 	%r2310, -1;
	@%p15 bra 	$L__BB12_30;
	ld.global.u32 	%r2310, [%rd5+1536];
$L__BB12_30:
	add.s32 	%r477, %r23, 416;
	setp.ge.s32 	%p16, %r477, %r22;
	mov.b32 	%r2309, -1;
	@%p16 bra 	$L__BB12_32;
	ld.global.u32 	%r2309, [%rd5+1664];
$L__BB12_32:
	add.s32 	%r479, %r23, 448;
	setp.ge.s32 	%p17, %r479, %r22;
	mov.b32 	%r2308, -1;
	@%p17 bra 	$L__BB12_34;
	ld.global.u32 	%r2308, [%rd5+1792];
$L__BB12_34:
	add.s32 	%r481, %r23, 480;
	setp.ge.s32 	%p18, %r481, %r22;
	mov.b32 	%r2307, -1;
	@%p18 bra 	$L__BB12_36;
	ld.global.u32 	%r2307, [%rd5+1920];
$L__BB12_36:
	add.s32 	%r483, %r23, 512;
	setp.ge.s32 	%p19, %r483, %r22;
	mov.b32 	%r2306, -1;
	@%p19 bra 	$L__BB12_38;
	ld.global.u32 	%r2306, [%rd5+2048];
$L__BB12_38:
	ld.param.u32 	%r2288, [_ZN3cub18CUB_300001_SM_10006detail10radix_sort29DeviceRadixSortOnesweepKernelINS1_5radix10policy_hubIfiyE10Policy1000ELNS0_9SortOrderE1EfiyiiNS1_21identity_decomposer_tEEEvPT5_SB_PT3_PKSC_PT1_PKSG_PT2_PKSK_T4_iiT6__param_10];
	mov.b32 	%r484, -1;
	shl.b32 	%r485, %r484, %r2288;
	not.b32 	%r74, %r485;
	shl.b32 	%r486, %r1, 5;
	and.b32  	%r487, %r486, 31744;
	mov.u32 	%r488, _ZZN3cub18CUB_300001_SM_10006detail10radix_sort29DeviceRadixSortOnesweepKernelINS1_5radix10policy_hubIfiyE10Policy1000ELNS0_9SortOrderE1EfiyiiNS1_21identity_decomposer_tEEEvPT5_SB_PT3_PKSC_PT1_PKSG_PT2_PKSK_T4_iiT6_E1s;
	add.s32 	%r75, %r488, %r487;
	setp.gt.s32 	%p20, %r440, 255;
	@%p20 bra 	$L__BB12_51;
	max.s32 	%r489, %r440, 224;
	sub.s32 	%r490, %r489, %r440;
	add.s32 	%r491, %r490, 31;
	shr.u32 	%r492, %r491, 5;
	add.s32 	%r76, %r492, 1;
	setp.lt.u32 	%p21, %r491, 480;
	mov.u32 	%r2326, %r440;
	@%p21 bra 	$L__BB12_42;
	and.b32  	%r493, %r76, 268435440;
	neg.s32 	%r2324, %r493;
	shl.b32 	%r496, %r440, 2;
	add.s32 	%r497, %r487, %r496;
	add.s32 	%r499, %r497, %r488;
	add.s32 	%r2323, %r499, 1024;
	mov.u32 	%r2326, %r440;
$L__BB12_41:
	.pragma "nounroll";
	mov.b32 	%r500, 0;
	st.shared.u32 	[%r2323+-1024], %r500;
	st.shared.u32 	[%r2323+-896], %r500;
	st.shared.u32 	[%r2323+-768], %r500;
	st.shared.u32 	[%r2323+-640], %r500;
	st.shared.u32 	[%r2323+-512], %r500;
	st.shared.u32 	[%r2323+-384], %r500;
	st.shared.u32 	[%r2323+-256], %r500;
	st.shared.u32 	[%r2323+-128], %r500;
	st.shared.u32 	[%r2323], %r500;
	st.shared.u32 	[%r2323+128], %r500;
	st.shared.u32 	[%r2323+256], %r500;
	st.shared.u32 	[%r2323+384], %r500;
	st.shared.u32 	[%r2323+512], %r500;
	st.shared.u32 	[%r2323+640], %r500;
	st.shared.u32 	[%r2323+768], %r500;
	st.shared.u32 	[%r2323+896], %r500;
	add.s32 	%r2326, %r2326, 512;
	add.s32 	%r2324, %r2324, 16;
	add.s32 	%r2323, %r2323, 2048;
	setp.ne.s32 	%p22, %r2324, 0;
	@%p22 bra 	$L__BB12_41;
$L__BB12_42:
	and.b32  	%r501, %r76, 15;
	setp.eq.s32 	%p23, %r501, 0;
	@%p23 bra 	$L__BB12_51;
	setp.lt.u32 	%p24, %r501, 8;
	@%p24 bra 	$L__BB12_45;
	shl.b32 	%r503, %r2326, 2;
	add.s32 	%r504, %r75, %r503;
	mov.b32 	%r505, 0;
	st.shared.u32 	[%r504], %r505;
	st.shared.u32 	[%r504+128], %r505;
	st.shared.u32 	[%r504+256], %r505;
	st.shared.u32 	[%r504+384], %r505;
	st.shared.u32 	[%r504+512], %r505;
	st.shared.u32 	[%r504+640], %r505;
	st.shared.u32 	[%r504+768], %r505;
	st.shared.u32 	[%r504+896], %r505;
	add.s32 	%r2326, %r2326, 256;
$L__BB12_45:
	and.b32  	%r506, %r76, 7;
	setp.eq.s32 	%p25, %r506, 0;
	@%p25 bra 	$L__BB12_51;
	and.b32  	%r88, %r76, 3;
	setp.lt.u32 	%p26, %r506, 4;
	@%p26 bra 	$L__BB12_48;
	shl.b32 	%r508, %r2326, 2;
	add.s32 	%r509, %r75, %r508;
	mov.b32 	%r510, 0;
	st.shared.u32 	[%r509], %r510;
	st.shared.u32 	[%r509+128], %r510;
	st.shared.u32 	[%r509+256], %r510;
	st.shared.u32 	[%r509+384], %r510;
	add.s32 	%r2326, %r2326, 128;
$L__BB12_48:
	setp.eq.s32 	%p27, %r88, 0;
	@%p27 bra 	$L__BB12_51;
	shl.b32 	%r513, %r2326, 2;
	add.s32 	%r514, %r487, %r513;
	add.s32 	%r2330, %r488, %r514;
	neg.s32 	%r2329, %r88;
$L__BB12_50:
	.pragma "nounroll";
	mov.b32 	%r516, 0;
	st.shared.u32 	[%r2330], %r516;
	add.s32 	%r2330, %r2330, 128;
	add.s32 	%r2329, %r2329, 1;
	setp.ne.s32 	%p28, %r2329, 0;
	@%p28 bra 	$L__BB12_50;
$L__BB12_51:
	ld.param.u32 	%r2251, [_ZN3cub18CUB_300001_SM_10006detail10radix_sort29DeviceRadixSortOnesweepKernelINS1_5radix10policy_hubIfiyE10Policy1000ELNS0_9SortOrderE1EfiyiiNS1_21identity_decomposer_tEEEvPT5_SB_PT3_PKSC_PT1_PKSG_PT2_PKSK_T4_iiT6__param_9];
	bar.warp.sync 	-1;
	setp.lt.s32 	%p29, %r2322, 0;
	selp.b32 	%r518, 0, 2147483647, %p29;
	xor.b32  	%r519, %r518, %r2322;
	setp.eq.s32 	%p30, %r519, 2147483647;
	selp.b32 	%r520, -2147483648, %r519, %p30;
	shr.u32 	%r521, %r520, %r2251;
	and.b32  	%r97, %r521, %r74;
	shl.b32 	%r522, %r97, 2;
	add.s32 	%r523, %r75, %r522;
	atom.shared.add.u32 	%r524, [%r523], 1;
	setp.lt.s32 	%p31, %r2321, 0;
	selp.b32 	%r525, 0, 2147483647, %p31;
	xor.b32  	%r526, %r525, %r2321;
	setp.eq.s32 	%p32, %r526, 2147483647;
	selp.b32 	%r527, -2147483648, %r526, %p32;
	shr.u32 	%r528, %r527, %r2251;
	and.b32  	%r529, %r528, %r74;
	shl.b32 	%r530, %r529, 2;
	add.s32 	%r531, %r75, %r530;
	atom.shared.add.u32 	%r532, [%r531], 1;
	setp.lt.s32 	%p33, %r2320, 0;
	selp.b32 	%r533, 0, 2147483647, %p33;
	xor.b32  	%r534, %r533, %r2320;
	setp.eq.s32 	%p34, %r534, 2147483647;
	selp.b32 	%r535, -2147483648, %r534, %p34;
	shr.u32 	%r536, %r535, %r2251;
	and.b32  	%r537, %r536, %r74;
	shl.b32 	%r538, %r537, 2;
	add.s32 	%r539, %r75, %r538;
	atom.shared.add.u32 	%r540, [%r539], 1;
	setp.lt.s32 	%p35, %r2319, 0;
	selp.b32 	%r541, 0, 2147483647, %p35;
	xor.b32  	%r542, %r541, %r2319;
	setp.eq.s32 	%p36, %r542, 2147483647;
	selp.b32 	%r543, -2147483648, %r542, %p36;
	shr.u32 	%r544, %r543, %r2251;
	and.b32  	%r545, %r544, %r74;
	shl.b32 	%r546, %r545, 2;
	add.s32 	%r547, %r75, %r546;
	atom.shared.add.u32 	%r548, [%r547], 1;
	setp.lt.s32 	%p37, %r2318, 0;
	selp.b32 	%r549, 0, 2147483647, %p37;
	xor.b32  	%r550, %r549, %r2318;
	setp.eq.s32 	%p38, %r550, 2147483647;
	selp.b32 	%r551, -2147483648, %r550, %p38;
	shr.u32 	%r552, %r551, %r2251;
	and.b32  	%r553, %r552, %r74;
	shl.b32 	%r554, %r553, 2;
	add.s32 	%r555, %r75, %r554;
	atom.shared.add.u32 	%r556, [%r555], 1;
	setp.lt.s32 	%p39, %r2317, 0;
	selp.b32 	%r557, 0, 2147483647, %p39;
	xor.b32  	%r558, %r557, %r2317;
	setp.eq.s32 	%p40, %r558, 2147483647;
	selp.b32 	%r559, -2147483648, %r558, %p40;
	shr.u32 	%r560, %r559, %r2251;
	and.b32  	%r561, %r560, %r74;
	shl.b32 	%r562, %r561, 2;
	add.s32 	%r563, %r75, %r562;
	atom.shared.add.u32 	%r564, [%r563], 1;
	setp.lt.s32 	%p41, %r2316, 0;
	selp.b32 	%r565, 0, 2147483647, %p41;
	xor.b32  	%r566, %r565, %r2316;
	setp.eq.s32 	%p42, %r566, 2147483647;
	selp.b32 	%r567, -2147483648, %r566, %p42;
	shr.u32 	%r568, %r567, %r2251;
	and.b32  	%r569, %r568, %r74;
	shl.b32 	%r570, %r569, 2;
	add.s32 	%r571, %r75, %r570;
	atom.shared.add.u32 	%r572, [%r571], 1;
	setp.lt.s32 	%p43, %r2315, 0;
	selp.b32 	%r573, 0, 2147483647, %p43;
	xor.b32  	%r574, %r573, %r2315;
	setp.eq.s32 	%p44, %r574, 2147483647;
	selp.b32 	%r575, -2147483648, %r574, %p44;
	shr.u32 	%r576, %r575, %r2251;
	and.b32  	%r577, %r576, %r74;
	shl.b32 	%r578, %r577, 2;
	add.s32 	%r579, %r75, %r578;
	atom.shared.add.u32 	%r580, [%r579], 1;
	setp.lt.s32 	%p45, %r2314, 0;
	selp.b32 	%r581, 0, 2147483647, %p45;
	xor.b32  	%r582, %r581, %r2314;
	setp.eq.s32 	%p46, %r582, 2147483647;
	selp.b32 	%r583, -2147483648, %r582, %p46;
	shr.u32 	%r584, %r583, %r2251;
	and.b32  	%r585, %r584, %r74;
	shl.b32 	%r586, %r585, 2;
	add.s32 	%r587, %r75, %r586;
	atom.shared.add.u32 	%r588, [%r587], 1;
	setp.lt.s32 	%p47, %r2313, 0;
	selp.b32 	%r589, 0, 2147483647, %p47;
	xor.b32  	%r590, %r589, %r2313;
	setp.eq.s32 	%p48, %r590, 2147483647;
	selp.b32 	%r591, -2147483648, %r590, %p48;
	shr.u32 	%r592, %r591, %r2251;
	and.b32  	%r593, %r592, %r74;
	shl.b32 	%r594, %r593, 2;
	add.s32 	%r595, %r75, %r594;
	atom.shared.add.u32 	%r596, [%r595], 1;
	setp.lt.s32 	%p49, %r2312, 0;
	selp.b32 	%r597, 0, 2147483647, %p49;
	xor.b32  	%r598, %r597, %r2312;
	setp.eq.s32 	%p50, %r598, 2147483647;
	selp.b32 	%r599, -2147483648, %r598, %p50;
	shr.u32 	%r600, %r599, %r2251;
	and.b32  	%r601, %r600, %r74;
	shl.b32 	%r602, %r601, 2;
	add.s32 	%r603, %r75, %r602;
	atom.shared.add.u32 	%r604, [%r603], 1;
	setp.lt.s32 	%p51, %r2311, 0;
	selp.b32 	%r605, 0, 2147483647, %p51;
	xor.b32  	%r606, %r605, %r2311;
	setp.eq.s32 	%p52, %r606, 2147483647;
	selp.b32 	%r607, -2147483648, %r606, %p52;
	shr.u32 	%r608, %r607, %r2251;
	and.b32  	%r609, %r608, %r74;
	shl.b32 	%r610, %r609, 2;
	add.s32 	%r611, %r75, %r610;
	atom.shared.add.u32 	%r612, [%r611], 1;
	setp.lt.s32 	%p53, %r2310, 0;
	selp.b32 	%r613, 0, 2147483647, %p53;
	xor.b32  	%r614, %r613, %r2310;
	setp.eq.s32 	%p54, %r614, 2147483647;
	selp.b32 	%r615, -2147483648, %r614, %p54;
	shr.u32 	%r616, %r615, %r2251;
	and.b32  	%r617, %r616, %r74;
	shl.b32 	%r618, %r617, 2;
	add.s32 	%r619, %r75, %r618;
	atom.shared.add.u32 	%r620, [%r619], 1;
	setp.lt.s32 	%p55, %r2309, 0;
	selp.b32 	%r621, 0, 2147483647, %p55;
	xor.b32  	%r622, %r621, %r2309;
	setp.eq.s32 	%p56, %r622, 2147483647;
	selp.b32 	%r623, -2147483648, %r622, %p56;
	shr.u32 	%r624, %r623, %r2251;
	and.b32  	%r625, %r624, %r74;
	shl.b32 	%r626, %r625, 2;
	add.s32 	%r627, %r75, %r626;
	atom.shared.add.u32 	%r628, [%r627], 1;
	setp.lt.s32 	%p57, %r2308, 0;
	selp.b32 	%r629, 0, 2147483647, %p57;
	xor.b32  	%r630, %r629, %r2308;
	setp.eq.s32 	%p58, %r630, 2147483647;
	selp.b32 	%r631, -2147483648, %r630, %p58;
	shr.u32 	%r632, %r631, %r2251;
	and.b32  	%r633, %r632, %r74;
	shl.b32 	%r634, %r633, 2;
	add.s32 	%r635, %r75, %r634;
	atom.shared.add.u32 	%r636, [%r635], 1;
	setp.lt.s32 	%p59, %r2307, 0;
	selp.b32 	%r637, 0, 2147483647, %p59;
	xor.b32  	%r638, %r637, %r2307;
	setp.eq.s32 	%p60, %r638, 2147483647;
	selp.b32 	%r639, -2147483648, %r638, %p60;
	shr.u32 	%r640, %r639, %r2251;
	and.b32  	%r641, %r640, %r74;
	shl.b32 	%r642, %r641, 2;
	add.s32 	%r643, %r75, %r642;
	atom.shared.add.u32 	%r644, [%r643], 1;
	setp.lt.s32 	%p61, %r2306, 0;
	selp.b32 	%r645, 0, 2147483647, %p61;
	xor.b32  	%r646, %r645, %r2306;
	setp.eq.s32 	%p62, %r646, 2147483647;
	selp.b32 	%r647, -2147483648, %r646, %p62;
	shr.u32 	%r648, %r647, %r2251;
	and.b32  	%r649, %r648, %r74;
	shl.b32 	%r650, %r649, 2;
	add.s32 	%r651, %r75, %r650;
	atom.shared.add.u32 	%r652, [%r651], 1;
	bar.sync 	0;
	setp.gt.u32 	%p63, %r1, 255;
	shl.b32 	%r653, %r1, 2;
	add.s32 	%r98, %r488, %r653;
	mov.b32 	%r2331, 0;
	@%p63 bra 	$L__BB12_53;
	ld.shared.u32 	%r655, [%r98];
	mov.b32 	%r656, 0;
	st.shared.u32 	[%r98], %r656;
	ld.shared.u32 	%r657, [%r98+1024];
	st.shared.u32 	[%r98+1024], %r655;
	add.s32 	%r658, %r657, %r655;
	ld.shared.u32 	%r659, [%r98+2048];
	st.shared.u32 	[%r98+2048], %r658;
	add.s32 	%r660, %r659, %r658;
	ld.shared.u32 	%r661, [%r98+3072];
	st.shared.u32 	[%r98+3072], %r660;
	add.s32 	%r662, %r661, %r660;
	ld.shared.u32 	%r663, [%r98+4096];
	st.shared.u32 	[%r98+4096], %r662;
	add.s32 	%r664, %r663, %r662;
	ld.shared.u32 	%r665, [%r98+5120];
	st.shared.u32 	[%r98+5120], %r664;
	add.s32 	%r666, %r665, %r664;
	ld.shared.u32 	%r667, [%r98+6144];
	st.shared.u32 	[%r98+6144], %r666;
	add.s32 	%r668, %r667, %r666;
	ld.shared.u32 	%r669, [%r98+7168];
	st.shared.u32 	[%r98+7168], %r668;
	add.s32 	%r670, %r669, %r668;
	ld.shared.u32 	%r671, [%r98+8192];
	st.shared.u32 	[%r98+8192], %r670;
	add.s32 	%r672, %r671, %r670;
	ld.shared.u32 	%r673, [%r98+9216];
	st.shared.u32 	[%r98+9216], %r672;
	add.s32 	%r674, %r673, %r672;
	ld.shared.u32 	%r675, [%r98+10240];
	st.shared.u32 	[%r98+10240], %r674;
	add.s32 	%r676, %r675, %r674;
	ld.shared.u32 	%r677, [%r98+11264];
	st.shared.u32 	[%r98+11264], %r676;
	add.s32 	%r2331, %r677, %r676;
$L__BB12_53:
	setp.gt.u32 	%p64, %r1, 255;
	shl.b32 	%r678, %r3, 8;
	add.s32 	%r679, %r678, %r1;
	mul.wide.s32 	%rd59, %r679, 4;
	add.s64 	%rd6, %rd2, %rd59;
	@%p64 bra 	$L__BB12_55;
	or.b32  	%r680, %r2331, 1073741824;
	st.volatile.global.u32 	[%rd6], %r680;
$L__BB12_55:
	ld.param.u64 	%rd442, [_ZN3cub18CUB_300001_SM_10006detail10radix_sort29DeviceRadixSortOnesweepKernelINS1_5radix10policy_hubIfiyE10Policy1000ELNS0_9SortOrderE1EfiyiiNS1_21identity_decomposer_tEEEvPT5_SB_PT3_PKSC_PT1_PKSG_PT2_PKSK_T4_iiT6__param_7];
	setp.lt.s32 	%p65, %r2306, 0;
	selp.b32 	%r681, 0, 2147483647, %p65;
	xor.b32  	%r2369, %r681, %r2306;
	setp.lt.s32 	%p66, %r2321, 0;
	selp.b32 	%r682, 0, 2147483647, %p66;
	xor.b32  	%r2384, %r682, %r2321;
	setp.lt.s32 	%p67, %r2320, 0;
	selp.b32 	%r683, 0, 2147483647, %p67;
	xor.b32  	%r2383, %r683, %r2320;
	setp.lt.s32 	%p68, %r2319, 0;
	selp.b32 	%r684, 0, 2147483647, %p68;
	xor.b32  	%r2382, %r684, %r2319;
	setp.lt.s32 	%p69, %r2317, 0;
	selp.b32 	%r685, 0, 2147483647, %p69;
	xor.b32  	%r2380, %r685, %r2317;
	setp.lt.s32 	%p70, %r2318, 0;
	selp.b32 	%r686, 0, 2147483647, %p70;
	xor.b32  	%r2381, %r686, %r2318;
	setp.lt.s32 	%p71, %r2316, 0;
	selp.b32 	%r687, 0, 2147483647, %p71;
	xor.b32  	%r2379, %r687, %r2316;
	setp.lt.s32 	%p72, %r2315, 0;
	selp.b32 	%r688, 0, 2147483647, %p72;
	xor.b32  	%r2378, %r688, %r2315;
	setp.lt.s32 	%p73, %r2313, 0;
	selp.b32 	%r689, 0, 2147483647, %p73;
	xor.b32  	%r2376, %r689, %r2313;
	setp.lt.s32 	%p74, %r2312, 0;
	selp.b32 	%r690, 0, 2147483647, %p74;
	xor.b32  	%r2375, %r690, %r2312;
	setp.lt.s32 	%p75, %r2311, 0;
	selp.b32 	%r691, 0, 2147483647, %p75;
	xor.b32  	%r2374, %r691, %r2311;
	setp.lt.s32 	%p76, %r2314, 0;
	selp.b32 	%r692, 0, 2147483647, %p76;
	xor.b32  	%r2377, %r692, %r2314;
	setp.lt.s32 	%p77, %r2309, 0;
	selp.b32 	%r693, 0, 2147483647, %p77;
	xor.b32  	%r2372, %r693, %r2309;
	setp.lt.s32 	%p78, %r2310, 0;
	selp.b32 	%r694, 0, 2147483647, %p78;
	xor.b32  	%r2373, %r694, %r2310;
	setp.lt.s32 	%p79, %r2322, 0;
	selp.b32 	%r695, 0, 2147483647, %p79;
	xor.b32  	%r2385, %r695, %r2322;
	setp.lt.s32 	%p80, %r2307, 0;
	selp.b32 	%r696, 0, 2147483647, %p80;
	xor.b32  	%r2370, %r696, %r2307;
	setp.lt.s32 	%p81, %r2308, 0;
	selp.b32 	%r697, 0, 2147483647, %p81;
	xor.b32  	%r2371, %r697, %r2308;
	setp.lt.u32 	%p82, %r1, 256;
	setp.eq.s32 	%p83, %r2331, 6528;
	and.pred  	%p84, %p82, %p83;
	selp.u32 	%r698, 1, 0, %p84;
	{ 
	.reg .pred 	%p1; 
	.reg .pred 	%p2; 
	setp.ne.u32 	%p1, %r698, 0; 
	bar.red.or.pred 	%p2, 0, %p1; 
	selp.u32 	%r699, 1, 0, %p2; 
	}
	setp.eq.s32 	%p85, %r699, 0;
	and.b32  	%r700, %r1, 992;
	and.b32  	%r701, %r1, 31;
	mul.lo.s32 	%r702, %r700, 17;
	or.b32  	%r703, %r702, %r701;
	cvt.u64.u32 	%rd7, %r703;
	add.s64 	%rd61, %rd7, %rd4;
	cvta.to.global.u64 	%rd62, %rd442;
	shl.b64 	%rd63, %rd61, 2;
	add.s64 	%rd8, %rd62, %rd63;
	cvt.u64.u32 	%rd9, %r1;
	@%p85 bra 	$L__BB12_175;
	setp.gt.u32 	%p86, %r1, 255;
	shl.b32 	%r705, %r1, 3;
	add.s32 	%r707, %r488, %r705;
	add.s32 	%r118, %r707, 26112;
	@%p86 bra 	$L__BB12_64;
	ld.param.u64 	%rd436, [_ZN3cub18CUB_300001_SM_10006detail10radix_sort29DeviceRadixSortOnesweepKernelINS1_5radix10policy_hubIfiyE10Policy1000ELNS0_9SortOrderE1EfiyiiNS1_21identity_decomposer_tEEEvPT5_SB_PT3_PKSC_PT1_PKSG_PT2_PKSK_T4_iiT6__param_3];
	cvta.to.global.u64 	%rd64, %rd436;
	shl.b64 	%rd65, %rd9, 3;
	add.s64 	%rd66, %rd64, %rd65;
	ld.global.u64 	%rd67, [%rd66];
	setp.gt.u32 	%p87, %r1, %r97;
	selp.b64 	%rd68, 6528, 0, %p87;
	sub.s64 	%rd455, %rd67, %rd68;
	st.shared.u64 	[%r118], %rd455;
	setp.lt.s32 	%p88, %r3, 1;
	mov.u32 	%r2335, %r2331;
	@%p88 bra 	$L__BB12_63;
	mov.b32 	%r2333, -1;
	mov.u32 	%r2332, %r3;
	mov.u32 	%r2335, %r2331;
$L__BB12_59:
	ld.param.u64 	%rd429, [_ZN3cub18CUB_300001_SM_10006detail10radix_sort29DeviceRadixSortOnesweepKernelINS1_5radix10policy_hubIfiyE10Policy1000ELNS0_9SortOrderE1EfiyiiNS1_21identity_decomposer_tEEEvPT5_SB_PT3_PKSC_PT1_PKSG_PT2_PKSK_T4_iiT6__param_0];
	add.s32 	%r122, %r2332, -1;
	shl.b32 	%r709, %r122, 8;
	add.s32 	%r710, %r709, %r1;
	cvta.to.global.u64 	%rd69, %rd429;
	mul.wide.s32 	%rd70, %r710, 4;
	add.s64 	%rd11, %rd69, %rd70;
$L__BB12_60:
	membar.cta;
	ld.volatile.global.u32 	%r123, [%rd11];
	setp.eq.s32 	%p89, %r123, 0;
	@%p89 bra 	$L__BB12_60;
	and.b32  	%r711, %r123, 1073741823;
	add.s32 	%r2335, %r711, %r2335;
	setp.gt.s32 	%p90, %r123, -1;
	vote.sync.ballot.b32 	%r2333, %p90, %r2333;
	setp.gt.u32 	%p92, %r2332, 1;
	and.pred  	%p93, %p90, %p92;
	mov.u32 	%r2332, %r122;
	@%p93 bra 	$L__BB12_59;
	ld.shared.u64 	%rd455, [%r118];
$L__BB12_63:
	or.b32  	%r712, %r2335, -2147483648;
	st.volatile.global.u32 	[%rd6], %r712;
	sub.s32 	%r713, %r2335, %r2331;
	cvt.s64.s32 	%rd71, %r713;
	add.s64 	%rd72, %rd455, %rd71;
	st.shared.u64 	[%r118], %rd72;
$L__BB12_64:
	ld.param.u32 	%r2237, [_ZN3cub18CUB_300001_SM_10006detail10radix_sort29DeviceRadixSortOnesweepKernelINS1_5radix10policy_hubIfiyE10Policy1000ELNS0_9SortOrderE1EfiyiiNS1_21identity_decomposer_tEEEvPT5_SB_PT3_PKSC_PT1_PKSG_PT2_PKSK_T4_iiT6__param_8];
	ld.param.u64 	%rd432, [_ZN3cub18CUB_300001_SM_10006detail10radix_sort29DeviceRadixSortOnesweepKernelINS1_5radix10policy_hubIfiyE10Policy1000ELNS0_9SortOrderE1EfiyiiNS1_21identity_decomposer_tEEEvPT5_SB_PT3_PKSC_PT1_PKSG_PT2_PKSK_T4_iiT6__param_2];
	setp.gt.u32 	%p94, %r1, 255;
	setp.lt.s32 	%p95, %r4, %r2237;
	setp.eq.s64 	%p96, %rd432, 0;
	or.pred  	%p97, %p96, %p95;
	or.pred  	%p98, %p94, %p97;
	@%p98 bra 	$L__BB12_66;
	ld.param.u64 	%rd433, [_ZN3cub18CUB_300001_SM_10006detail10radix_sort29DeviceRadixSortOnesweepKernelINS1_5radix10policy_hubIfiyE10Policy1000ELNS0_9SortOrderE1EfiyiiNS1_21identity_decomposer_tEEEvPT5_SB_PT3_PKSC_PT1_PKSG_PT2_PKSK_T4_iiT6__param_2];
	ld.shared.u64 	%rd73, [%r118];
	setp.gt.u32 	%p99, %r1, %r97;
	selp.b64 	%rd74, 6528, 0, %p99;
	cvt.s64.s32 	%rd75, %r2331;
	add.s64 	%rd76, %rd74, %rd75;
	add.s64 	%rd77, %rd76, %rd73;
	cvta.to.global.u64 	%rd78, %rd433;
	shl.b64 	%rd79, %rd9, 3;
	add.s64 	%rd80, %rd78, %rd79;
	st.global.u64 	[%rd80], %rd77;
$L__BB12_66:
	ld.param.u32 	%r2238, [_ZN3cub18CUB_300001_SM_10006detail10radix_sort29DeviceRadixSortOnesweepKernelINS1_5radix10policy_hubIfiyE10Policy1000ELNS0_9SortOrderE1EfiyiiNS1_21identity_decomposer_tEEEvPT5_SB_PT3_PKSC_PT1_PKSG_PT2_PKSK_T4_iiT6__param_8];
	setp.gt.s32 	%p100, %r4, %r2238;
	bar.sync 	0;
	shl.b32 	%r714, %r97, 3;
	add.s32 	%r716, %r488, %r714;
	ld.shared.u64 	%rd14, [%r716+26112];
	@%p100 bra 	$L__BB12_68;
	add.s64 	%rd81, %rd14, %rd7;
	shl.b64 	%rd82, %rd81, 2;
	add.s64 	%rd83, %rd1, %rd82;
	st.global.u32 	[%rd83], %r2322;
	st.global.u32 	[%rd83+128], %r2321;
	st.global.u32 	[%rd83+256], %r2320;
	st.global.u32 	[%rd83+384], %r2319;
	st.global.u32 	[%rd83+512], %r2318;
	st.global.u32 	[%rd83+640], %r2317;
	st.global.u32 	[%rd83+768], %r2316;
	st.global.u32 	[%rd83+896], %r2315;
	st.global.u32 	[%rd83+1024], %r2314;
	st.global.u32 	[%rd83+1152], %r2313;
	st.global.u32 	[%rd83+1280], %r2312;
	st.global.u32 	[%rd83+1408], %r2311;
	st.global.u32 	[%rd83+1536], %r2310;
	st.global.u32 	[%rd83+1664], %r2309;
	st.global.u32 	[%rd83+1792], %r2308;
	st.global.u32 	[%rd83+1920], %r2307;
	st.global.u32 	[%rd83+2048], %r2306;
	bra.uni 	$L__BB12_102;
$L__BB12_68:
	ld.param.u32 	%r2239, [_ZN3cub18CUB_300001_SM_10006detail10radix_sort29DeviceRadixSortOnesweepKernelINS1_5radix10policy_hubIfiyE10Policy1000ELNS0_9SortOrderE1EfiyiiNS1_21identity_decomposer_tEEEvPT5_SB_PT3_PKSC_PT1_PKSG_PT2_PKSK_T4_iiT6__param_8];
	cvt.u32.u64 	%r717, %rd7;
	mad.lo.s32 	%r127, %r3, -6528, %r2239;
	setp.ge.s32 	%p101, %r717, %r127;
	add.s64 	%rd84, %rd14, %rd7;
	shl.b64 	%rd85, %rd84, 2;
	add.s64 	%rd15, %rd1, %rd85;
	@%p101 bra 	$L__BB12_70;
	st.global.u32 	[%rd15], %r2322;
$L__BB12_70:
	add.s32 	%r719, %r717, 32;
	setp.ge.s32 	%p102, %r719, %r127;
	@%p102 bra 	$L__BB12_72;
	st.global.u32 	[%rd15+128], %r2321;
$L__BB12_72:
	add.s32 	%r721, %r717, 64;
	setp.ge.s32 	%p103, %r721, %r127;
	@%p103 bra 	$L__BB12_74;
	st.global.u32 	[%rd15+256], %r2320;
$L__BB12_74:
	add.s32 	%r723, %r717, 96;
	setp.ge.s32 	%p104, %r723, %r127;
	@%p104 bra 	$L__BB12_76;
	st.global.u32 	[%rd15+384], %r2319;
$L__BB12_76:
	add.s32 	%r725, %r717, 128;
	setp.ge.s32 	%p105, %r725, %r127;
	@%p105 bra 	$L__BB12_78;
	st.global.u32 	[%rd15+512], %r2318;
$L__BB12_78:
	add.s32 	%r727, %r717, 160;
	setp.ge.s32 	%p106, %r727, %r127;
	@%p106 bra 	$L__BB12_80;
	st.global.u32 	[%rd15+640], %r2317;
$L__BB12_80:
	add.s32 	%r729, %r717, 192;
	setp.ge.s32 	%p107, %r729, %r127;
	@%p107 bra 	$L__BB12_82;
	st.global.u32 	[%rd15+768], %r2316;
$L__BB12_82:
	add.s32 	%r731, %r717, 224;
	setp.ge.s32 	%p108, %r731, %r127;
	@%p108 bra 	$L__BB12_84;
	st.global.u32 	[%rd15+896], %r2315;
$L__BB12_84:
	add.s32 	%r733, %r717, 256;
	setp.ge.s32 	%p109, %r733, %r127;
	@%p109 bra 	$L__BB12_86;
	st.global.u32 	[%rd15+1024], %r2314;
$L__BB12_86:
	add.s32 	%r735, %r717, 288;
	setp.ge.s32 	%p110, %r735, %r127;
	@%p110 bra 	$L__BB12_88;
	st.global.u32 	[%rd15+1152], %r2313;
$L__BB12_88:
	add.s32 	%r737, %r717, 320;
	setp.ge.s32 	%p111, %r737, %r127;
	@%p111 bra 	$L__BB12_90;
	st.global.u32 	[%rd15+1280], %r2312;
$L__BB12_90:
	add.s32 	%r739, %r717, 352;
	setp.ge.s32 	%p112, %r739, %r127;
	@%p112 bra 	$L__BB12_92;
	st.global.u32 	[%rd15+1408], %r2311;
$L__BB12_92:
	add.s32 	%r741, %r717, 384;
	setp.ge.s32 	%p113, %r741, %r127;
	@%p113 bra 	$L__BB12_94;
	st.global.u32 	[%rd15+1536], %r2310;
$L__BB12_94:
	add.s32 	%r743, %r717, 416;
	setp.ge.s32 	%p114, %r743, %r127;
	@%p114 bra 	$L__BB12_96;
	st.global.u32 	[%rd15+1664], %r2309;
$L__BB12_96:
	add.s32 	%r745, %r717, 448;
	setp.ge.s32 	%p115, %r745, %r127;
	@%p115 bra 	$L__BB12_98;
	st.global.u32 	[%rd15+1792], %r2308;
$L__BB12_98:
	add.s32 	%r747, %r717, 480;
	setp.ge.s32 	%p116, %r747, %r127;
	@%p116 bra 	$L__BB12_100;
	st.global.u32 	[%rd15+1920], %r2307;
$L__BB12_100:
	add.s32 	%r749, %r717, 512;
	setp.ge.s32 	%p117, %r749, %r127;
	@%p117 bra 	$L__BB12_102;
	st.global.u32 	[%rd15+2048], %r2306;
$L__BB12_102:
	ld.param.u32 	%r2240, [_ZN3cub18CUB_300001_SM_10006detail10radix_sort29DeviceRadixSortOnesweepKernelINS1_5radix10policy_hubIfiyE10Policy1000ELNS0_9SortOrderE1EfiyiiNS1_21identity_decomposer_tEEEvPT5_SB_PT3_PKSC_PT1_PKSG_PT2_PKSK_T4_iiT6__param_8];
	setp.gt.s32 	%p118, %r4, %r2240;
	@%p118 bra 	$L__BB12_104;
	ld.global.u32 	%r2368, [%rd8];
	ld.global.u32 	%r2367, [%rd8+128];
	ld.global.u32 	%r2366, [%rd8+256];
	ld.global.u32 	%r2365, [%rd8+384];
	ld.global.u32 	%r2364, [%rd8+512];
	ld.global.u32 	%r2363, [%rd8+640];
	ld.global.u32 	%r2362, [%rd8+768];
	ld.global.u32 	%r2361, [%rd8+896];
	ld.global.u32 	%r2360, [%rd8+1024];
	ld.global.u32 	%r2359, [%rd8+1152];
	ld.global.u32 	%r2358, [%rd8+1280];
	ld.global.u32 	%r2357, [%rd8+1408];
	ld.global.u32 	%r2356, [%rd8+1536];
	ld.global.u32 	%r2355, [%rd8+1664];
	ld.global.u32 	%r2354, [%rd8+1792];
	ld.global.u32 	%r2353, [%rd8+1920];
	ld.global.u32 	%r2352, [%rd8+2048];
	bra.uni 	$L__BB12_138;
$L__BB12_104:
	ld.param.u32 	%r2241, [_ZN3cub18CUB_300001_SM_10006detail10radix_sort29DeviceRadixSortOnesweepKernelINS1_5radix10policy_hubIfiyE10Policy1000ELNS0_9SortOrderE1EfiyiiNS1_21identity_decomposer_tEEEvPT5_SB_PT3_PKSC_PT1_PKSG_PT2_PKSK_T4_iiT6__param_8];
	cvt.u32.u64 	%r751, %rd7;
	sub.s32 	%r145, %r2241, %r442;
	setp.ge.s32 	%p119, %r751, %r145;
	@%p119 bra 	$L__BB12_106;
	ld.global.u32 	%r2368, [%rd8];
$L__BB12_106:
	add.s32 	%r755, %r751, 32;
	setp.ge.s32 	%p120, %r755, %r145;
	@%p120 bra 	$L__BB12_108;
	ld.global.u32 	%r2367, [%rd8+128];
$L__BB12_108:
	add.s32 	%r758, %r751, 64;
	setp.ge.s32 	%p121, %r758, %r145;
	@%p121 bra 	$L__BB12_110;
	ld.global.u32 	%r2366, [%rd8+256];
$L__BB12_110:
	add.s32 	%r761, %r751, 96;
	setp.ge.s32 	%p122, %r761, %r145;
	@%p122 bra 	$L__BB12_112;
	ld.global.u32 	%r2365, [%rd8+384];
$L__BB12_112:
	add.s32 	%r764, %r751, 128;
	setp.ge.s32 	%p123, %r764, %r145;
	@%p123 bra 	$L__BB12_114;
	ld.global.u32 	%r2364, [%rd8+512];
$L__BB12_114:
	add.s32 	%r767, %r751, 160;
	setp.ge.s32 	%p124, %r767, %r145;
	@%p124 bra 	$L__BB12_116;
	ld.global.u32 	%r2363, [%rd8+640];
$L__BB12_116:
	add.s32 	%r770, %r751, 192;
	setp.ge.s32 	%p125, %r770, %r145;
	@%p125 bra 	$L__BB12_118;
	ld.global.u32 	%r2362, [%rd8+768];
$L__BB12_118:
	add.s32 	%r773, %r751, 224;
	setp.ge.s32 	%p126, %r773, %r145;
	@%p126 bra 	$L__BB12_120;
	ld.global.u32 	%r2361, [%rd8+896];
$L__BB12_120:
	add.s32 	%r776, %r751, 256;
	setp.ge.s32 	%p127, %r776, %r145;
	@%p127 bra 	$L__BB12_122;
	ld.global.u32 	%r2360, [%rd8+1024];
$L__BB12_122:
	add.s32 	%r779, %r751, 288;
	setp.ge.s32 	%p128, %r779, %r145;
	@%p128 bra 	$L__BB12_124;
	ld.global.u32 	%r2359, [%rd8+1152];
$L__BB12_124:
	add.s32 	%r782, %r751, 320;
	setp.ge.s32 	%p129, %r782, %r145;
	@%p129 bra 	$L__BB12_126;
	ld.global.u32 	%r2358, [%rd8+1280];
$L__BB12_126:
	add.s32 	%r785, %r751, 352;
	setp.ge.s32 	%p130, %r785, %r145;
	@%p130 bra 	$L__BB12_128;
	ld.global.u32 	%r2357, [%rd8+1408];
$L__BB12_128:
	add.s32 	%r788, %r751, 384;
	setp.ge.s32 	%p131, %r788, %r145;
	@%p131 bra 	$L__BB12_130;
	ld.global.u32 	%r2356, [%rd8+1536];
$L__BB12_130:
	add.s32 	%r791, %r751, 416;
	setp.ge.s32 	%p132, %r791, %r145;
	@%p132 bra 	$L__BB12_132;
	ld.global.u32 	%r2355, [%rd8+1664];
$L__BB12_132:
	add.s32 	%r794, %r751, 448;
	setp.ge.s32 	%p133, %r794, %r145;
	@%p133 bra 	$L__BB12_134;
	ld.global.u32 	%r2354, [%rd8+1792];
$L__BB12_134:
	add.s32 	%r797, %r751, 480;
	setp.ge.s32 	%p134, %r797, %r145;
	@%p134 bra 	$L__BB12_136;
	ld.global.u32 	%r2353, [%rd8+1920];
$L__BB12_136:
	add.s32 	%r800, %r751, 512;
	setp.ge.s32 	%p135, %r800, %r145;
	@%p135 bra 	$L__BB12_138;
	ld.global.u32 	%r2352, [%rd8+2048];
$L__BB12_138:
	ld.param.u32 	%r2242, [_ZN3cub18CUB_300001_SM_10006detail10radix_sort29DeviceRadixSortOnesweepKernelINS1_5radix10policy_hubIfiyE10Policy1000ELNS0_9SortOrderE1EfiyiiNS1_21identity_decomposer_tEEEvPT5_SB_PT3_PKSC_PT1_PKSG_PT2_PKSK_T4_iiT6__param_8];
	mad.lo.s32 	%r801, %r3, 6528, 6528;
	setp.gt.s32 	%p136, %r801, %r2242;
	@%p136 bra 	$L__BB12_140;
	ld.param.u64 	%rd439, [_ZN3cub18CUB_300001_SM_10006detail10radix_sort29DeviceRadixSortOnesweepKernelINS1_5radix10policy_hubIfiyE10Policy1000ELNS0_9SortOrderE1EfiyiiNS1_21identity_decomposer_tEEEvPT5_SB_PT3_PKSC_PT1_PKSG_PT2_PKSK_T4_iiT6__param_6];
	add.s64 	%rd86, %rd14, %rd7;
	cvta.to.global.u64 	%rd87, %rd439;
	shl.b64 	%rd88, %rd86, 2;
	add.s64 	%rd89, %rd87, %rd88;
	st.global.u32 	[%rd89], %r2368;
	st.global.u32 	[%rd89+128], %r2367;
	st.global.u32 	[%rd89+256], %r2366;
	st.global.u32 	[%rd89+384], %r2365;
	st.global.u32 	[%rd89+512], %r2364;
	st.global.u32 	[%rd89+640], %r2363;
	st.global.u32 	[%rd89+768], %r2362;
	st.global.u32 	[%rd89+896], %r2361;
	st.global.u32 	[%rd89+1024], %r2360;
	st.global.u32 	[%rd89+1152], %r2359;
	st.global.u32 	[%rd89+1280], %r2358;
	st.global.u32 	[%rd89+1408], %r2357;
	st.global.u32 	[%rd89+1536], %r2356;
	st.global.u32 	[%rd89+1664], %r2355;
	st.global.u32 	[%rd89+1792], %r2354;
	st.global.u32 	[%rd89+1920], %r2353;
	st.global.u32 	[%rd89+2048], %r2352;
	bra.uni 	$L__BB12_174;
$L__BB12_140:
	ld.param.u32 	%r2243, [_ZN3cub18CUB_300001_SM_10006detail10radix_sort29DeviceRadixSortOnesweepKernelINS1_5radix10policy_hubIfiyE10Policy1000ELNS0_9SortOrderE1EfiyiiNS1_21identity_decomposer_tEEEvPT5_SB_PT3_PKSC_PT1_PKSG_PT2_PKSK_T4_iiT6__param_8];
	ld.param.u64 	%rd440, [_ZN3cub18CUB_300001_SM_10006detail10radix_sort29DeviceRadixSortOnesweepKernelINS1_5radix10policy_hubIfiyE10Policy1000ELNS0_9SortOrderE1EfiyiiNS1_21identity_decomposer_tEEEvPT5_SB_PT3_PKSC_PT1_PKSG_PT2_PKSK_T4_iiT6__param_6];
	cvt.u32.u64 	%r802, %rd7;
	mad.lo.s32 	%r196, %r3, -6528, %r2243;
	setp.ge.s32 	%p137, %r802, %r196;
	add.s64 	%rd90, %rd14, %rd7;
	cvta.to.global.u64 	%rd91, %rd440;
	shl.b64 	%rd92, %rd90, 2;
	add.s64 	%rd16, %rd91, %rd92;
	@%p137 bra 	$L__BB12_142;
	st.global.u32 	[%rd16], %r2368;
$L__BB12_142:
	add.s32 	%r804, %r802, 32;
	setp.ge.s32 	%p138, %r804, %r196;
	@%p138 bra 	$L__BB12_144;
	st.global.u32 	[%rd16+128], %r2367;
$L__BB12_144:
	add.s32 	%r806, %r802, 64;
	setp.ge.s32 	%p139, %r806, %r196;
	@%p139 bra 	$L__BB12_146;
	st.global.u32 	[%rd16+256], %r2366;
$L__BB12_146:
	add.s32 	%r808, %r802, 96;
	setp.ge.s32 	%p140, %r808, %r196;
	@%p140 bra 	$L__BB12_148;
	st.global.u32 	[%rd16+384], %r2365;
$L__BB12_148:
	add.s32 	%r810, %r802, 128;
	setp.ge.s32 	%p141, %r810, %r196;
	@%p141 bra 	$L__BB12_150;
	st.global.u32 	[%rd16+512], %r2364;
$L__BB12_150:
	add.s32 	%r812, %r802, 160;
	setp.ge.s32 	%p142, %r812, %r196;
	@%p142 bra 	$L__BB12_152;
	st.global.u32 	[%rd16+640], %r2363;
$L__BB12_152:
	add.s32 	%r814, %r802, 192;
	setp.ge.s32 	%p143, %r814, %r196;
	@%p143 bra 	$L__BB12_154;
	st.global.u32 	[%rd16+768], %r2362;
$L__BB12_154:
	add.s32 	%r816, %r802, 224;
	setp.ge.s32 	%p144, %r816, %r196;
	@%p144 bra 	$L__BB12_156;
	st.global.u32 	[%rd16+896], %r2361;
$L__BB12_156:
	add.s32 	%r818, %r802, 256;
	setp.ge.s32 	%p145, %r818, %r196;
	@%p145 bra 	$L__BB12_158;
	st.global.u32 	[%rd16+1024], %r2360;
$L__BB12_158:
	add.s32 	%r820, %r802, 288;
	setp.ge.s32 	%p146, %r820, %r196;
	@%p146 bra 	$L__BB12_160;
	st.global.u32 	[%rd16+1152], %r2359;
$L__BB12_160:
	add.s32 	%r822, %r802, 320;
	setp.ge.s32 	%p147, %r822, %r196;
	@%p147 bra 	$L__BB12_162;
	st.global.u32 	[%rd16+1280], %r2358;
$L__BB12_162:
	add.s32 	%r824, %r802, 352;
	setp.ge.s32 	%p148, %r824, %r196;
	@%p148 bra 	$L__BB12_164;
	st.global.u32 	[%rd16+1408], %r2357;
$L__BB12_164:
	add.s32 	%r826, %r802, 384;
	setp.ge.s32 	%p149, %r826, %r196;
	@%p149 bra 	$L__BB12_166;
	st.global.u32 	[%rd16+1536], %r2356;
$L__BB12_166:
	add.s32 	%r828, %r802, 416;
	setp.ge.s32 	%p150, %r828, %r196;
	@%p150 bra 	$L__BB12_168;
	st.global.u32 	[%rd16+1664], %r2355;
$L__BB12_168:
	add.s32 	%r830, %r802, 448;
	setp.ge.s32 	%p151, %r830, %r196;
	@%p151 bra 	$L__BB12_170;
	st.global.u32 	[%rd16+1792], %r2354;
$L__BB12_170:
	add.s32 	%r832, %r802, 480;
	setp.ge.s32 	%p152, %r832, %r196;
	@%p152 bra 	$L__BB12_172;
	st.global.u32 	[%rd16+1920], %r2353;
$L__BB12_172:
	add.s32 	%r834, %r802, 512;
	setp.ge.s32 	%p153, %r834, %r196;
	@%p153 bra 	$L__BB12_174;
	st.global.u32 	[%rd16+2048], %r2352;
$L__BB12_174:
	// begin inline asm
	exit;
	// end inline asm
	mov.u32 	%r2369, %r2306;
	mov.u32 	%r2370, %r2307;
	mov.u32 	%r2371, %r2308;
	mov.u32 	%r2372, %r2309;
	mov.u32 	%r2373, %r2310;
	mov.u32 	%r2374, %r2311;
	mov.u32 	%r2375, %r2312;
	mov.u32 	%r2376, %r2313;
	mov.u32 	%r2377, %r2314;
	mov.u32 	%r2378, %r2315;
	mov.u32 	%r2379, %r2316;
	mov.u32 	%r2380, %r2317;
	mov.u32 	%r2381, %r2318;
	mov.u32 	%r2382, %r2319;
	mov.u32 	%r2383, %r2320;
	mov.u32 	%r2384, %r2321;
	mov.u32 	%r2385, %r2322;
$L__BB12_175:
	mul.hi.u32 	%r835, %r1, 357913942;
	add.s32 	%r836, %r835, %r1;
	shl.b32 	%r837, %r836, 2;
	add.s32 	%r839, %r488, %r837;
	add.s32 	%r214, %r839, 13328;
	st.shared.u32 	[%r839+13328], %r2331;
	bar.sync 	0;
	setp.gt.u32 	%p154, %r1, 31;
	@%p154 bra 	$L__BB12_177;
	mad.lo.s32 	%r871, %r1, 52, %r488;
	ld.shared.u32 	%r872, [%r871+13328];
	ld.shared.u32 	%r873, [%r871+13332];
	ld.shared.u32 	%r874, [%r871+13336];
	ld.shared.u32 	%r875, [%r871+13340];
	ld.shared.u32 	%r876, [%r871+13344];
	ld.shared.u32 	%r877, [%r871+13348];
	ld.shared.u32 	%r878, [%r871+13352];
	ld.shared.u32 	%r879, [%r871+13356];
	ld.shared.u32 	%r880, [%r871+13360];
	ld.shared.u32 	%r881, [%r871+13364];
	ld.shared.u32 	%r882, [%r871+13368];
	ld.shared.u32 	%r883, [%r871+13372];
	add.s32 	%r884, %r873, %r872;
	add.s32 	%r885, %r884, %r874;
	add.s32 	%r886, %r885, %r875;
	add.s32 	%r887, %r886, %r876;
	add.s32 	%r888, %r887, %r877;
	add.s32 	%r889, %r888, %r878;
	add.s32 	%r890, %r889, %r879;
	add.s32 	%r891, %r890, %r880;
	add.s32 	%r892, %r891, %r881;
	add.s32 	%r893, %r892, %r882;
	add.s32 	%r844, %r893, %r883;
	mov.b32 	%r842, 1;
	mov.b32 	%r867, 0;
	mov.b32 	%r869, -1;
	// begin inline asm
	{  .reg .s32 r0;  .reg .pred p;  shfl.sync.up.b32 r0|p, %r844, %r842, %r867, %r869;  @p add.s32 r0, r0, %r844;  mov.s32 %r840, r0;}
	// end inline asm
	mov.b32 	%r848, 2;
	// begin inline asm
	{  .reg .s32 r0;  .reg .pred p;  shfl.sync.up.b32 r0|p, %r840, %r848, %r867, %r869;  @p add.s32 r0, r0, %r840;  mov.s32 %r846, r0;}
	// end inline asm
	mov.b32 	%r854, 4;
	// begin inline asm
	{  .reg .s32 r0;  .reg .pred p;  shfl.sync.up.b32 r0|p, %r846, %r854, %r867, %r869;  @p add.s32 r0, r0, %r846;  mov.s32 %r852, r0;}
	// end inline asm
	mov.b32 	%r860, 8;
	// begin inline asm
	{  .reg .s32 r0;  .reg .pred p;  shfl.sync.up.b32 r0|p, %r852, %r860, %r867, %r869;  @p add.s32 r0, r0, %r852;  mov.s32 %r858, r0;}
	// end inline asm
	mov.b32 	%r866, 16;
	// begin inline asm
	{  .reg .s32 r0;  .reg .pred p;  shfl.sync.up.b32 r0|p, %r858, %r866, %r867, %r869;  @p add.s32 r0, r0, %r858;  mov.s32 %r864, r0;}
	// end inline asm
	sub.s32 	%r894, %r864, %r844;
	add.s32 	%r895, %r872, %r894;
	add.s32 	%r896, %r873, %r895;
	add.s32 	%r897, %r874, %r896;
	add.s32 	%r898, %r875, %r897;
	add.s32 	%r899, %r876, %r898;
	add.s32 	%r900, %r877, %r899;
	add.s32 	%r901, %r878, %r900;
	add.s32 	%r902, %r879, %r901;
	add.s32 	%r903, %r880, %r902;
	add.s32 	%r904, %r881, %r903;
	add.s32 	%r905, %r882, %r904;
	st.shared.u32 	[%r871+13328], %r894;
	st.shared.u32 	[%r871+13332], %r895;
	st.shared.u32 	[%r871+13336], %r896;
	st.shared.u32 	[%r871+13340], %r897;
	st.shared.u32 	[%r871+13344], %r898;
	st.shared.u32 	[%r871+13348], %r899;
	st.shared.u32 	[%r871+13352], %r900;
	st.shared.u32 	[%r871+13356], %r901;
	st.shared.u32 	[%r871+13360], %r902;
	st.shared.u32 	[%r871+13364], %r903;
	st.shared.u32 	[%r871+13368], %r904;
	st.shared.u32 	[%r871+13372], %r905;
$L__BB12_177:
	setp.gt.u32 	%p155, %r1, 255;
	bar.sync 	0;
	ld.shared.u32 	%r215, [%r214];
	@%p155 bra 	$L__BB12_179;
	shl.b32 	%r906, %r1, 2;
	add.s32 	%r908, %r488, %r906;
	ld.shared.u32 	%r909, [%r908];
	add.s32 	%r910, %r909, %r215;
	st.shared.u32 	[%r908], %r910;
	ld.shared.u32 	%r911, [%r908+1024];
	add.s32 	%r912, %r911, %r215;
	st.shared.u32 	[%r908+1024], %r912;
	ld.shared.u32 	%r913, [%r908+2048];
	add.s32 	%r914, %r913, %r215;
	st.shared.u32 	[%r908+2048], %r914;
	ld.shared.u32 	%r915, [%r908+3072];
	add.s32 	%r916, %r915, %r215;
	st.shared.u32 	[%r908+3072], %r916;
	ld.shared.u32 	%r917, [%r908+4096];
	add.s32 	%r918, %r917, %r215;
	st.shared.u32 	[%r908+4096], %r918;
	ld.shared.u32 	%r919, [%r908+5120];
	add.s32 	%r920, %r919, %r215;
	st.shared.u32 	[%r908+5120], %r920;
	ld.shared.u32 	%r921, [%r908+6144];
	add.s32 	%r922, %r921, %r215;
	st.shared.u32 	[%r908+6144], %r922;
	ld.shared.u32 	%r923, [%r908+7168];
	add.s32 	%r924, %r923, %r215;
	st.shared.u32 	[%r908+7168], %r924;
	ld.shared.u32 	%r925, [%r908+8192];
	add.s32 	%r926, %r925, %r215;
	st.shared.u32 	[%r908+8192], %r926;
	ld.shared.u32 	%r927, [%r908+9216];
	add.s32 	%r928, %r927, %r215;
	st.shared.u32 	[%r908+9216], %r928;
	ld.shared.u32 	%r929, [%r908+10240];
	add.s32 	%r930, %r929, %r215;
	st.shared.u32 	[%r908+10240], %r930;
	ld.shared.u32 	%r931, [%r908+11264];
	add.s32 	%r932, %r931, %r215;
	st.shared.u32 	[%r908+11264], %r932;
$L__BB12_179:
	ld.param.u32 	%r2289, [_ZN3cub18CUB_300001_SM_10006detail10radix_sort29DeviceRadixSortOnesweepKernelINS1_5radix10policy_hubIfiyE10Policy1000ELNS0_9SortOrderE1EfiyiiNS1_21identity_decomposer_tEEEvPT5_SB_PT3_PKSC_PT1_PKSG_PT2_PKSK_T4_iiT6__param_10];
	ld.param.u32 	%r2252, [_ZN3cub18CUB_300001_SM_10006detail10radix_sort29DeviceRadixSortOnesweepKernelINS1_5radix10policy_hubIfiyE10Policy1000ELNS0_9SortOrderE1EfiyiiNS1_21identity_decomposer_tEEEvPT5_SB_PT3_PKSC_PT1_PKSG_PT2_PKSK_T4_iiT6__param_9];
	shl.b32 	%r959, %r1, 5;
	and.b32  	%r960, %r959, 31744;
	add.s32 	%r216, %r488, %r960;
	bar.sync 	0;
	// begin inline asm
	mov.u32 %r933, %lanemask_le;
	// end inline asm
	setp.eq.s32 	%p156, %r2385, 2147483647;
	selp.b32 	%r962, -2147483648, %r2385, %p156;
	shr.u32 	%r963, %r962, %r2252;
	mov.b32 	%r964, -1;
	shl.b32 	%r965, %r964, %r2289;
	not.b32 	%r218, %r965;
	and.b32  	%r956, %r963, %r218;
	mov.b32 	%r936, 1;
	// begin inline asm
	{
    .reg .pred p;
    and.b32 %r934, %r956, %r936;    setp.ne.u32 p, %r934, 0;
    vote.ballot.sync.b32 %r934, p, 0xffffffff;
    @!p not.b32 %r934, %r934;
}

	// end inline asm
	mov.b32 	%r939, 2;
	// begin inline asm
	{
    .reg .pred p;
    and.b32 %r937, %r956, %r939;    setp.ne.u32 p, %r937, 0;
    vote.ballot.sync.b32 %r937, p, 0xffffffff;
    @!p not.b32 %r937, %r937;
}

	// end inline asm
	and.b32  	%r966, %r937, %r934;
	mov.b32 	%r942, 4;
	// begin inline asm
	{
    .reg .pred p;
    and.b32 %r940, %r956, %r942;    setp.ne.u32 p, %r940, 0;
    vote.ballot.sync.b32 %r940, p, 0xffffffff;
    @!p not.b32 %r940, %r940;
}

	// end inline asm
	and.b32  	%r967, %r940, %r966;
	mov.b32 	%r945, 8;
	// begin inline asm
	{
    .reg .pred p;
    and.b32 %r943, %r956, %r945;    setp.ne.u32 p, %r943, 0;
    vote.ballot.sync.b32 %r943, p, 0xffffffff;
    @!p not.b32 %r943, %r943;
}

	// end inline asm
	and.b32  	%r968, %r943, %r967;
	mov.b32 	%r948, 16;
	// begin inline asm
	{
    .reg .pred p;
    and.b32 %r946, %r956, %r948;    setp.ne.u32 p, %r946, 0;
    vote.ballot.sync.b32 %r946, p, 0xffffffff;
    @!p not.b32 %r946, %r946;
}

	// end inline asm
	and.b32  	%r969, %r946, %r968;
	mov.b32 	%r951, 32;
	// begin inline asm
	{
    .reg .pred p;
    and.b32 %r949, %r956, %r951;    setp.ne.u32 p, %r949, 0;
    vote.ballot.sync.b32 %r949, p, 0xffffffff;
    @!p not.b32 %r949, %r949;
}

	// end inline asm
	and.b32  	%r970, %r949, %r969;
	mov.b32 	%r954, 64;
	// begin inline asm
	{
    .reg .pred p;
    and.b32 %r952, %r956, %r954;    setp.ne.u32 p, %r952, 0;
    vote.ballot.sync.b32 %r952, p, 0xffffffff;
    @!p not.b32 %r952, %r952;
}

	// end inline asm
	and.b32  	%r971, %r952, %r970;
	mov.b32 	%r957, 128;
	// begin inline asm
	{
    .reg .pred p;
    and.b32 %r955, %r956, %r957;    setp.ne.u32 p, %r955, 0;
    vote.ballot.sync.b32 %r955, p, 0xffffffff;
    @!p not.b32 %r955, %r955;
}

	// end inline asm
	and.b32  	%r972, %r955, %r971;
	clz.b32 	%r973, %r972;
	sub.s32 	%r220, 31, %r973;
	and.b32  	%r974, %r933, %r972;
	popc.b32 	%r221, %r974;
	setp.ne.s32 	%p157, %r440, %r220;
	mov.b32 	%r2386, 0;
	@%p157 bra 	$L__BB12_181;
	shl.b32 	%r975, %r956, 2;
	add.s32 	%r976, %r216, %r975;
	atom.shared.add.u32 	%r2386, [%r976], %r221;
$L__BB12_181:
	ld.param.u32 	%r2253, [_ZN3cub18CUB_300001_SM_10006detail10radix_sort29DeviceRadixSortOnesweepKernelINS1_5radix10policy_hubIfiyE10Policy1000ELNS0_9SortOrderE1EfiyiiNS1_21identity_decomposer_tEEEvPT5_SB_PT3_PKSC_PT1_PKSG_PT2_PKSK_T4_iiT6__param_9];
	shfl.sync.idx.b32	%r1002|%p158, %r2386, %r220, 31, -1;
	add.s32 	%r224, %r221, %r1002;
	setp.eq.s32 	%p159, %r2384, 2147483647;
	selp.b32 	%r1003, -2147483648, %r2384, %p159;
	shr.u32 	%r1004, %r1003, %r2253;
	and.b32  	%r999, %r1004, %r218;
	mov.b32 	%r979, 1;
	// begin inline asm
	{
    .reg .pred p;
    and.b32 %r977, %r999, %r979;    setp.ne.u32 p, %r977, 0;
    vote.ballot.sync.b32 %r977, p, 0xffffffff;
    @!p not.b32 %r977, %r977;
}

	// end inline asm
	mov.b32 	%r982, 2;
	// begin inline asm
	{
    .reg .pred p;
    and.b32 %r980, %r999, %r982;    setp.ne.u32 p, %r980, 0;
    vote.ballot.sync.b32 %r980, p, 0xffffffff;
    @!p not.b32 %r980, %r980;
}

	// end inline asm
	and.b32  	%r1005, %r980, %r977;
	mov.b32 	%r985, 4;
	// begin inline asm
	{
    .reg .pred p;
    and.b32 %r983, %r999, %r985;    setp.ne.u32 p, %r983, 0;
    vote.ballot.sync.b32 %r983, p, 0xffffffff;
    @!p not.b32 %r983, %r983;
}

	// end inline asm
	and.b32  	%r1006, %r983, %r1005;
	mov.b32 	%r988, 8;
	// begin inline asm
	{
    .reg .pred p;
    and.b32 %r986, %r999, %r988;    setp.ne.u32 p, %r986, 0;
    vote.ballot.sync.b32 %r986, p, 0xffffffff;
    @!p not.b32 %r986, %r986;
}

	// end inline asm
	and.b32  	%r1007, %r986, %r1006;
	mov.b32 	%r991, 16;
	// begin inline asm
	{
    .reg .pred p;
    and.b32 %r989, %r999, %r991;    setp.ne.u32 p, %r989, 0;
    vote.ballot.sync.b32 %r989, p, 0xffffffff;
    @!p not.b32 %r989, %r989;
}

	// end inline asm
	and.b32  	%r1008, %r989, %r1007;
	mov.b32 	%r994, 32;
	// begin inline asm
	{
    .reg .pred p;
    and.b32 %r992, %r999, %r994;    setp.ne.u32 p, %r992, 0;
    vote.ballot.sync.b32 %r992, p, 0xffffffff;
    @!p not.b32 %r992, %r992;
}

	// end inline asm
	and.b32  	%r1009, %r992, %r1008;
	mov.b32 	%r997, 64;
	// begin inline asm
	{
    .reg .pred p;
    and.b32 %r995, %r999, %r997;    setp.ne.u32 p, %r995, 0;
    vote.ballot.sync.b32 %r995, p, 0xffffffff;
    @!p not.b32 %r995, %r995;
}

	// end inline asm
	and.b32  	%r1010, %r995, %r1009;
	mov.b32 	%r1000, 128;
	// begin inline asm
	{
    .reg .pred p;
    and.b32 %r998, %r999, %r1000;    setp.ne.u32 p, %r998, 0;
    vote.ballot.sync.b32 %r998, p, 0xffffffff;
    @!p not.b32 %r998, %r998;
}

	// end inline asm
	and.b32  	%r1011, %r998, %r1010;
	clz.b32 	%r1012, %r1011;
	sub.s32 	%r226, 31, %r1012;
	and.b32  	%r1013, %r933, %r1011;
	popc.b32 	%r227, %r1013;
	setp.ne.s32 	%p160, %r440, %r226;
	mov.b32 	%r2387, 0;
	@%p160 bra 	$L__BB12_183;
	shl.b32 	%r1014, %r999, 2;
	add.s32 	%r1015, %r216, %r1014;
	atom.shared.add.u32 	%r2387, [%r1015], %r227;
$L__BB12_183:
	ld.param.u32 	%r2254, [_ZN3cub18CUB_300001_SM_10006detail10radix_sort29DeviceRadixSortOnesweepKernelINS1_5radix10policy_hubIfiyE10Policy1000ELNS0_9SortOrderE1EfiyiiNS1_21identity_decomposer_tEEEvPT5_SB_PT3_PKSC_PT1_PKSG_PT2_PKSK_T4_iiT6__param_9];
	shfl.sync.idx.b32	%r1041|%p161, %r2387, %r226, 31, -1;
	add.s32 	%r230, %r227, %r1041;
	setp.eq.s32 	%p162, %r2383, 2147483647;
	selp.b32 	%r1042, -2147483648, %r2383, %p162;
	shr.u32 	%r1043, %r1042, %r2254;
	and.b32  	%r1038, %r1043, %r218;
	mov.b32 	%r1018, 1;
	// begin inline asm
	{
    .reg .pred p;
    and.b32 %r1016, %r1038, %r1018;    setp.ne.u32 p, %r1016, 0;
    vote.ballot.sync.b32 %r1016, p, 0xffffffff;
    @!p not.b32 %r1016, %r1016;
}

	// end inline asm
	mov.b32 	%r1021, 2;
	// begin inline asm
	{
    .reg .pred p;
    and.b32 %r1019, %r1038, %r1021;    setp.ne.u32 p, %r1019, 0;
    vote.ballot.sync.b32 %r1019, p, 0xffffffff;
    @!p not.b32 %r1019, %r1019;
}

	// end inline asm
	and.b32  	%r1044, %r1019, %r1016;
	mov.b32 	%r1024, 4;
	// begin inline asm
	{
    .reg .pred p;
    and.b32 %r1022, %r1038, %r1024;    setp.ne.u32 p, %r1022, 0;
    vote.ballot.sync.b32 %r1022, p, 0xffffffff;
    @!p not.b32 %r1022, %r1022;
}

	// end inline asm
	and.b32  	%r1045, %r1022, %r1044;
	mov.b32 	%r1027, 8;
	// begin inline asm
	{
    .reg .pred p;
    and.b32 %r1025, %r1038, %r1027;    setp.ne.u32 p, %r1025, 0;
    vote.ballot.sync.b32 %r1025, p, 0xffffffff;
    @!p not.b32 %r1025, %r1025;
}

	// end inline asm
	and.b32  	%r1046, %r1025, %r1045;
	mov.b32 	%r1030, 16;
	// begin inline asm
	{
    .reg .pred p;
    and.b32 %r1028, %r1038, %r1030;    setp.ne.u32 p, %r1028, 0;
    vote.ballot.sync.b32 %r1028, p, 0xffffffff;
    @!p not.b32 %r1028, %r1028;
}

	// end inline asm
	and.b32  	%r1047, %r1028, %r1046;
	mov.b32 	%r1033, 32;
	// begin inline asm
	{
    .reg .pred p;
    and.b32 %r1031, %r1038, %r1033;    setp.ne.u32 p, %r1031, 0;
    vote.ballot.sync.b32 %r1031, p, 0xffffffff;
    @!p not.b32 %r1031, %r1031;
}

	// end inline asm
	and.b32  	%r1048, %r1031, %r1047;
	mov.b32 	%r1036, 64;
	// begin inline asm
	{
    .reg .pred p;
    and.b32 %r1034, %r1038, %r1036;    setp.ne.u32 p, %r1034, 0;
    vote.ballot.sync.b32 %r1034, p, 0xffffffff;
    @!p not.b32 %r1034, %r1034;
}

	// end inline asm
	and.b32  	%r1049, %r1034, %r1048;
	mov.b32 	%r1039, 128;
	// begin inline asm
	{
    .reg .pred p;
    and.b32 %r1037, %r1038, %r1039;    setp.ne.u32 p, %r1037, 0;
    vote.ballot.sync.b32 %r1037, p, 0xffffffff;
    @!p not.b32 %r1037, %r1037;
}

	// end inline asm
	and.b32  	%r1050, %r1037, %r1049;
	clz.b32 	%r1051, %r1050;
	sub.s32 	%r232, 31, %r1051;
	and.b32  	%r1052, %r933, %r1050;
	popc.b32 	%r233, %r1052;
	setp.ne.s32 	%p163, %r440, %r232;
	mov.b32 	%r2388, 0;
	@%p163 bra 	$L__BB12_185;
	shl.b32 	%r1053, %r1038, 2;
	add.s32 	%r1054, %r216, %r1053;
	atom.shared.add.u32 	%r2388, [%r1054], %r233;
$L__BB12_185:
	ld.param.u32 	%r2255, [_ZN3cub18CUB_300001_SM_10006detail10radix_sort29DeviceRadixSortOnesweepKernelINS1_5radix10policy_hubIfiyE10Policy1000ELNS0_9SortOrderE1EfiyiiNS1_21identity_decomposer_tEEEvPT5_SB_PT3_PKSC_PT1_PKSG_PT2_PKSK_T4_iiT6__param_9];
	shfl.sync.idx.b32	%r1080|%p164, %r2388, %r232, 31, -1;
	add.s32 	%r236, %r233, %r1080;
	setp.eq.s32 	%p165, %r2382, 2147483647;
	selp.b32 	%r1081, -2147483648, %r2382, %p165;
	shr.u32 	%r1082, %r1081, %r2255;
	and.b32  	%r1077, %r1082, %r218;
	mov.b32 	%r1057, 1;
	// begin inline asm
	{
    .reg .pred p;
    and.b32 %r1055, %r1077, %r1057;    setp.ne.u32 p, %r1055, 0;
    vote.ballot.sync.b32 %r1055, p, 0xffffffff;
    @!p not.b32 %r1055, %r1055;
}

	// end inline asm
	mov.b32 	%r1060, 2;
	// begin inline asm
	{
    .reg .pred p;
    and.b32 %r1058, %r1077, %r1060;    setp.ne.u32 p, %r1058, 0;
    vote.ballot.sync.b32 %r1058, p, 0xffffffff;
    @!p not.b32 %r1058, %r1058;
}

	// end inline asm
	and.b32  	%r1083, %r1058, %r1055;
	mov.b32 	%r1063, 4;
	// begin inline asm
	{
    .reg .pred p;
    and.b32 %r1061, %r1077, %r1063;    setp.ne.u32 p, %r1061, 0;
    vote.ballot.sync.b32 %r1061, p, 0xffffffff;
    @!p not.b32 %r1061, %r1061;
}

	// end inline asm
	and.b32  	%r1084, %r1061, %r1083;
	mov.b32 	%r1066, 8;
	// begin inline asm
	{
    .reg .pred p;
    and.b32 %r1064, %r1077, %r1066;    setp.ne.u32 p, %r1064, 0;
    vote.ballot.sync.b32 %r1064, p, 0xffffffff;
    @!p not.b32 %r1064, %r1064;
}

	// end inline asm
	and.b32  	%r1085, %r1064, %r1084;
	mov.b32 	%r1069, 16;
	// begin inline asm
	{
    .reg .pred p;
    and.b32 %r1067, %r1077, %r1069;    setp.ne.u32 p, %r1067, 0;
    vote.ballot.sync.b32 %r1067, p, 0xffffffff;
    @!p not.b32 %r1067, %r1067;
}

	// end inline asm
	and.b32  	%r1086, %r1067, %r1085;
	mov.b32 	%r1072, 32;
	// begin inline asm
	{
    .reg .pred p;
    and.b32 %r1070, %r1077, %r1072;    setp.ne.u32 p, %r1070, 0;
    vote.ballot.sync.b32 %r1070, p, 0xffffffff;
    @!p not.b32 %r1070, %r1070;
}

	// end inline asm
	and.b32  	%r1087, %r1070, %r1086;
	mov.b32 	%r1075, 64;
	// begin inline asm
	{
    .reg .pred p;
    and.b32 %r1073, %r1077, %r1075;    setp.ne.u32 p, %r1073, 0;
    vote.ballot.sync.b32 %r1073, p, 0xffffffff;
    @!p not.b32 %r1073, %r1073;
}

	// end inline asm
	and.b32  	%r1088, %r1073, %r1087;
	mov.b32 	%r1078, 128;
	// begin inline asm
	{
    .reg .pred p;
    and.b32 %r1076, %r1077, %r1078;    setp.ne.u32 p, %r1076, 0;
    vote.ballot.sync.b32 %r1076, p, 0xffffffff;
    @!p not.b32 %r1076, %r1076;
}

	// end inline asm
	and.b32  	%r1089, %r1076, %r1088;
	clz.b32 	%r1090, %r1089;
	sub.s32 	%r238, 31, %r1090;
	and.b32  	%r1091, %r933, %r1089;
	popc.b32 	%r239, %r1091;
	setp.ne.s32 	%p166, %r440, %r238;
	mov.b32 	%r2389, 0;
	@%p166 bra 	$L__BB12_187;
	shl.b32 	%r1092, %r1077, 2;
	add.s32 	%r1093, %r216, %r1092;
	atom.shared.add.u32 	%r2389, [%r1093], %r239;
$L__BB12_187:
	ld.param.u32 	%r2256, [_ZN3cub18CUB_300001_SM_10006detail10radix_sort29DeviceRadixSortOnesweepKernelINS1_5radix10policy_hubIfiyE10Policy1000ELNS0_9SortOrderE1EfiyiiNS1_21identity_decomposer_tEEEvPT5_SB_PT3_PKSC_PT1_PKSG_PT2_PKSK_T4_iiT6__param_9];
	shfl.sync.idx.b32	%r1119|%p167, %r2389, %r238, 31, -1;
	add.s32 	%r242, %r239, %r1119;
	setp.eq.s32 	%p168, %r2381, 2147483647;
	selp.b32 	%r1120, -2147483648, %r2381, %p168;
	shr.u32 	%r1121, %r1120, %r2256;
	and.b32  	%r1116, %r1121, %r218;
	mov.b32 	%r1096, 1;
	// begin inline asm
	{
    .reg .pred p;
    and.b32 %r1094, %r1116, %r1096;    setp.ne.u32 p, %r1094, 0;
    vote.ballot.sync.b32 %r1094, p, 0xffffffff;
    @!p not.b32 %r1094, %r1094;
}

	// end inline asm
	mov.b32 	%r1099, 2;
	// begin inline asm
	{
    .reg .pred p;
    and.b32 %r1097, %r1116, %r1099;    setp.ne.u32 p, %r1097, 0;
    vote.ballot.sync.b32 %r1097, p, 0xffffffff;
    @!p not.b32 %r1097, %r1097;
}

	// end inline asm
	and.b32  	%r1122, %r1097, %r1094;
	mov.b32 	%r1102, 4;
	// begin inline asm
	{
    .reg .pred p;
    and.b32 %r1100, %r1116, %r1102;    setp.ne.u32 p, %r1100, 0;
    vote.ballot.sync.b32 %r1100, p, 0xffffffff;
    @!p not.b32 %r1100, %r1100;
}

	// end inline asm
	and.b32  	%r1123, %r1100, %r1122;
	mov.b32 	%r1105, 8;
	// begin inline asm
	{
    .reg .pred p;
    and.b32 %r1103, %r1116, %r1105;    setp.ne.u32 p, %r1103, 0;
    vote.ballot.sync.b32 %r1103, p, 0xffffffff;
    @!p not.b32 %r1103, %r1103;
}

	// end inline asm
	and.b32  	%r1124, %r1103, %r1123;
	mov.b32 	%r1108, 16;
	// begin inline asm
	{
    .reg .pred p;
    and.b32 %r1106, %r1116, %r1108;    setp.ne.u32 p, %r1106, 0;
    vote.ballot.sync.b32 %r1106, p, 0xffffffff;
    @!p not.b32 %r1106, %r1106;
}

	// end inline asm
	and.b32  	%r1125, %r1106, %r1124;
	mov.b32 	%r1111, 32;
	// begin inline asm
	{
    .reg .pred p;
    and.b32 %r1109, %r1116, %r1111;    setp.ne.u32 p, %r1109, 0;
    vote.ballot.sync.b32 %r1109, p, 0xffffffff;
    @!p not.b32 %r1109, %r1109;
}

	// end inline asm
	and.b32  	%r1126, %r1109, %r1125;
	mov.b32 	%r1114, 64;
	// begin inline asm
	{
    .reg .pred p;
    and.b32 %r1112, %r1116, %r1114;    setp.ne.u32 p, %r1112, 0;
    vote.ballot.sync.b32 %r1112, p, 0xffffffff;
    @!p not.b32 %r1112, %r1112;
}

	// end inline asm
	and.b32  	%r1127, %r1112, %r1126;
	mov.b32 	%r1117, 128;
	// begin inline asm
	{
    .reg .pred p;
    and.b32 %r1115, %r1116, %r1117;    setp.ne.u32 p, %r1115, 0;
    vote.ballot.sync.b32 %r1115, p, 0xffffffff;
    @!p not.b32 %r1115, %r1115;
}

	// end inline asm
	and.b32  	%r1128, %r1115, %r1127;
	clz.b32 	%r1129, %r1128;
	sub.s32 	%r244, 31, %r1129;
	and.b32  	%r1130, %r933, %r1128;
	popc.b32 	%r245, %r1130;
	setp.ne.s32 	%p169, %r440, %r244;
	mov.b32 	%r2390, 0;
	@%p169 bra 	$L__BB12_189;
	shl.b32 	%r1131, %r1116, 2;
	add.s32 	%r1132, %r216, %r1131;
	atom.shared.add.u32 	%r2390, [%r1132], %r245;
$L__BB12_189:
	ld.param.u32 	%r2257, [_ZN3cub18CUB_300001_SM_10006detail10radix_sort29DeviceRadixSortOnesweepKernelINS1_5radix10policy_hubIfiyE10Policy1000ELNS0_9SortOrderE1EfiyiiNS1_21identity_decomposer_tEEEvPT5_SB_PT3_PKSC_PT1_PKSG_PT2_PKSK_T4_iiT6__param_9];
	shfl.sync.idx.b32	%r1158|%p170, %r2390, %r244, 31, -1;
	add.s32 	%r248, %r245, %r1158;
	setp.eq.s32 	%p171, %r2380, 2147483647;
	selp.b32 	%r1159, -2147483648, %r2380, %p171;
	shr.u32 	%r1160, %r1159, %r2257;
	and.b32  	%r1155, %r1160, %r218;
	mov.b32 	%r1135, 1;
	// begin inline asm
	{
    .reg .pred p;
    and.b32 %r1133, %r1155, %r1135;    setp.ne.u32 p, %r1133, 0;
    vote.ballot.sync.b32 %r1133, p, 0xffffffff;
    @!p not.b32 %r1133, %r1133;
}

	// end inline asm
	mov.b32 	%r1138, 2;
	// begin inline asm
	{
    .reg .pred p;
    and.b32 %r1136, %r1155, %r1138;    setp.ne.u32 p, %r1136, 0;
    vote.ballot.sync.b32 %r1136, p, 0xffffffff;
    @!p not.b32 %r1136, %r1136;
}

	// end inline asm
	and.b32  	%r1161, %r1136, %r1133;
	mov.b32 	%r1141, 4;
	// begin inline asm
	{
    .reg .pred p;
    and.b32 %r1139, %r1155, %r1141;    setp.ne.u32 p, %r1139, 0;
    vote.ballot.sync.b32 %r1139, p, 0xffffffff;
    @!p not.b32 %r1139, %r1139;
}

	// end inline asm
	and.b32  	%r1162, %r1139, %r1161;
	mov.b32 	%r1144, 8;
	// begin inline asm
	{
    .reg .pred p;
    and.b32 %r1142, %r1155, %r1144;    setp.ne.u32 p, %r1142, 0;
    vote.ballot.sync.b32 %r1142, p, 0xffffffff;
    @!p not.b32 %r1142, %r1142;
}

	// end inline asm
	and.b32  	%r1163, %r1142, %r1162;
	mov.b32 	%r1147, 16;
	// begin inline asm
	{
    .reg .pred p;
    and.b32 %r1145, %r1155, %r1147;    setp.ne.u32 p, %r1145, 0;
    vote.ballot.sync.b32 %r1145, p, 0xffffffff;
    @!p not.b32 %r1145, %r1145;
}

	// end inline asm
	and.b32  	%r1164, %r1145, %r1163;
	mov.b32 	%r1150, 32;
	// begin inline asm
	{
    .reg .pred p;
    and.b32 %r1148, %r1155, %r1150;    setp.ne.u32 p, %r1148, 0;
    vote.ballot.sync.b32 %r1148, p, 0xffffffff;
    @!p not.b32 %r1148, %r1148;
}

	// end inline asm
	and.b32  	%r1165, %r1148, %r1164;
	mov.b32 	%r1153, 64;
	// begin inline asm
	{
    .reg .pred p;
    and.b32 %r1151, %r1155, %r1153;    setp.ne.u32 p, %r1151, 0;
    vote.ballot.sync.b32 %r1151, p, 0xffffffff;
    @!p not.b32 %r1151, %r1151;
}

	// end inline asm
	and.b32  	%r1166, %r1151, %r1165;
	mov.b32 	%r1156, 128;
	// begin inline asm
	{
    .reg .pred p;
    and.b32 %r1154, %r1155, %r1156;    setp.ne.u32 p, %r1154, 0;
    vote.ballot.sync.b32 %r1154, p, 0xffffffff;
    @!p not.b32 %r1154, %r1154;
}

	// end inline asm
	and.b32  	%r1167, %r1154, %r1166;
	clz.b32 	%r1168, %r1167;
	sub.s32 	%r250, 31, %r1168;
	and.b32  	%r1169, %r933, %r1167;
	popc.b32 	%r251, %r1169;
	setp.ne.s32 	%p172, %r440, %r250;
	mov.b32 	%r2391, 0;
	@%p172 bra 	$L__BB12_191;
	shl.b32 	%r1170, %r1155, 2;
	add.s32 	%r1171, %r216, %r1170;
	atom.shared.add.u32 	%r2391, [%r1171], %r251;
$L__BB12_191:
	ld.param.u32 	%r2258, [_ZN3cub18CUB_300001_SM_10006detail10radix_sort29DeviceRadixSortOnesweepKernelINS1_5radix10policy_hubIfiyE10Policy1000ELNS0_9SortOrderE1EfiyiiNS1_21identity_decomposer_tEEEvPT5_SB_PT3_PKSC_PT1_PKSG_PT2_PKSK_T4_iiT6__param_9];
	shfl.sync.idx.b32	%r1197|%p173, %r2391, %r250, 31, -1;
	add.s32 	%r254, %r251, %r1197;
	setp.eq.s32 	%p174, %r2379, 2147483647;
	selp.b32 	%r1198, -2147483648, %r2379, %p174;
	shr.u32 	%r1199, %r1198, %r2258;
	and.b32  	%r1194, %r1199, %r218;
	mov.b32 	%r1174, 1;
	// begin inline asm
	{
    .reg .pred p;
    and.b32 %r1172, %r1194, %r1174;    setp.ne.u32 p, %r1172, 0;
    vote.ballot.sync.b32 %r1172, p, 0xffffffff;
    @!p not.b32 %r1172, %r1172;
}

	// end inline asm
	mov.b32 	%r1177, 2;
	// begin inline asm
	{
    .reg .pred p;
    and.b32 %r1175, %r1194, %r1177;    setp.ne.u32 p, %r1175, 0;
    vote.ballot.sync.b32 %r1175, p, 0xffffffff;
    @!p not.b32 %r1175, %r1175;
}

	// end inline asm
	and.b32  	%r1200, %r1175, %r1172;
	mov.b32 	%r1180, 4;
	// begin inline asm
	{
    .reg .pred p;
    and.b32 %r1178, %r1194, %r1180;    setp.ne.u32 p, %r1178, 0;
    vote.ballot.sync.b32 %r1178, p, 0xffffffff;
    @!p not.b32 %r1178, %r1178;
}

	// end inline asm
	and.b32  	%r1201, %r1178, %r1200;
	mov.b32 	%r1183, 8;
	// begin inline asm
	{
    .reg .pred p;
    and.b32 %r1181, %r1194, %r1183;    setp.ne.u32 p, %r1181, 0;
    vote.ballot.sync.b32 %r1181, p, 0xffffffff;
    @!p not.b32 %r1181, %r1181;
}

	// end inline asm
	and.b32  	%r1202, %r1181, %r1201;
	mov.b32 	%r1186, 16;
	// begin inline asm
	{
    .reg .pred p;
    and.b32 %r1184, %r1194, %r1186;    setp.ne.u32 p, %r1184, 0;
    vote.ballot.sync.b32 %r1184, p, 0xffffffff;
    @!p not.b32 %r1184, %r1184;
}

	// end inline asm
	and.b32  	%r1203, %r1184, %r1202;
	mov.b32 	%r1189, 32;
	// begin inline asm
	{
    .reg .pred p;
    and.b32 %r1187, %r1194, %r1189;    setp.ne.u32 p, %r1187, 0;
    vote.ballot.sync.b32 %r1187, p, 0xffffffff;
    @!p not.b32 %r1187, %r1187;
}

	// end inline asm
	and.b32  	%r1204, %r1187, %r1203;
	mov.b32 	%r1192, 64;
	// begin inline asm
	{
    .reg .pred p;
    and.b32 %r1190, %r1194, %r1192;    setp.ne.u32 p, %r1190, 0;
    vote.ballot.sync.b32 %r1190, p, 0xffffffff;
    @!p not.b32 %r1190, %r1190;
}

	// end inline asm
	and.b32  	%r1205, %r1190, %r1204;
	mov.b32 	%r1195, 128;
	// begin inline asm
	{
    .reg .pred p;
    and.b32 %r1193, %r1194, %r1195;    setp.ne.u32 p, %r1193, 0;
    vote.ballot.sync.b32 %r1193, p, 0xffffffff;
    @!p not.b32 %r1193, %r1193;
}

	// end inline asm
	and.b32  	%r1206, %r1193, %r1205;
	clz.b32 	%r1207, %r1206;
	sub.s32 	%r256, 31, %r1207;
	and.b32  	%r1208, %r933, %r1206;
	popc.b32 	%r257, %r1208;
	setp.ne.s32 	%p175, %r440, %r256;
	mov.b32 	%r2392, 0;
	@%p175 bra 	$L__BB12_193;
	shl.b32 	%r1209, %r1194, 2;
	add.s32 	%r1210, %r216, %r1209;
	atom.shared.add.u32 	%r2392, [%r1210], %r257;
$L__BB12_193:
	ld.param.u32 	%r2259, [_ZN3cub18CUB_300001_SM_10006detail10radix_sort29DeviceRadixSortOnesweepKernelINS1_5radix10policy_hubIfiyE10Policy1000ELNS0_9SortOrderE1EfiyiiNS1_21identity_decomposer_tEEEvPT5_SB_PT3_PKSC_PT1_PKSG_PT2_PKSK_T4_iiT6__param_9];
	shfl.sync.idx.b32	%r1236|%p176, %r2392, %r256, 31, -1;
	add.s32 	%r260, %r257, %r1236;
	setp.eq.s32 	%p177, %r2378, 2147483647;
	selp.b32 	%r1237, -2147483648, %r2378, %p177;
	shr.u32 	%r1238, %r1237, %r2259;
	and.b32  	%r1233, %r1238, %r218;
	mov.b32 	%r1213, 1;
	// begin inline asm
	{
    .reg .pred p;
    and.b32 %r1211, %r1233, %r1213;    setp.ne.u32 p, %r1211, 0;
    vote.ballot.sync.b32 %r1211, p, 0xffffffff;
    @!p not.b32 %r1211, %r1211;
}

	// end inline asm
	mov.b32 	%r1216, 2;
	// begin inline asm
	{
    .reg .pred p;
    and.b32 %r1214, %r1233, %r1216;    setp.ne.u32 p, %r1214, 0;
    vote.ballot.sync.b32 %r1214, p, 0xffffffff;
    @!p not.b32 %r1214, %r1214;
}

	// end inline asm
	and.b32  	%r1239, %r1214, %r1211;
	mov.b32 	%r1219, 4;
	// begin inline asm
	{
    .reg .pred p;
    and.b32 %r1217, %r1233, %r1219;    setp.ne.u32 p, %r1217, 0;
    vote.ballot.sync.b32 %r1217, p, 0xffffffff;
    @!p not.b32 %r1217, %r1217;
}

	// end inline asm
	and.b32  	%r1240, %r1217, %r1239;
	mov.b32 	%r1222, 8;
	// begin inline asm
	{
    .reg .pred p;
    and.b32 %r1220, %r1233, %r1222;    setp.ne.u32 p, %r1220, 0;
    vote.ballot.sync.b32 %r1220, p, 0xffffffff;
    @!p not.b32 %r1220, %r1220;
}

	// end inline asm
	and.b32  	%r1241, %r1220, %r1240;
	mov.b32 	%r1225, 16;
	// begin inline asm
	{
    .reg .pred p;
    and.b32 %r1223, %r1233, %r1225;    setp.ne.u32 p, %r1223, 0;
    vote.ballot.sync.b32 %r1223, p, 0xffffffff;
    @!p not.b32 %r1223, %r1223;
}

	// end inline asm
	and.b32  	%r1242, %r1223, %r1241;
	mov.b32 	%r1228, 32;
	// begin inline asm
	{
    .reg .pred p;
    and.b32 %r1226, %r1233, %r1228;    setp.ne.u32 p, %r1226, 0;
    vote.ballot.sync.b32 %r1226, p, 0xffffffff;
    @!p not.b32 %r1226, %r1226;
}

	// end inline asm
	and.b32  	%r1243, %r1226, %r1242;
	mov.b32 	%r1231, 64;
	// begin inline asm
	{
    .reg .pred p;
    and.b32 %r1229, %r1233, %r1231;    setp.ne.u32 p, %r1229, 0;
    vote.ballot.sync.b32 %r1229, p, 0xffffffff;
    @!p not.b32 %r1229, %r1229;
}

	// end inline asm
	and.b32  	%r1244, %r1229, %r1243;
	mov.b32 	%r1234, 128;
	// begin inline asm
	{
    .reg .pred p;
    and.b32 %r1232, %r1233, %r1234;    setp.ne.u32 p, %r1232, 0;
    vote.ballot.sync.b32 %r1232, p, 0xffffffff;
    @!p not.b32 %r1232, %r1232;
}

	// end inline asm
	and.b32  	%r1245, %r1232, %r1244;
	clz.b32 	%r1246, %r1245;
	sub.s32 	%r262, 31, %r1246;
	and.b32  	%r1247, %r933, %r1245;
	popc.b32 	%r263, %r1247;
	setp.ne.s32 	%p178, %r440, %r262;
	mov.b32 	%r2393, 0;
	@%p178 bra 	$L__BB12_195;
	shl.b32 	%r1248, %r1233, 2;
	add.s32 	%r1249, %r216, %r1248;
	atom.shared.add.u32 	%r2393, [%r1249], %r263;
$L__BB12_195:
	ld.param.u32 	%r2260, [_ZN3cub18CUB_300001_SM_10006detail10radix_sort29DeviceRadixSortOnesweepKernelINS1_5radix10policy_hubIfiyE10Policy1000ELNS0_9SortOrderE1EfiyiiNS1_21identity_decomposer_tEEEvPT5_SB_PT3_PKSC_PT1_PKSG_PT2_PKSK_T4_iiT6__param_9];
	shfl.sync.idx.b32	%r1275|%p179, %r2393, %r262, 31, -1;
	add.s32 	%r266, %r263, %r1275;
	setp.eq.s32 	%p180, %r2377, 2147483647;
	selp.b32 	%r1276, -2147483648, %r2377, %p180;
	shr.u32 	%r1277, %r1276, %r2260;
	and.b32  	%r1272, %r1277, %r218;
	mov.b32 	%r1252, 1;
	// begin inline asm
	{
    .reg .pred p;
    and.b32 %r1250, %r1272, %r1252;    setp.ne.u32 p, %r1250, 0;
    vote.ballot.sync.b32 %r1250, p, 0xffffffff;
    @!p not.b32 %r1250, %r1250;
}

	// end inline asm
	mov.b32 	%r1255, 2;
	// begin inline asm
	{
    .reg .pred p;
    and.b32 %r1253, %r1272, %r1255;    setp.ne.u32 p, %r1253, 0;
    vote.ballot.sync.b32 %r1253, p, 0xffffffff;
    @!p not.b32 %r1253, %r1253;
}

	// end inline asm
	and.b32  	%r1278, %r1253, %r1250;
	mov.b32 	%r1258, 4;
	// begin inline asm
	{
    .reg .pred p;
    and.b32 %r1256, %r1272, %r1258;    setp.ne.u32 p, %r1256, 0;
    vote.ballot.sync.b32 %r1256, p, 0xffffffff;
    @!p not.b32 %r1256, %r1256;
}

	// end inline asm
	and.b32  	%r1279, %r1256, %r1278;
	mov.b32 	%r1261, 8;
	// begin inline asm
	{
    .reg .pred p;
    and.b32 %r1259, %r1272, %r1261;    setp.ne.u32 p, %r1259, 0;
    vote.ballot.sync.b32 %r1259, p, 0xffffffff;
    @!p not.b32 %r1259, %r1259;
}

	// end inline asm
	and.b32  	%r1280, %r1259, %r1279;
	mov.b32 	%r1264, 16;
	// begin inline asm
	{
    .reg .pred p;
    and.b32 %r1262, %r1272, %r1264;    setp.ne.u32 p, %r1262, 0;
    vote.ballot.sync.b32 %r1262, p, 0xffffffff;
    @!p not.b32 %r1262, %r1262;
}

	// end inline asm
	and.b32  	%r1281, %r1262, %r1280;
	mov.b32 	%r1267, 32;
	// begin inline asm
	{
    .reg .pred p;
    and.b32 %r1265, %r1272, %r1267;    setp.ne.u32 p, %r1265, 0;
    vote.ballot.sync.b32 %r1265, p, 0xffffffff;
    @!p not.b32 %r1265, %r1265;
}

	// end inline asm
	and.b32  	%r1282, %r1265, %r1281;
	mov.b32 	%r1270, 64;
	// begin inline asm
	{
    .reg .pred p;
    and.b32 %r1268, %r1272, %r1270;    setp.ne.u32 p, %r1268, 0;
    vote.ballot.sync.b32 %r1268, p, 0xffffffff;
    @!p not.b32 %r1268, %r1268;
}

	// end inline asm
	and.b32  	%r1283, %r1268, %r1282;
	mov.b32 	%r1273, 128;
	// begin inline asm
	{
    .reg .pred p;
    and.b32 %r1271, %r1272, %r1273;    setp.ne.u32 p, %r1271, 0;
    vote.ballot.sync.b32 %r1271, p, 0xffffffff;
    @!p not.b32 %r1271, %r1271;
}

	// end inline asm
	and.b32  	%r1284, %r1271, %r1283;
	clz.b32 	%r1285, %r1284;
	sub.s32 	%r268, 31, %r1285;
	and.b32  	%r1286, %r933, %r1284;
	popc.b32 	%r269, %r1286;
	setp.ne.s32 	%p181, %r440, %r268;
	mov.b32 	%r2394, 0;
	@%p181 bra 	$L__BB12_197;
	shl.b32 	%r1287, %r1272, 2;
	add.s32 	%r1288, %r216, %r1287;
	atom.shared.add.u32 	%r2394, [%r1288], %r269;
$L__BB12_197:
	ld.param.u32 	%r2261, [_ZN3cub18CUB_300001_SM_10006detail10radix_sort29DeviceRadixSortOnesweepKernelINS1_5radix10policy_hubIfiyE10Policy1000ELNS0_9SortOrderE1EfiyiiNS1_21identity_decomposer_tEEEvPT5_SB_PT3_PKSC_PT1_PKSG_PT2_PKSK_T4_iiT6__param_9];
	shfl.sync.idx.b32	%r1314|%p182, %r2394, %r268, 31, -1;
	add.s32 	%r272, %r269, %r1314;
	setp.eq.s32 	%p183, %r2376, 2147483647;
	selp.b32 	%r1315, -2147483648, %r2376, %p183;
	shr.u32 	%r1316, %r1315, %r2261;
	and.b32  	%r1311, %r1316, %r218;
	mov.b32 	%r1291, 1;
	// begin inline asm
	{
    .reg .pred p;
    and.b32 %r1289, %r1311, %r1291;    setp.ne.u32 p, %r1289, 0;
    vote.ballot.sync.b32 %r1289, p, 0xffffffff;
    @!p not.b32 %r1289, %r1289;
}

	// end inline asm
	mov.b32 	%r1294, 2;
	// begin inline asm
	{
    .reg .pred p;
    and.b32 %r1292, %r1311, %r1294;    setp.ne.u32 p, %r1292, 0;
    vote.ballot.sync.b32 %r1292, p, 0xffffffff;
    @!p not.b32 %r1292, %r1292;
}

	// end inline asm
	and.b32  	%r1317, %r1292, %r1289;
	mov.b32 	%r1297, 4;
	// begin inline asm
	{
    .reg .pred p;
    and.b32 %r1295, %r1311, %r1297;    setp.ne.u32 p, %r1295, 0;
    vote.ballot.sync.b32 %r1295, p, 0xffffffff;
    @!p not.b32 %r1295, %r1295;
}

	// end inline asm
	and.b32  	%r1318, %r1295, %r1317;
	mov.b32 	%r1300, 8;
	// begin inline asm
	{
    .reg .pred p;
    and.b32 %r1298, %r1311, %r1300;    setp.ne.u32 p, %r1298, 0;
    vote.ballot.sync.b32 %r1298, p, 0xffffffff;
    @!p not.b32 %r1298, %r1298;
}

	// end inline asm
	and.b32  	%r1319, %r1298, %r1318;
	mov.b32 	%r1303, 16;
	// begin inline asm
	{
    .reg .pred p;
    and.b32 %r1301, %r1311, %r1303;    setp.ne.u32 p, %r1301, 0;
    vote.ballot.sync.b32 %r1301, p, 0xffffffff;
    @!p not.b32 %r1301, %r1301;
}

	// end inline asm
	and.b32  	%r1320, %r1301, %r1319;
	mov.b32 	%r1306, 32;
	// begin inline asm
	{
    .reg .pred p;
    and.b32 %r1304, %r1311, %r1306;    setp.ne.u32 p, %r1304, 0;
    vote.ballot.sync.b32 %r1304, p, 0xffffffff;
    @!p not.b32 %r1304, %r1304;
}

	// end inline asm
	and.b32  	%r1321, %r1304, %r1320;
	mov.b32 	%r1309, 64;
	// begin inline asm
	{
    .reg .pred p;
    and.b32 %r1307, %r1311, %r1309;    setp.ne.u32 p, %r1307, 0;
    vote.ballot.sync.b32 %r1307, p, 0xffffffff;
    @!p not.b32 %r1307, %r1307;
}

	// end inline asm
	and.b32  	%r1322, %r1307, %r1321;
	mov.b32 	%r1312, 128;
	// begin inline asm
	{
    .reg .pred p;
    and.b32 %r1310, %r1311, %r1312;    setp.ne.u32 p, %r1310, 0;
    vote.ballot.sync.b32 %r1310, p, 0xffffffff;
    @!p not.b32 %r1310, %r1310;
}

	// end inline asm
	and.b32  	%r1323, %r1310, %r1322;
	clz.b32 	%r1324, %r1323;
	sub.s32 	%r274, 31, %r1324;
	and.b32  	%r1325, %r933, %r1323;
	popc.b32 	%r275, %r1325;
	setp.ne.s32 	%p184, %r440, %r274;
	mov.b32 	%r2395, 0;
	@%p184 bra 	$L__BB12_199;
	mov.u32 	%r1328, _ZZN3cub18CUB_300001_SM_10006detail10radix_sort29DeviceRadixSortOnesweepKernelINS1_5radix10policy_hubIfiyE10Policy1000ELNS0_9SortOrderE1EfiyiiNS1_21identity_decomposer_tEEEvPT5_SB_PT3_PKSC_PT1_PKSG_PT2_PKSK_T4_iiT6_E1s;
	add.s32 	%r1329, %r1328, %r960;
	shl.b32 	%r1330, %r1311, 2;
	add.s32 	%r1331, %r1329, %r1330;
	atom.shared.add.u32 	%r2395, [%r1331], %r275;
$L__BB12_199:
	ld.param.u32 	%r2262, [_ZN3cub18CUB_300001_SM_10006detail10radix_sort29DeviceRadixSortOnesweepKernelINS1_5radix10policy_hubIfiyE10Policy1000ELNS0_9SortOrderE1EfiyiiNS1_21identity_decomposer_tEEEvPT5_SB_PT3_PKSC_PT1_PKSG_PT2_PKSK_T4_iiT6__param_9];
	shfl.sync.idx.b32	%r1357|%p185, %r2395, %r274, 31, -1;
	add.s32 	%r278, %r275, %r1357;
	setp.eq.s32 	%p186, %r2375, 2147483647;
	selp.b32 	%r1358, -2147483648, %r2375, %p186;
	shr.u32 	%r1359, %r1358, %r2262;
	and.b32  	%r1354, %r1359, %r218;
	mov.b32 	%r1334, 1;
	// begin inline asm
	{
    .reg .pred p;
    and.b32 %r1332, %r1354, %r1334;    setp.ne.u32 p, %r1332, 0;
    vote.ballot.sync.b32 %r1332, p, 0xffffffff;
    @!p not.b32 %r1332, %r1332;
}

	// end inline asm
	mov.b32 	%r1337, 2;
	// begin inline asm
	{
    .reg .pred p;
    and.b32 %r1335, %r1354, %r1337;    setp.ne.u32 p, %r1335, 0;
    vote.ballot.sync.b32 %r1335, p, 0xffffffff;
    @!p not.b32 %r1335, %r1335;
}

	// end inline asm
	and.b32  	%r1360, %r1335, %r1332;
	mov.b32 	%r1340, 4;
	// begin inline asm
	{
    .reg .pred p;
    and.b32 %r1338, %r1354, %r1340;    setp.ne.u32 p, %r1338, 0;
    vote.ballot.sync.b32 %r1338, p, 0xffffffff;
    @!p not.b32 %r1338, %r1338;
}

	// end inline asm
	and.b32  	%r1361, %r1338, %r1360;
	mov.b32 	%r1343, 8;
	// begin inline asm
	{
    .reg .pred p;
    and.b32 %r1341, %r1354, %r1343;    setp.ne.u32 p, %r1341, 0;
    vote.ballot.sync.b32 %r1341, p, 0xffffffff;
    @!p not.b32 %r1341, %r1341;
}

	// end inline asm
	and.b32  	%r1362, %r1341, %r1361;
	mov.b32 	%r1346, 16;
	// begin inline asm
	{
    .reg .pred p;
    and.b32 %r1344, %r1354, %r1346;    setp.ne.u32 p, %r1344, 0;
    vote.ballot.sync.b32 %r1344, p, 0xffffffff;
    @!p not.b32 %r1344, %r1344;
}

	// end inline asm
	and.b32  	%r1363, %r1344, %r1362;
	mov.b32 	%r1349, 32;
	// begin inline asm
	{
    .reg .pred p;
    and.b32 %r1347, %r1354, %r1349;    setp.ne.u32 p, %r1347, 0;
    vote.ballot.sync.b32 %r1347, p, 0xffffffff;
    @!p not.b32 %r1347, %r1347;
}

	// end inline asm
	and.b32  	%r1364, %r1347, %r1363;
	mov.b32 	%r1352, 64;
	// begin inline asm
	{
    .reg .pred p;
    and.b32 %r1350, %r1354, %r1352;    setp.ne.u32 p, %r1350, 0;
    vote.ballot.sync.b32 %r1350, p, 0xffffffff;
    @!p not.b32 %r1350, %r1350;
}

	// end inline asm
	and.b32  	%r1365, %r1350, %r1364;
	mov.b32 	%r1355, 128;
	// begin inline asm
	{
    .reg .pred p;
    and.b32 %r1353, %r1354, %r1355;    setp.ne.u32 p, %r1353, 0;
    vote.ballot.sync.b32 %r1353, p, 0xffffffff;
    @!p not.b32 %r1353, %r1353;
}

	// end inline asm
	and.b32  	%r1366, %r1353, %r1365;
	clz.b32 	%r1367, %r1366;
	sub.s32 	%r280, 31, %r1367;
	and.b32  	%r1368, %r933, %r1366;
	popc.b32 	%r281, %r1368;
	setp.ne.s32 	%p187, %r440, %r280;
	mov.b32 	%r2396, 0;
	@%p187 bra 	$L__BB12_201;
	mov.u32 	%r1371, _ZZN3cub18CUB_300001_SM_10006detail10radix_sort29DeviceRadixSortOnesweepKernelINS1_5radix10policy_hubIfiyE10Policy1000ELNS0_9SortOrderE1EfiyiiNS1_21identity_decomposer_tEEEvPT5_SB_PT3_PKSC_PT1_PKSG_PT2_PKSK_T4_iiT6_E1s;
	add.s32 	%r1372, %r1371, %r960;
	shl.b32 	%r1373, %r1354, 2;
	add.s32 	%r1374, %r1372, %r1373;
	atom.shared.add.u32 	%r2396, [%r1374], %r281;
$L__BB12_201:
	ld.param.u32 	%r2263, [_ZN3cub18CUB_300001_SM_10006detail10radix_sort29DeviceRadixSortOnesweepKernelINS1_5radix10policy_hubIfiyE10Policy1000ELNS0_9SortOrderE1EfiyiiNS1_21identity_decomposer_tEEEvPT5_SB_PT3_PKSC_PT1_PKSG_PT2_PKSK_T4_iiT6__param_9];
	shfl.sync.idx.b32	%r1400|%p188, %r2396, %r280, 31, -1;
	add.s32 	%r284, %r281, %r1400;
	setp.eq.s32 	%p189, %r2374, 2147483647;
	selp.b32 	%r1401, -2147483648, %r2374, %p189;
	shr.u32 	%r1402, %r1401, %r2263;
	and.b32  	%r1397, %r1402, %r218;
	mov.b32 	%r1377, 1;
	// begin inline asm
	{
    .reg .pred p;
    and.b32 %r1375, %r1397, %r1377;    setp.ne.u32 p, %r1375, 0;
    vote.ballot.sync.b32 %r1375, p, 0xffffffff;
    @!p not.b32 %r1375, %r1375;
}

	// end inline asm
	mov.b32 	%r1380, 2;
	// begin inline asm
	{
    .reg .pred p;
    and.b32 %r1378, %r1397, %r1380;    setp.ne.u32 p, %r1378, 0;
    vote.ballot.sync.b32 %r1378, p, 0xffffffff;
    @!p not.b32 %r1378, %r1378;
}

	// end inline asm
	and.b32  	%r1403, %r1378, %r1375;
	mov.b32 	%r1383, 4;
	// begin inline asm
	{
    .reg .pred p;
    and.b32 %r1381, %r1397, %r1383;    setp.ne.u32 p, %r1381, 0;
    vote.ballot.sync.b32 %r1381, p, 0xffffffff;
    @!p not.b32 %r1381, %r1381;
}

	// end inline asm
	and.b32  	%r1404, %r1381, %r1403;
	mov.b32 	%r1386, 8;
	// begin inline asm
	{
    .reg .pred p;
    and.b32 %r1384, %r1397, %r1386;    setp.ne.u32 p, %r1384, 0;
    vote.ballot.sync.b32 %r1384, p, 0xffffffff;
    @!p not.b32 %r1384, %r1384;
}

	// end inline asm
	and.b32  	%r1405, %r1384, %r1404;
	mov.b32 	%r1389, 16;
	// begin inline asm
	{
    .reg .pred p;
    and.b32 %r1387, %r1397, %r1389;    setp.ne.u32 p, %r1387, 0;
    vote.ballot.sync.b32 %r1387, p, 0xffffffff;
    @!p not.b32 %r1387, %r1387;
}

	// end inline asm
	and.b32  	%r1406, %r1387, %r1405;
	mov.b32 	%r1392, 32;
	// begin inline asm
	{
    .reg .pred p;
    and.b32 %r1390, %r1397, %r1392;    setp.ne.u32 p, %r1390, 0;
    vote.ballot.sync.b32 %r1390, p, 0xffffffff;
    @!p not.b32 %r1390, %r1390;
}

	// end inline asm
	and.b32  	%r1407, %r1390, %r1406;
	mov.b32 	%r1395, 64;
	// begin inline asm
	{
    .reg .pred p;
    and.b32 %r1393, %r1397, %r1395;    setp.ne.u32 p, %r1393, 0;
    vote.ballot.sync.b32 %r1393, p, 0xffffffff;
    @!p not.b32 %r1393, %r1393;
}

	// end inline asm
	and.b32  	%r1408, %r1393, %r1407;
	mov.b32 	%r1398, 128;
	// begin inline asm
	{
    .reg .pred p;
    and.b32 %r1396, %r1397, %r1398;    setp.ne.u32 p, %r1396, 0;
    vote.ballot.sync.b32 %r1396, p, 0xffffffff;
    @!p not.b32 %r1396, %r1396;
}

	// end inline asm
	and.b32  	%r1409, %r1396, %r1408;
	clz.b32 	%r1410, %r1409;
	sub.s32 	%r286, 31, %r1410;
	and.b32  	%r1411, %r933, %r1409;
	popc.b32 	%r287, %r1411;
	setp.ne.s32 	%p190, %r440, %r286;
	mov.b32 	%r2397, 0;
	@%p190 bra 	$L__BB12_203;
	mov.u32 	%r1414, _ZZN3cub18CUB_300001_SM_10006detail10radix_sort29DeviceRadixSortOnesweepKernelINS1_5radix10policy_hubIfiyE10Policy1000ELNS0_9SortOrderE1EfiyiiNS1_21identity_decomposer_tEEEvPT5_SB_PT3_PKSC_PT1_PKSG_PT2_PKSK_T4_iiT6_E1s;
	add.s32 	%r1415, %r1414, %r960;
	shl.b32 	%r1416, %r1397, 2;
	add.s32 	%r1417, %r1415, %r1416;
	atom.shared.add.u32 	%r2397, [%r1417], %r287;
$L__BB12_203:
	ld.param.u32 	%r2264, [_ZN3cub18CUB_300001_SM_10006detail10radix_sort29DeviceRadixSortOnesweepKernelINS1_5radix10policy_hubIfiyE10Policy1000ELNS0_9SortOrderE1EfiyiiNS1_21identity_decomposer_tEEEvPT5_SB_PT3_PKSC_PT1_PKSG_PT2_PKSK_T4_iiT6__param_9];
	shfl.sync.idx.b32	%r1443|%p191, %r2397, %r286, 31, -1;
	add.s32 	%r290, %r287, %r1443;
	setp.eq.s32 	%p192, %r2373, 2147483647;
	selp.b32 	%r1444, -2147483648, %r2373, %p192;
	shr.u32 	%r1445, %r1444, %r2264;
	and.b32  	%r1440, %r1445, %r218;
	mov.b32 	%r1420, 1;
	// begin inline asm
	{
    .reg .pred p;
    and.b32 %r1418, %r1440, %r1420;    setp.ne.u32 p, %r1418, 0;
    vote.ballot.sync.b32 %r1418, p, 0xffffffff;
    @!p not.b32 %r1418, %r1418;
}

	// end inline asm
	mov.b32 	%r1423, 2;
	// begin inline asm
	{
    .reg .pred p;
    and.b32 %r1421, %r1440, %r1423;    setp.ne.u32 p, %r1421, 0;
    vote.ballot.sync.b32 %r1421, p, 0xffffffff;
    @!p not.b32 %r1421, %r1421;
}

	// end inline asm
	and.b32  	%r1446, %r1421, %r1418;
	mov.b32 	%r1426, 4;
	// begin inline asm
	{
    .reg .pred p;
    and.b32 %r1424, %r1440, %r1426;    setp.ne.u32 p, %r1424, 0;
    vote.ballot.sync.b32 %r1424, p, 0xffffffff;
    @!p not.b32 %r1424, %r1424;
}

	// end inline asm
	and.b32  	%r1447, %r1424, %r1446;
	mov.b32 	%r1429, 8;
	// begin inline asm
	{
    .reg .pred p;
    and.b32 %r1427, %r1440, %r1429;    setp.ne.u32 p, %r1427, 0;
    vote.ballot.sync.b32 %r1427, p, 0xffffffff;
    @!p not.b32 %r1427, %r1427;
}

	// end inline asm
	and.b32  	%r1448, %r1427, %r1447;
	mov.b32 	%r1432, 16;
	// begin inline asm
	{
    .reg .pred p;
    and.b32 %r1430, %r1440, %r1432;    setp.ne.u32 p, %r1430, 0;
    vote.ballot.sync.b32 %r1430, p, 0xffffffff;
    @!p not.b32 %r1430, %r1430;
}

	// end inline asm
	and.b32  	%r1449, %r1430, %r1448;
	mov.b32 	%r1435, 32;
	// begin inline asm
	{
    .reg .pred p;
    and.b32 %r1433, %r1440, %r1435;    setp.ne.u32 p, %r1433, 0;
    vote.ballot.sync.b32 %r1433, p, 0xffffffff;
    @!p not.b32 %r1433, %r1433;
}

	// end inline asm
	and.b32  	%r1450, %r1433, %r1449;
	mov.b32 	%r1438, 64;
	// begin inline asm
	{
    .reg .pred p;
    and.b32 %r1436, %r1440, %r1438;    setp.ne.u32 p, %r1436, 0;
    vote.ballot.sync.b32 %r1436, p, 0xffffffff;
    @!p not.b32 %r1436, %r1436;
}

	// end inline asm
	and.b32  	%r1451, %r1436, %r1450;
	mov.b32 	%r1441, 128;
	// begin inline asm
	{
    .reg .pred p;
    and.b32 %r1439, %r1440, %r1441;    setp.ne.u32 p, %r1439, 0;
    vote.ballot.sync.b32 %r1439, p, 0xffffffff;
    @!p not.b32 %r1439, %r1439;
}

	// end inline asm
	and.b32  	%r1452, %r1439, %r1451;
	clz.b32 	%r1453, %r1452;
	sub.s32 	%r292, 31, %r1453;
	and.b32  	%r1454, %r933, %r1452;
	popc.b32 	%r293, %r1454;
	setp.ne.s32 	%p193, %r440, %r292;
	mov.b32 	%r2398, 0;
	@%p193 bra 	$L__BB12_205;
	mov.u32 	%r1457, _ZZN3cub18CUB_300001_SM_10006detail10radix_sort29DeviceRadixSortOnesweepKernelINS1_5radix10policy_hubIfiyE10Policy1000ELNS0_9SortOrderE1EfiyiiNS1_21identity_decomposer_tEEEvPT5_SB_PT3_PKSC_PT1_PKSG_PT2_PKSK_T4_iiT6_E1s;
	add.s32 	%r1458, %r1457, %r960;
	shl.b32 	%r1459, %r1440, 2;
	add.s32 	%r1460, %r1458, %r1459;
	atom.shared.add.u32 	%r2398, [%r1460], %r293;
$L__BB12_205:
	ld.param.u32 	%r2265, [_ZN3cub18CUB_300001_SM_10006detail10radix_sort29DeviceRadixSortOnesweepKernelINS1_5radix10policy_hubIfiyE10Policy1000ELNS0_9SortOrderE1EfiyiiNS1_21identity_decomposer_tEEEvPT5_SB_PT3_PKSC_PT1_PKSG_PT2_PKSK_T4_iiT6__param_9];
	shfl.sync.idx.b32	%r1486|%p194, %r2398, %r292, 31, -1;
	add.s32 	%r296, %r293, %r1486;
	setp.eq.s32 	%p195, %r2372, 2147483647;
	selp.b32 	%r1487, -2147483648, %r2372, %p195;
	shr.u32 	%r1488, %r1487, %r2265;
	and.b32  	%r1483, %r1488, %r218;
	mov.b32 	%r1463, 1;
	// begin inline asm
	{
    .reg .pred p;
    and.b32 %r1461, %r1483, %r1463;    setp.ne.u32 p, %r1461, 0;
    vote.ballot.sync.b32 %r1461, p, 0xffffffff;
    @!p not.b32 %r1461, %r1461;
}

	// end inline asm
	mov.b32 	%r1466, 2;
	// begin inline asm
	{
    .reg .pred p;
    and.b32 %r1464, %r1483, %r1466;    setp.ne.u32 p, %r1464, 0;
    vote.ballot.sync.b32 %r1464, p, 0xffffffff;
    @!p not.b32 %r1464, %r1464;
}

	// end inline asm
	and.b32  	%r1489, %r1464, %r1461;
	mov.b32 	%r1469, 4;
	// begin inline asm
	{
    .reg .pred p;
    and.b32 %r1467, %r1483, %r1469;    setp.ne.u32 p, %r1467, 0;
    vote.ballot.sync.b32 %r1467, p, 0xffffffff;
    @!p not.b32 %r1467, %r1467;
}

	// end inline asm
	and.b32  	%r1490, %r1467, %r1489;
	mov.b32 	%r1472, 8;
	// begin inline asm
	{
    .reg .pred p;
    and.b32 %r1470, %r1483, %r1472;    setp.ne.u32 p, %r1470, 0;
    vote.ballot.sync.b32 %r1470, p, 0xffffffff;
    @!p not.b32 %r1470, %r1470;
}

	// end inline asm
	and.b32  	%r1491, %r1470, %r1490;
	mov.b32 	%r1475, 16;
	// begin inline asm
	{
    .reg .pred p;
    and.b32 %r1473, %r1483, %r1475;    setp.ne.u32 p, %r1473, 0;
    vote.ballot.sync.b32 %r1473, p, 0xffffffff;
    @!p not.b32 %r1473, %r1473;
}

	// end inline asm
	and.b32  	%r1492, %r1473, %r1491;
	mov.b32 	%r1478, 32;
	// begin inline asm
	{
    .reg .pred p;
    and.b32 %r1476, %r1483, %r1478;    setp.ne.u32 p, %r1476, 0;
    vote.ballot.sync.b32 %r1476, p, 0xffffffff;
    @!p not.b32 %r1476, %r1476;
}

	// end inline asm
	and.b32  	%r1493, %r1476, %r1492;
	mov.b32 	%r1481, 64;
	// begin inline asm
	{
    .reg .pred p;
    and.b32 %r1479, %r1483, %r1481;    setp.ne.u32 p, %r1479, 0;
    vote.ballot.sync.b32 %r1479, p, 0xffffffff;
    @!p not.b32 %r1479, %r1479;
}

	// end inline asm
	and.b32  	%r1494, %r1479, %r1493;
	mov.b32 	%r1484, 128;
	// begin inline asm
	{
    .reg .pred p;
    and.b32 %r1482, %r1483, %r1484;    setp.ne.u32 p, %r1482, 0;
    vote.ballot.sync.b32 %r1482, p, 0xffffffff;
    @!p not.b32 %r1482, %r1482;
}

	// end inline asm
	and.b32  	%r1495, %r1482, %r1494;
	clz.b32 	%r1496, %r1495;
	sub.s32 	%r298, 31, %r1496;
	and.b32  	%r1497, %r933, %r1495;
	popc.b32 	%r299, %r1497;
	setp.ne.s32 	%p196, %r440, %r298;
	mov.b32 	%r2399, 0;
	@%p196 bra 	$L__BB12_207;
	mov.u32 	%r1500, _ZZN3cub18CUB_300001_SM_10006detail10radix_sort29DeviceRadixSortOnesweepKernelINS1_5radix10policy_hubIfiyE10Policy1000ELNS0_9SortOrderE1EfiyiiNS1_21identity_decomposer_tEEEvPT5_SB_PT3_PKSC_PT1_PKSG_PT2_PKSK_T4_iiT6_E1s;
	add.s32 	%r1501, %r1500, %r960;
	shl.b32 	%r1502, %r1483, 2;
	add.s32 	%r1503, %r1501, %r1502;
	atom.shared.add.u32 	%r2399, [%r1503], %r299;
$L__BB12_207:
	ld.param.u32 	%r2266, [_ZN3cub18CUB_300001_SM_10006detail10radix_sort29DeviceRadixSortOnesweepKernelINS1_5radix10policy_hubIfiyE10Policy1000ELNS0_9SortOrderE1EfiyiiNS1_21identity_decomposer_tEEEvPT5_SB_PT3_PKSC_PT1_PKSG_PT2_PKSK_T4_iiT6__param_9];
	shfl.sync.idx.b32	%r1529|%p197, %r2399, %r298, 31, -1;
	add.s32 	%r302, %r299, %r1529;
	setp.eq.s32 	%p198, %r2371, 2147483647;
	selp.b32 	%r1530, -2147483648, %r2371, %p198;
	shr.u32 	%r1531, %r1530, %r2266;
	and.b32  	%r1526, %r1531, %r218;
	mov.b32 	%r1506, 1;
	// begin inline asm
	{
    .reg .pred p;
    and.b32 %r1504, %r1526, %r1506;    setp.ne.u32 p, %r1504, 0;
    vote.ballot.sync.b32 %r1504, p, 0xffffffff;
    @!p not.b32 %r1504, %r1504;
}

	// end inline asm
	mov.b32 	%r1509, 2;
	// begin inline asm
	{
    .reg .pred p;
    and.b32 %r1507, %r1526, %r1509;    setp.ne.u32 p, %r1507, 0;
    vote.ballot.sync.b32 %r1507, p, 0xffffffff;
    @!p not.b32 %r1507, %r1507;
}

	// end inline asm
	and.b32  	%r1532, %r1507, %r1504;
	mov.b32 	%r1512, 4;
	// begin inline asm
	{
    .reg .pred p;
    and.b32 %r1510, %r1526, %r1512;    setp.ne.u32 p, %r1510, 0;
    vote.ballot.sync.b32 %r1510, p, 0xffffffff;
    @!p not.b32 %r1510, %r1510;
}

	// end inline asm
	and.b32  	%r1533, %r1510, %r1532;
	mov.b32 	%r1515, 8;
	// begin inline asm
	{
    .reg .pred p;
    and.b32 %r1513, %r1526, %r1515;    setp.ne.u32 p, %r1513, 0;
    vote.ballot.sync.b32 %r1513, p, 0xffffffff;
    @!p not.b32 %r1513, %r1513;
}

	// end inline asm
	and.b32  	%r1534, %r1513, %r1533;
	mov.b32 	%r1518, 16;
	// begin inline asm
	{
    .reg .pred p;
    and.b32 %r1516, %r1526, %r1518;    setp.ne.u32 p, %r1516, 0;
    vote.ballot.sync.b32 %r1516, p, 0xffffffff;
    @!p not.b32 %r1516, %r1516;
}

	// end inline asm
	and.b32  	%r1535, %r1516, %r1534;
	mov.b32 	%r1521, 32;
	// begin inline asm
	{
    .reg .pred p;
    and.b32 %r1519, %r1526, %r1521;    setp.ne.u32 p, %r1519, 0;
    vote.ballot.sync.b32 %r1519, p, 0xffffffff;
    @!p not.b32 %r1519, %r1519;
}

	// end inline asm
	and.b32  	%r1536, %r1519, %r1535;
	mov.b32 	%r1524, 64;
	// begin inline asm
	{
    .reg .pred p;
    and.b32 %r1522, %r1526, %r1524;    setp.ne.u32 p, %r1522, 0;
    vote.ballot.sync.b32 %r1522, p, 0xffffffff;
    @!p not.b32 %r1522, %r1522;
}

	// end inline asm
	and.b32  	%r1537, %r1522, %r1536;
	mov.b32 	%r1527, 128;
	// begin inline asm
	{
    .reg .pred p;
    and.b32 %r1525, %r1526, %r1527;    setp.ne.u32 p, %r1525, 0;
    vote.ballot.sync.b32 %r1525, p, 0xffffffff;
    @!p not.b32 %r1525, %r1525;
}

	// end inline asm
	and.b32  	%r1538, %r1525, %r1537;
	clz.b32 	%r1539, %r1538;
	sub.s32 	%r304, 31, %r1539;
	and.b32  	%r1540, %r933, %r1538;
	popc.b32 	%r305, %r1540;
	setp.ne.s32 	%p199, %r440, %r304;
	mov.b32 	%r2400, 0;
	@%p199 bra 	$L__BB12_209;
	mov.u32 	%r1543, _ZZN3cub18CUB_300001_SM_10006detail10radix_sort29DeviceRadixSortOnesweepKernelINS1_5radix10policy_hubIfiyE10Policy1000ELNS0_9SortOrderE1EfiyiiNS1_21identity_decomposer_tEEEvPT5_SB_PT3_PKSC_PT1_PKSG_PT2_PKSK_T4_iiT6_E1s;
	add.s32 	%r1544, %r1543, %r960;
	shl.b32 	%r1545, %r1526, 2;
	add.s32 	%r1546, %r1544, %r1545;
	atom.shared.add.u32 	%r2400, [%r1546], %r305;
$L__BB12_209:
	ld.param.u32 	%r2267, [_ZN3cub18CUB_300001_SM_10006detail10radix_sort29DeviceRadixSortOnesweepKernelINS1_5radix10policy_hubIfiyE10Policy1000ELNS0_9SortOrderE1EfiyiiNS1_21identity_decomposer_tEEEvPT5_SB_PT3_PKSC_PT1_PKSG_PT2_PKSK_T4_iiT6__param_9];
	shfl.sync.idx.b32	%r1572|%p200, %r2400, %r304, 31, -1;
	add.s32 	%r308, %r305, %r1572;
	setp.eq.s32 	%p201, %r2370, 2147483647;
	selp.b32 	%r1573, -2147483648, %r2370, %p201;
	shr.u32 	%r1574, %r1573, %r2267;
	and.b32  	%r1569, %r1574, %r218;
	mov.b32 	%r1549, 1;
	// begin inline asm
	{
    .reg .pred p;
    and.b32 %r1547, %r1569, %r1549;    setp.ne.u32 p, %r1547, 0;
    vote.ballot.sync.b32 %r1547, p, 0xffffffff;
    @!p not.b32 %r1547, %r1547;
}

	// end inline asm
	mov.b32 	%r1552, 2;
	// begin inline asm
	{
    .reg .pred p;
    and.b32 %r1550, %r1569, %r1552;    setp.ne.u32 p, %r1550, 0;
    vote.ballot.sync.b32 %r1550, p, 0xffffffff;
    @!p not.b32 %r1550, %r1550;
}

	// end inline asm
	and.b32  	%r1575, %r1550, %r1547;
	mov.b32 	%r1555, 4;
	// begin inline asm
	{
    .reg .pred p;
    and.b32 %r1553, %r1569, %r1555;    setp.ne.u32 p, %r1553, 0;
    vote.ballot.sync.b32 %r1553, p, 0xffffffff;
    @!p not.b32 %r1553, %r1553;
}

	// end inline asm
	and.b32  	%r1576, %r1553, %r1575;
	mov.b32 	%r1558, 8;
	// begin inline asm
	{
    .reg .pred p;
    and.b32 %r1556, %r1569, %r1558;    setp.ne.u32 p, %r1556, 0;
    vote.ballot.sync.b32 %r1556, p, 0xffffffff;
    @!p not.b32 %r1556, %r1556;
}

	// end inline asm
	and.b32  	%r1577, %r1556, %r1576;
	mov.b32 	%r1561, 16;
	// begin inline asm
	{
    .reg .pred p;
    and.b32 %r1559, %r1569, %r1561;    setp.ne.u32 p, %r1559, 0;
    vote.ballot.sync.b32 %r1559, p, 0xffffffff;
    @!p not.b32 %r1559, %r1559;
}

	// end inline asm
	and.b32  	%r1578, %r1559, %r1577;
	mov.b32 	%r1564, 32;
	// begin inline asm
	{
    .reg .pred p;
    and.b32 %r1562, %r1569, %r1564;    setp.ne.u32 p, %r1562, 0;
    vote.ballot.sync.b32 %r1562, p, 0xffffffff;
    @!p not.b32 %r1562, %r1562;
}

	// end inline asm
	and.b32  	%r1579, %r1562, %r1578;
	mov.b32 	%r1567, 64;
	// begin inline asm
	{
    .reg .pred p;
    and.b32 %r1565, %r1569, %r1567;    setp.ne.u32 p, %r1565, 0;
    vote.ballot.sync.b32 %r1565, p, 0xffffffff;
    @!p not.b32 %r1565, %r1565;
}

	// end inline asm
	and.b32  	%r1580, %r1565, %r1579;
	mov.b32 	%r1570, 128;
	// begin inline asm
	{
    .reg .pred p;
    and.b32 %r1568, %r1569, %r1570;    setp.ne.u32 p, %r1568, 0;
    vote.ballot.sync.b32 %r1568, p, 0xffffffff;
    @!p not.b32 %r1568, %r1568;
}

	// end inline asm
	and.b32  	%r1581, %r1568, %r1580;
	clz.b32 	%r1582, %r1581;
	sub.s32 	%r310, 31, %r1582;
	and.b32  	%r1583, %r933, %r1581;
	popc.b32 	%r311, %r1583;
	setp.ne.s32 	%p202, %r440, %r310;
	mov.b32 	%r2401, 0;
	@%p202 bra 	$L__BB12_211;
	mov.u32 	%r1586, _ZZN3cub18CUB_300001_SM_10006detail10radix_sort29DeviceRadixSortOnesweepKernelINS1_5radix10policy_hubIfiyE10Policy1000ELNS0_9SortOrderE1EfiyiiNS1_21identity_decomposer_tEEEvPT5_SB_PT3_PKSC_PT1_PKSG_PT2_PKSK_T4_iiT6_E1s;
	add.s32 	%r1587, %r1586, %r960;
	shl.b32 	%r1588, %r1569, 2;
	add.s32 	%r1589, %r1587, %r1588;
	atom.shared.add.u32 	%r2401, [%r1589], %r311;
$L__BB12_211:
	ld.param.u32 	%r2268, [_ZN3cub18CUB_300001_SM_10006detail10radix_sort29DeviceRadixSortOnesweepKernelINS1_5radix10policy_hubIfiyE10Policy1000ELNS0_9SortOrderE1EfiyiiNS1_21identity_decomposer_tEEEvPT5_SB_PT3_PKSC_PT1_PKSG_PT2_PKSK_T4_iiT6__param_9];
	shfl.sync.idx.b32	%r1615|%p203, %r2401, %r310, 31, -1;
	add.s32 	%r314, %r311, %r1615;
	setp.eq.s32 	%p204, %r2369, 2147483647;
	selp.b32 	%r1616, -2147483648, %r2369, %p204;
	shr.u32 	%r1617, %r1616, %r2268;
	and.b32  	%r1612, %r1617, %r218;
	mov.b32 	%r1592, 1;
	// begin inline asm
	{
    .reg .pred p;
    and.b32 %r1590, %r1612, %r1592;    setp.ne.u32 p, %r1590, 0;
    vote.ballot.sync.b32 %r1590, p, 0xffffffff;
    @!p not.b32 %r1590, %r1590;
}

	// end inline asm
	mov.b32 	%r1595, 2;
	// begin inline asm
	{
    .reg .pred p;
    and.b32 %r1593, %r1612, %r1595;    setp.ne.u32 p, %r1593, 0;
    vote.ballot.sync.b32 %r1593, p, 0xffffffff;
    @!p not.b32 %r1593, %r1593;
}

	// end inline asm
	and.b32  	%r1618, %r1593, %r1590;
	mov.b32 	%r1598, 4;
	// begin inline asm
	{
    .reg .pred p;
    and.b32 %r1596, %r1612, %r1598;    setp.ne.u32 p, %r1596, 0;
    vote.ballot.sync.b32 %r1596, p, 0xffffffff;
    @!p not.b32 %r1596, %r1596;
}

	// end inline asm
	and.b32  	%r1619, %r1596, %r1618;
	mov.b32 	%r1601, 8;
	// begin inline asm
	{
    .reg .pred p;
    and.b32 %r1599, %r1612, %r1601;    setp.ne.u32 p, %r1599, 0;
    vote.ballot.sync.b32 %r1599, p, 0xffffffff;
    @!p not.b32 %r1599, %r1599;
}

	// end inline asm
	and.b32  	%r1620, %r1599, %r1619;
	mov.b32 	%r1604, 16;
	// begin inline asm
	{
    .reg .pred p;
    and.b32 %r1602, %r1612, %r1604;    setp.ne.u32 p, %r1602, 0;
    vote.ballot.sync.b32 %r1602, p, 0xffffffff;
    @!p not.b32 %r1602, %r1602;
}

	// end inline asm
	and.b32  	%r1621, %r1602, %r1620;
	mov.b32 	%r1607, 32;
	// begin inline asm
	{
    .reg .pred p;
    and.b32 %r1605, %r1612, %r1607;    setp.ne.u32 p, %r1605, 0;
    vote.ballot.sync.b32 %r1605, p, 0xffffffff;
    @!p not.b32 %r1605, %r1605;
}

	// end inline asm
	and.b32  	%r1622, %r1605, %r1621;
	mov.b32 	%r1610, 64;
	// begin inline asm
	{
    .reg .pred p;
    and.b32 %r1608, %r1612, %r1610;    setp.ne.u32 p, %r1608, 0;
    vote.ballot.sync.b32 %r1608, p, 0xffffffff;
    @!p not.b32 %r1608, %r1608;
}

	// end inline asm
	and.b32  	%r1623, %r1608, %r1622;
	mov.b32 	%r1613, 128;
	// begin inline asm
	{
    .reg .pred p;
    and.b32 %r1611, %r1612, %r1613;    setp.ne.u32 p, %r1611, 0;
    vote.ballot.sync.b32 %r1611, p, 0xffffffff;
    @!p not.b32 %r1611, %r1611;
}

	// end inline asm
	and.b32  	%r1624, %r1611, %r1623;
	clz.b32 	%r1625, %r1624;
	sub.s32 	%r316, 31, %r1625;
	and.b32  	%r1626, %r933, %r1624;
	popc.b32 	%r317, %r1626;
	setp.ne.s32 	%p205, %r440, %r316;
	mov.b32 	%r2402, 0;
	@%p205 bra 	$L__BB12_213;
	mov.u32 	%r1629, _ZZN3cub18CUB_300001_SM_10006detail10radix_sort29DeviceRadixSortOnesweepKernelINS1_5radix10policy_hubIfiyE10Policy1000ELNS0_9SortOrderE1EfiyiiNS1_21identity_decomposer_tEEEvPT5_SB_PT3_PKSC_PT1_PKSG_PT2_PKSK_T4_iiT6_E1s;
	add.s32 	%r1630, %r1629, %r960;
	shl.b32 	%r1631, %r1612, 2;
	add.s32 	%r1632, %r1630, %r1631;
	atom.shared.add.u32 	%r2402, [%r1632], %r317;
$L__BB12_213:
	setp.gt.u32 	%p206, %r1, 255;
	shfl.sync.idx.b32	%r1633|%p207, %r2402, %r316, 31, -1;
	add.s32 	%r1634, %r317, %r1633;
	bar.sync 	0;
	shl.b32 	%r1635, %r224, 2;
	mov.u32 	%r1636, _ZZN3cub18CUB_300001_SM_10006detail10radix_sort29DeviceRadixSortOnesweepKernelINS1_5radix10policy_hubIfiyE10Policy1000ELNS0_9SortOrderE1EfiyiiNS1_21identity_decomposer_tEEEvPT5_SB_PT3_PKSC_PT1_PKSG_PT2_PKSK_T4_iiT6_E1s;
	add.s32 	%r320, %r1636, %r1635;
	st.shared.u32 	[%r320+-4], %r2385;
	shl.b32 	%r1637, %r230, 2;
	add.s32 	%r321, %r1636, %r1637;
	st.shared.u32 	[%r321+-4], %r2384;
	shl.b32 	%r1638, %r236, 2;
	add.s32 	%r322, %r1636, %r1638;
	st.shared.u32 	[%r322+-4], %r2383;
	shl.b32 	%r1639, %r242, 2;
	add.s32 	%r323, %r1636, %r1639;
	st.shared.u32 	[%r323+-4], %r2382;
	shl.b32 	%r1640, %r248, 2;
	add.s32 	%r324, %r1636, %r1640;
	st.shared.u32 	[%r324+-4], %r2381;
	shl.b32 	%r1641, %r254, 2;
	add.s32 	%r325, %r1636, %r1641;
	st.shared.u32 	[%r325+-4], %r2380;
	shl.b32 	%r1642, %r260, 2;
	add.s32 	%r326, %r1636, %r1642;
	st.shared.u32 	[%r326+-4], %r2379;
	shl.b32 	%r1643, %r266, 2;
	add.s32 	%r327, %r1636, %r1643;
	st.shared.u32 	[%r327+-4], %r2378;
	shl.b32 	%r1644, %r272, 2;
	add.s32 	%r328, %r1636, %r1644;
	st.shared.u32 	[%r328+-4], %r2377;
	shl.b32 	%r1645, %r278, 2;
	add.s32 	%r329, %r1636, %r1645;
	st.shared.u32 	[%r329+-4], %r2376;
	shl.b32 	%r1646, %r284, 2;
	add.s32 	%r330, %r1636, %r1646;
	st.shared.u32 	[%r330+-4], %r2375;
	shl.b32 	%r1647, %r290, 2;
	add.s32 	%r331, %r1636, %r1647;
	st.shared.u32 	[%r331+-4], %r2374;
	shl.b32 	%r1648, %r296, 2;
	add.s32 	%r332, %r1636, %r1648;
	st.shared.u32 	[%r332+-4], %r2373;
	shl.b32 	%r1649, %r302, 2;
	add.s32 	%r333, %r1636, %r1649;
	st.shared.u32 	[%r333+-4], %r2372;
	shl.b32 	%r1650, %r308, 2;
	add.s32 	%r334, %r1636, %r1650;
	st.shared.u32 	[%r334+-4], %r2371;
	shl.b32 	%r1651, %r314, 2;
	add.s32 	%r335, %r1636, %r1651;
	st.shared.u32 	[%r335+-4], %r2370;
	shl.b32 	%r1652, %r1634, 2;
	add.s32 	%r336, %r1636, %r1652;
	st.shared.u32 	[%r336+-4], %r2369;
	shl.b32 	%r1653, %r1, 3;
	add.s32 	%r1654, %r1636, %r1653;
	add.s32 	%r337, %r1654, 26112;
	@%p206 bra 	$L__BB12_221;
	ld.param.u64 	%rd437, [_ZN3cub18CUB_300001_SM_10006detail10radix_sort29DeviceRadixSortOnesweepKernelINS1_5radix10policy_hubIfiyE10Policy1000ELNS0_9SortOrderE1EfiyiiNS1_21identity_decomposer_tEEEvPT5_SB_PT3_PKSC_PT1_PKSG_PT2_PKSK_T4_iiT6__param_3];
	cvta.to.global.u64 	%rd93, %rd437;
	shl.b64 	%rd94, %rd9, 3;
	add.s64 	%rd95, %rd93, %rd94;
	ld.global.u64 	%rd96, [%rd95];
	cvt.s64.s32 	%rd97, %r215;
	sub.s64 	%rd456, %rd96, %rd97;
	st.shared.u64 	[%r337], %rd456;
	setp.lt.s32 	%p208, %r3, 1;
	mov.u32 	%r2406, %r2331;
	@%p208 bra 	$L__BB12_220;
	mov.b32 	%r2404, -1;
	mov.u32 	%r2403, %r3;
	mov.u32 	%r2406, %r2331;
$L__BB12_216:
	ld.param.u64 	%rd430, [_ZN3cub18CUB_300001_SM_10006detail10radix_sort29DeviceRadixSortOnesweepKernelINS1_5radix10policy_hubIfiyE10Policy1000ELNS0_9SortOrderE1EfiyiiNS1_21identity_decomposer_tEEEvPT5_SB_PT3_PKSC_PT1_PKSG_PT2_PKSK_T4_iiT6__param_0];
	add.s32 	%r341, %r2403, -1;
	shl.b32 	%r1656, %r341, 8;
	add.s32 	%r1657, %r1656, %r1;
	cvta.to.global.u64 	%rd98, %rd430;
	mul.wide.s32 	%rd99, %r1657, 4;
	add.s64 	%rd19, %rd98, %rd99;
$L__BB12_217:
	membar.cta;
	ld.volatile.global.u32 	%r342, [%rd19];
	setp.eq.s32 	%p209, %r342, 0;
	@%p209 bra 	$L__BB12_217;
	and.b32  	%r1658, %r342, 1073741823;
	add.s32 	%r2406, %r1658, %r2406;
	setp.gt.s32 	%p210, %r342, -1;
	vote.sync.ballot.b32 	%r2404, %p210, %r2404;
	setp.gt.u32 	%p212, %r2403, 1;
	and.pred  	%p213, %p210, %p212;
	mov.u32 	%r2403, %r341;
	@%p213 bra 	$L__BB12_216;
	ld.shared.u64 	%rd456, [%r337];
$L__BB12_220:
	ld.param.u64 	%rd431, [_ZN3cub18CUB_300001_SM_10006detail10radix_sort29DeviceRadixSortOnesweepKernelINS1_5radix10policy_hubIfiyE10Policy1000ELNS0_9SortOrderE1EfiyiiNS1_21identity_decomposer_tEEEvPT5_SB_PT3_PKSC_PT1_PKSG_PT2_PKSK_T4_iiT6__param_0];
	or.b32  	%r1659, %r2406, -2147483648;
	cvta.to.global.u64 	%rd100, %rd431;
	shl.b32 	%r1660, %r3, 8;
	add.s32 	%r1661, %r1660, %r1;
	mul.wide.s32 	%rd101, %r1661, 4;
	add.s64 	%rd102, %rd100, %rd101;
	st.volatile.global.u32 	[%rd102], %r1659;
	sub.s32 	%r1662, %r2406, %r2331;
	cvt.s64.s32 	%rd103, %r1662;
	add.s64 	%rd104, %rd456, %rd103;
	st.shared.u64 	[%r337], %rd104;
$L__BB12_221:
	ld.param.u32 	%r2244, [_ZN3cub18CUB_300001_SM_10006detail10radix_sort29DeviceRadixSortOnesweepKernelINS1_5radix10policy_hubIfiyE10Policy1000ELNS0_9SortOrderE1EfiyiiNS1_21identity_decomposer_tEEEvPT5_SB_PT3_PKSC_PT1_PKSG_PT2_PKSK_T4_iiT6__param_8];
	ld.param.u64 	%rd434, [_ZN3cub18CUB_300001_SM_10006detail10radix_sort29DeviceRadixSortOnesweepKernelINS1_5radix10policy_hubIfiyE10Policy1000ELNS0_9SortOrderE1EfiyiiNS1_21identity_decomposer_tEEEvPT5_SB_PT3_PKSC_PT1_PKSG_PT2_PKSK_T4_iiT6__param_2];
	setp.gt.u32 	%p214, %r1, 255;
	mad.lo.s32 	%r346, %r3, 6528, 6528;
	setp.lt.s32 	%p215, %r346, %r2244;
	setp.eq.s64 	%p216, %rd434, 0;
	or.pred  	%p217, %p216, %p215;
	or.pred  	%p218, %p214, %p217;
	@%p218 bra 	$L__BB12_223;
	ld.param.u64 	%rd435, [_ZN3cub18CUB_300001_SM_10006detail10radix_sort29DeviceRadixSortOnesweepKernelINS1_5radix10policy_hubIfiyE10Policy1000ELNS0_9SortOrderE1EfiyiiNS1_21identity_decomposer_tEEEvPT5_SB_PT3_PKSC_PT1_PKSG_PT2_PKSK_T4_iiT6__param_2];
	ld.shared.u64 	%rd105, [%r337];
	cvt.s64.s32 	%rd106, %r2331;
	cvt.s64.s32 	%rd107, %r215;
	add.s64 	%rd108, %rd107, %rd106;
	add.s64 	%rd109, %rd108, %rd105;
	cvta.to.global.u64 	%rd110, %rd435;
	shl.b64 	%rd111, %rd9, 3;
	add.s64 	%rd112, %rd110, %rd111;
	st.global.u64 	[%rd112], %rd109;
$L__BB12_223:
	ld.param.u32 	%r2245, [_ZN3cub18CUB_300001_SM_10006detail10radix_sort29DeviceRadixSortOnesweepKernelINS1_5radix10policy_hubIfiyE10Policy1000ELNS0_9SortOrderE1EfiyiiNS1_21identity_decomposer_tEEEvPT5_SB_PT3_PKSC_PT1_PKSG_PT2_PKSK_T4_iiT6__param_8];
	ld.param.u64 	%rd438, [_ZN3cub18CUB_300001_SM_10006detail10radix_sort29DeviceRadixSortOnesweepKernelINS1_5radix10policy_hubIfiyE10Policy1000ELNS0_9SortOrderE1EfiyiiNS1_21identity_decomposer_tEEEvPT5_SB_PT3_PKSC_PT1_PKSG_PT2_PKSK_T4_iiT6__param_4];
	cvta.to.global.u64 	%rd22, %rd438;
	shl.b32 	%r1663, %r1, 2;
	add.s32 	%r347, %r1636, %r1663;
	setp.gt.s32 	%p219, %r346, %r2245;
	bar.sync 	0;
	@%p219 bra 	$L__BB12_225;
	ld.param.u32 	%r2269, [_ZN3cub18CUB_300001_SM_10006detail10radix_sort29DeviceRadixSortOnesweepKernelINS1_5radix10policy_hubIfiyE10Policy1000ELNS0_9SortOrderE1EfiyiiNS1_21identity_decomposer_tEEEvPT5_SB_PT3_PKSC_PT1_PKSG_PT2_PKSK_T4_iiT6__param_9];
	ld.shared.u32 	%r1665, [%r347];
	setp.eq.s32 	%p220, %r1665, 2147483647;
	selp.b32 	%r1666, -2147483648, %r1665, %p220;
	shr.u32 	%r1667, %r1666, %r2269;
	and.b32  	%r1668, %r1667, %r218;
	shl.b32 	%r1669, %r1668, 3;
	add.s32 	%r1671, %r1636, 26112;
	add.s32 	%r1672, %r1671, %r1669;
	ld.shared.u64 	%rd113, [%r1672];
	add.s64 	%rd114, %rd113, %rd9;
	setp.lt.s32 	%p221, %r1665, 0;
	selp.b32 	%r1673, 0, 2147483647, %p221;
	xor.b32  	%r1674, %r1673, %r1665;
	shl.b64 	%rd115, %rd114, 2;
	add.s64 	%rd116, %rd22, %rd115;
	st.global.u32 	[%rd116], %r1674;
	bar.warp.sync 	-1;
	ld.shared.u32 	%r1675, [%r347+1536];
	setp.eq.s32 	%p222, %r1675, 2147483647;
	selp.b32 	%r1676, -2147483648, %r1675, %p222;
	shr.u32 	%r1677, %r1676, %r2269;
	and.b32  	%r1678, %r1677, %r218;
	shl.b32 	%r1679, %r1678, 3;
	add.s32 	%r1680, %r1671, %r1679;
	ld.shared.u64 	%rd117, [%r1680];
	add.s64 	%rd118, %rd117, %rd9;
	setp.lt.s32 	%p223, %r1675, 0;
	selp.b32 	%r1681, 0, 2147483647, %p223;
	xor.b32  	%r1682, %r1681, %r1675;
	shl.b64 	%rd119, %rd118, 2;
	add.s64 	%rd120, %rd22, %rd119;
	st.global.u32 	[%rd120+1536], %r1682;
	bar.warp.sync 	-1;
	ld.shared.u32 	%r1683, [%r347+3072];
	setp.eq.s32 	%p224, %r1683, 2147483647;
	selp.b32 	%r1684, -2147483648, %r1683, %p224;
	shr.u32 	%r1685, %r1684, %r2269;
	and.b32  	%r1686, %r1685, %r218;
	shl.b32 	%r1687, %r1686, 3;
	add.s32 	%r1688, %r1671, %r1687;
	ld.shared.u64 	%rd121, [%r1688];
	add.s64 	%rd122, %rd121, %rd9;
	setp.lt.s32 	%p225, %r1683, 0;
	selp.b32 	%r1689, 0, 2147483647, %p225;
	xor.b32  	%r1690, %r1689, %r1683;
	shl.b64 	%rd123, %rd122, 2;
	add.s64 	%rd124, %rd22, %rd123;
	st.global.u32 	[%rd124+3072], %r1690;
	bar.warp.sync 	-1;
	ld.shared.u32 	%r1691, [%r347+4608];
	setp.eq.s32 	%p226, %r1691, 2147483647;
	selp.b32 	%r1692, -2147483648, %r1691, %p226;
	shr.u32 	%r1693, %r1692, %r2269;
	and.b32  	%r1694, %r1693, %r218;
	shl.b32 	%r1695, %r1694, 3;
	add.s32 	%r1696, %r1671, %r1695;
	ld.shared.u64 	%rd125, [%r1696];
	add.s64 	%rd126, %rd125, %rd9;
	setp.lt.s32 	%p227, %r1691, 0;
	selp.b32 	%r1697, 0, 2147483647, %p227;
	xor.b32  	%r1698, %r1697, %r1691;
	shl.b64 	%rd127, %rd126, 2;
	add.s64 	%rd128, %rd22, %rd127;
	st.global.u32 	[%rd128+4608], %r1698;
	bar.warp.sync 	-1;
	ld.shared.u32 	%r1699, [%r347+6144];
	setp.eq.s32 	%p228, %r1699, 2147483647;
	selp.b32 	%r1700, -2147483648, %r1699, %p228;
	shr.u32 	%r1701, %r1700, %r2269;
	and.b32  	%r1702, %r1701, %r218;
	shl.b32 	%r1703, %r1702, 3;
	add.s32 	%r1704, %r1671, %r1703;
	ld.shared.u64 	%rd129, [%r1704];
	add.s64 	%rd130, %rd129, %rd9;
	setp.lt.s32 	%p229, %r1699, 0;
	selp.b32 	%r1705, 0, 2147483647, %p229;
	xor.b32  	%r1706, %r1705, %r1699;
	shl.b64 	%rd131, %rd130, 2;
	add.s64 	%rd132, %rd22, %rd131;
	st.global.u32 	[%rd132+6144], %r1706;
	bar.warp.sync 	-1;
	ld.shared.u32 	%r1707, [%r347+7680];
	setp.eq.s32 	%p230, %r1707, 2147483647;
	selp.b32 	%r1708, -2147483648, %r1707, %p230;
	shr.u32 	%r1709, %r1708, %r2269;
	and.b32  	%r1710, %r1709, %r218;
	shl.b32 	%r1711, %r1710, 3;
	add.s32 	%r1712, %r1671, %r1711;
	ld.shared.u64 	%rd133, [%r1712];
	add.s64 	%rd134, %rd133, %rd9;
	setp.lt.s32 	%p231, %r1707, 0;
	selp.b32 	%r1713, 0, 2147483647, %p231;
	xor.b32  	%r1714, %r1713, %r1707;
	shl.b64 	%rd135, %rd134, 2;
	add.s64 	%rd136, %rd22, %rd135;
	st.global.u32 	[%rd136+7680], %r1714;
	bar.warp.sync 	-1;
	ld.shared.u32 	%r1715, [%r347+9216];
	setp.eq.s32 	%p232, %r1715, 2147483647;
	selp.b32 	%r1716, -2147483648, %r1715, %p232;
	shr.u32 	%r1717, %r1716, %r2269;
	and.b32  	%r1718, %r1717, %r218;
	shl.b32 	%r1719, %r1718, 3;
	add.s32 	%r1720, %r1671, %r1719;
	ld.shared.u64 	%rd137, [%r1720];
	add.s64 	%rd138, %rd137, %rd9;
	setp.lt.s32 	%p233, %r1715, 0;
	selp.b32 	%r1721, 0, 2147483647, %p233;
	xor.b32  	%r1722, %r1721, %r1715;
	shl.b64 	%rd139, %rd138, 2;
	add.s64 	%rd140, %rd22, %rd139;
	st.global.u32 	[%rd140+9216], %r1722;
	bar.warp.sync 	-1;
	ld.shared.u32 	%r1723, [%r347+10752];
	setp.eq.s32 	%p234, %r1723, 2147483647;
	selp.b32 	%r1724, -2147483648, %r1723, %p234;
	shr.u32 	%r1725, %r1724, %r2269;
	and.b32  	%r1726, %r1725, %r218;
	shl.b32 	%r1727, %r1726, 3;
	add.s32 	%r1728, %r1671, %r1727;
	ld.shared.u64 	%rd141, [%r1728];
	add.s64 	%rd142, %rd141, %rd9;
	setp.lt.s32 	%p235, %r1723, 0;
	selp.b32 	%r1729, 0, 2147483647, %p235;
	xor.b32  	%r1730, %r1729, %r1723;
	shl.b64 	%rd143, %rd142, 2;
	add.s64 	%rd144, %rd22, %rd143;
	st.global.u32 	[%rd144+10752], %r1730;
	bar.warp.sync 	-1;
	ld.shared.u32 	%r1731, [%r347+12288];
	setp.eq.s32 	%p236, %r1731, 2147483647;
	selp.b32 	%r1732, -2147483648, %r1731, %p236;
	shr.u32 	%r1733, %r1732, %r2269;
	and.b32  	%r1734, %r1733, %r218;
	shl.b32 	%r1735, %r1734, 3;
	add.s32 	%r1736, %r1671, %r1735;
	ld.shared.u64 	%rd145, [%r1736];
	add.s64 	%rd146, %rd145, %rd9;
	setp.lt.s32 	%p237, %r1731, 0;
	selp.b32 	%r1737, 0, 2147483647, %p237;
	xor.b32  	%r1738, %r1737, %r1731;
	shl.b64 	%rd147, %rd146, 2;
	add.s64 	%rd148, %rd22, %rd147;
	st.global.u32 	[%rd148+12288], %r1738;
	bar.warp.sync 	-1;
	ld.shared.u32 	%r1739, [%r347+13824];
	setp.eq.s32 	%p238, %r1739, 2147483647;
	selp.b32 	%r1740, -2147483648, %r1739, %p238;
	shr.u32 	%r1741, %r1740, %r2269;
	and.b32  	%r1742, %r1741, %r218;
	shl.b32 	%r1743, %r1742, 3;
	add.s32 	%r1744, %r1671, %r1743;
	ld.shared.u64 	%rd149, [%r1744];
	add.s64 	%rd150, %rd149, %rd9;
	setp.lt.s32 	%p239, %r1739, 0;
	selp.b32 	%r1745, 0, 2147483647, %p239;
	xor.b32  	%r1746, %r1745, %r1739;
	shl.b64 	%rd151, %rd150, 2;
	add.s64 	%rd152, %rd22, %rd151;
	st.global.u32 	[%rd152+13824], %r1746;
	bar.warp.sync 	-1;
	ld.shared.u32 	%r1747, [%r347+15360];
	setp.eq.s32 	%p240, %r1747, 2147483647;
	selp.b32 	%r1748, -2147483648, %r1747, %p240;
	shr.u32 	%r1749, %r1748, %r2269;
	and.b32  	%r1750, %r1749, %r218;
	shl.b32 	%r1751, %r1750, 3;
	add.s32 	%r1752, %r1671, %r1751;
	ld.shared.u64 	%rd153, [%r1752];
	add.s64 	%rd154, %rd153, %rd9;
	setp.lt.s32 	%p241, %r1747, 0;
	selp.b32 	%r1753, 0, 2147483647, %p241;
	xor.b32  	%r1754, %r1753, %r1747;
	shl.b64 	%rd155, %rd154, 2;
	add.s64 	%rd156, %rd22, %rd155;
	st.global.u32 	[%rd156+15360], %r1754;
	bar.warp.sync 	-1;
	ld.shared.u32 	%r1755, [%r347+16896];
	setp.eq.s32 	%p242, %r1755, 2147483647;
	selp.b32 	%r1756, -2147483648, %r1755, %p242;
	shr.u32 	%r1757, %r1756, %r2269;
	and.b32  	%r1758, %r1757, %r218;
	shl.b32 	%r1759, %r1758, 3;
	add.s32 	%r1760, %r1671, %r1759;
	ld.shared.u64 	%rd157, [%r1760];
	add.s64 	%rd158, %rd157, %rd9;
	setp.lt.s32 	%p243, %r1755, 0;
	selp.b32 	%r1761, 0, 2147483647, %p243;
	xor.b32  	%r1762, %r1761, %r1755;
	shl.b64 	%rd159, %rd158, 2;
	add.s64 	%rd160, %rd22, %rd159;
	st.global.u32 	[%rd160+16896], %r1762;
	bar.warp.sync 	-1;
	ld.shared.u32 	%r1763, [%r347+18432];
	setp.eq.s32 	%p244, %r1763, 2147483647;
	selp.b32 	%r1764, -2147483648, %r1763, %p244;
	shr.u32 	%r1765, %r1764, %r2269;
	and.b32  	%r1766, %r1765, %r218;
	shl.b32 	%r1767, %r1766, 3;
	add.s32 	%r1768, %r1671, %r1767;
	ld.shared.u64 	%rd161, [%r1768];
	add.s64 	%rd162, %rd161, %rd9;
	setp.lt.s32 	%p245, %r1763, 0;
	selp.b32 	%r1769, 0, 2147483647, %p245;
	xor.b32  	%r1770, %r1769, %r1763;
	shl.b64 	%rd163, %rd162, 2;
	add.s64 	%rd164, %rd22, %rd163;
	st.global.u32 	[%rd164+18432], %r1770;
	bar.warp.sync 	-1;
	ld.shared.u32 	%r1771, [%r347+19968];
	setp.eq.s32 	%p246, %r1771, 2147483647;
	selp.b32 	%r1772, -2147483648, %r1771, %p246;
	shr.u32 	%r1773, %r1772, %r2269;
	and.b32  	%r1774, %r1773, %r218;
	shl.b32 	%r1775, %r1774, 3;
	add.s32 	%r1776, %r1671, %r1775;
	ld.shared.u64 	%rd165, [%r1776];
	add.s64 	%rd166, %rd165, %rd9;
	setp.lt.s32 	%p247, %r1771, 0;
	selp.b32 	%r1777, 0, 2147483647, %p247;
	xor.b32  	%r1778, %r1777, %r1771;
	shl.b64 	%rd167, %rd166, 2;
	add.s64 	%rd168, %rd22, %rd167;
	st.global.u32 	[%rd168+19968], %r1778;
	bar.warp.sync 	-1;
	ld.shared.u32 	%r1779, [%r347+21504];
	setp.eq.s32 	%p248, %r1779, 2147483647;
	selp.b32 	%r1780, -2147483648, %r1779, %p248;
	shr.u32 	%r1781, %r1780, %r2269;
	and.b32  	%r1782, %r1781, %r218;
	shl.b32 	%r1783, %r1782, 3;
	add.s32 	%r1784, %r1671, %r1783;
	ld.shared.u64 	%rd169, [%r1784];
	add.s64 	%rd170, %rd169, %rd9;
	setp.lt.s32 	%p249, %r1779, 0;
	selp.b32 	%r1785, 0, 2147483647, %p249;
	xor.b32  	%r1786, %r1785, %r1779;
	shl.b64 	%rd171, %rd170, 2;
	add.s64 	%rd172, %rd22, %rd171;
	st.global.u32 	[%rd172+21504], %r1786;
	bar.warp.sync 	-1;
	ld.shared.u32 	%r1787, [%r347+23040];
	setp.eq.s32 	%p250, %r1787, 2147483647;
	selp.b32 	%r1788, -2147483648, %r1787, %p250;
	shr.u32 	%r1789, %r1788, %r2269;
	and.b32  	%r1790, %r1789, %r218;
	shl.b32 	%r1791, %r1790, 3;
	add.s32 	%r1792, %r1671, %r1791;
	ld.shared.u64 	%rd173, [%r1792];
	add.s64 	%rd174, %rd173, %rd9;
	setp.lt.s32 	%p251, %r1787, 0;
	selp.b32 	%r1793, 0, 2147483647, %p251;
	xor.b32  	%r1794, %r1793, %r1787;
	shl.b64 	%rd175, %rd174, 2;
	add.s64 	%rd176, %rd22, %rd175;
	st.global.u32 	[%rd176+23040], %r1794;
	bar.warp.sync 	-1;
	ld.shared.u32 	%r1795, [%r347+24576];
	setp.eq.s32 	%p252, %r1795, 2147483647;
	selp.b32 	%r1796, -2147483648, %r1795, %p252;
	shr.u32 	%r1797, %r1796, %r2269;
	and.b32  	%r1798, %r1797, %r218;
	shl.b32 	%r1799, %r1798, 3;
	add.s32 	%r1800, %r1671, %r1799;
	ld.shared.u64 	%rd177, [%r1800];
	add.s64 	%rd178, %rd177, %rd9;
	setp.lt.s32 	%p253, %r1795, 0;
	selp.b32 	%r1801, 0, 2147483647, %p253;
	xor.b32  	%r1802, %r1801, %r1795;
	shl.b64 	%rd179, %rd178, 2;
	add.s64 	%rd180, %rd22, %rd179;
	st.global.u32 	[%rd180+24576], %r1802;
	bar.warp.sync 	-1;
	bra.uni 	$L__BB12_260;
$L__BB12_225:
	ld.param.u32 	%r2246, [_ZN3cub18CUB_300001_SM_10006detail10radix_sort29DeviceRadixSortOnesweepKernelINS1_5radix10policy_hubIfiyE10Policy1000ELNS0_9SortOrderE1EfiyiiNS1_21identity_decomposer_tEEEvPT5_SB_PT3_PKSC_PT1_PKSG_PT2_PKSK_T4_iiT6__param_8];
	mad.lo.s32 	%r348, %r3, -6528, %r2246;
	setp.ge.s32 	%p254, %r1, %r348;
	@%p254 bra 	$L__BB12_227;
	ld.param.u32 	%r2270, [_ZN3cub18CUB_300001_SM_10006detail10radix_sort29DeviceRadixSortOnesweepKernelINS1_5radix10policy_hubIfiyE10Policy1000ELNS0_9SortOrderE1EfiyiiNS1_21identity_decomposer_tEEEvPT5_SB_PT3_PKSC_PT1_PKSG_PT2_PKSK_T4_iiT6__param_9];
	ld.shared.u32 	%r1803, [%r347];
	setp.eq.s32 	%p255, %r1803, 2147483647;
	selp.b32 	%r1804, -2147483648, %r1803, %p255;
	shr.u32 	%r1805, %r1804, %r2270;
	and.b32  	%r1806, %r1805, %r218;
	shl.b32 	%r1807, %r1806, 3;
	add.s32 	%r1809, %r1636, %r1807;
	ld.shared.u64 	%rd181, [%r1809+26112];
	setp.lt.s32 	%p256, %r1803, 0;
	selp.b32 	%r1810, 0, 2147483647, %p256;
	xor.b32  	%r1811, %r1810, %r1803;
	add.s64 	%rd182, %rd181, %rd9;
	shl.b64 	%rd183, %rd182, 2;
	add.s64 	%rd184, %rd22, %rd183;
	st.global.u32 	[%rd184], %r1811;
$L__BB12_227:
	bar.warp.sync 	-1;
	add.s32 	%r1812, %r1, 384;
	setp.ge.s32 	%p257, %r1812, %r348;
	@%p257 bra 	$L__BB12_229;
	ld.param.u32 	%r2271, [_ZN3cub18CUB_300001_SM_10006detail10radix_sort29DeviceRadixSortOnesweepKernelINS1_5radix10policy_hubIfiyE10Policy1000ELNS0_9SortOrderE1EfiyiiNS1_21identity_decomposer_tEEEvPT5_SB_PT3_PKSC_PT1_PKSG_PT2_PKSK_T4_iiT6__param_9];
	ld.shared.u32 	%r1813, [%r347+1536];
	setp.eq.s32 	%p258, %r1813, 2147483647;
	selp.b32 	%r1814, -2147483648, %r1813, %p258;
	shr.u32 	%r1815, %r1814, %r2271;
	and.b32  	%r1816, %r1815, %r218;
	shl.b32 	%r1817, %r1816, 3;
	add.s32 	%r1819, %r1636, %r1817;
	ld.shared.u64 	%rd185, [%r1819+26112];
	setp.lt.s32 	%p259, %r1813, 0;
	selp.b32 	%r1820, 0, 2147483647, %p259;
	xor.b32  	%r1821, %r1820, %r1813;
	add.s64 	%rd186, %rd185, %rd9;
	shl.b64 	%rd187, %rd186, 2;
	add.s64 	%rd188, %rd22, %rd187;
	st.global.u32 	[%rd188+1536], %r1821;
$L__BB12_229:
	bar.warp.sync 	-1;
	add.s32 	%r1822, %r1, 768;
	setp.ge.s32 	%p260, %r1822, %r348;
	@%p260 bra 	$L__BB12_231;
	ld.param.u32 	%r2272, [_ZN3cub18CUB_300001_SM_10006detail10radix_sort29DeviceRadixSortOnesweepKernelINS1_5radix10policy_hubIfiyE10Policy1000ELNS0_9SortOrderE1EfiyiiNS1_21identity_decomposer_tEEEvPT5_SB_PT3_PKSC_PT1_PKSG_PT2_PKSK_T4_iiT6__param_9];
	ld.shared.u32 	%r1823, [%r347+3072];
	setp.eq.s32 	%p261, %r1823, 2147483647;
	selp.b32 	%r1824, -2147483648, %r1823, %p261;
	shr.u32 	%r1825, %r1824, %r2272;
	and.b32  	%r1826, %r1825, %r218;
	shl.b32 	%r1827, %r1826, 3;
	add.s32 	%r1829, %r1636, %r1827;
	ld.shared.u64 	%rd189, [%r1829+26112];
	setp.lt.s32 	%p262, %r1823, 0;
	selp.b32 	%r1830, 0, 2147483647, %p262;
	xor.b32  	%r1831, %r1830, %r1823;
	add.s64 	%rd190, %rd189, %rd9;
	shl.b64 	%rd191, %rd190, 2;
	add.s64 	%rd192, %rd22, %rd191;
	st.global.u32 	[%rd192+3072], %r1831;
$L__BB12_231:
	bar.warp.sync 	-1;
	add.s32 	%r1832, %r1, 1152;
	setp.ge.s32 	%p263, %r1832, %r348;
	@%p263 bra 	$L__BB12_233;
	ld.param.u32 	%r2273, [_ZN3cub18CUB_300001_SM_10006detail10radix_sort29DeviceRadixSortOnesweepKernelINS1_5radix10policy_hubIfiyE10Policy1000ELNS0_9SortOrderE1EfiyiiNS1_21identity_decomposer_tEEEvPT5_SB_PT3_PKSC_PT1_PKSG_PT2_PKSK_T4_iiT6__param_9];
	ld.shared.u32 	%r1833, [%r347+4608];
	setp.eq.s32 	%p264, %r1833, 2147483647;
	selp.b32 	%r1834, -2147483648, %r1833, %p264;
	shr.u32 	%r1835, %r1834, %r2273;
	and.b32  	%r1836, %r1835, %r218;
	shl.b32 	%r1837, %r1836, 3;
	add.s32 	%r1839, %r1636, %r1837;
	ld.shared.u64 	%rd193, [%r1839+26112];
	setp.lt.s32 	%p265, %r1833, 0;
	selp.b32 	%r1840, 0, 2147483647, %p265;
	xor.b32  	%r1841, %r1840, %r1833;
	add.s64 	%rd194, %rd193, %rd9;
	shl.b64 	%rd195, %rd194, 2;
	add.s64 	%rd196, %rd22, %rd195;
	st.global.u32 	[%rd196+4608], %r1841;
$L__BB12_233:
	bar.warp.sync 	-1;
	add.s32 	%r1842, %r1, 1536;
	setp.ge.s32 	%p266, %r1842, %r348;
	@%p266 bra 	$L__BB12_235;
	ld.param.u32 	%r2274, [_ZN3cub18CUB_300001_SM_10006detail10radix_sort29DeviceRadixSortOnesweepKernelINS1_5radix10policy_hubIfiyE10Policy1000ELNS0_9SortOrderE1EfiyiiNS1_21identity_decomposer_tEEEvPT5_SB_PT3_PKSC_PT1_PKSG_PT2_PKSK_T4_iiT6__param_9];
	ld.shared.u32 	%r1843, [%r347+6144];
	setp.eq.s32 	%p267, %r1843, 2147483647;
	selp.b32 	%r1844, -2147483648, %r1843, %p267;
	shr.u32 	%r1845, %r1844, %r2274;
	and.b32  	%r1846, %r1845, %r218;
	shl.b32 	%r1847, %r1846, 3;
	add.s32 	%r1849, %r1636, %r1847;
	ld.shared.u64 	%rd197, [%r1849+26112];
	setp.lt.s32 	%p268, %r1843, 0;
	selp.b32 	%r1850, 0, 2147483647, %p268;
	xor.b32  	%r1851, %r1850, %r1843;
	add.s64 	%rd198, %rd197, %rd9;
	shl.b64 	%rd199, %rd198, 2;
	add.s64 	%rd200, %rd22, %rd199;
	st.global.u32 	[%rd200+6144], %r1851;
$L__BB12_235:
	bar.warp.sync 	-1;
	add.s32 	%r1852, %r1, 1920;
	setp.ge.s32 	%p269, %r1852, %r348;
	@%p269 bra 	$L__BB12_237;
	ld.param.u32 	%r2275, [_ZN3cub18CUB_300001_SM_10006detail10radix_sort29DeviceRadixSortOnesweepKernelINS1_5radix10policy_hubIfiyE10Policy1000ELNS0_9SortOrderE1EfiyiiNS1_21identity_decomposer_tEEEvPT5_SB_PT3_PKSC_PT1_PKSG_PT2_PKSK_T4_iiT6__param_9];
	ld.shared.u32 	%r1853, [%r347+7680];
	setp.eq.s32 	%p270, %r1853, 2147483647;
	selp.b32 	%r1854, -2147483648, %r1853, %p270;
	shr.u32 	%r1855, %r1854, %r2275;
	and.b32  	%r1856, %r1855, %r218;
	shl.b32 	%r1857, %r1856, 3;
	add.s32 	%r1859, %r1636, %r1857;
	ld.shared.u64 	%rd201, [%r1859+26112];
	setp.lt.s32 	%p271, %r1853, 0;
	selp.b32 	%r1860, 0, 2147483647, %p271;
	xor.b32  	%r1861, %r1860, %r1853;
	add.s64 	%rd202, %rd201, %rd9;
	shl.b64 	%rd203, %rd202, 2;
	add.s64 	%rd204, %rd22, %rd203;
	st.global.u32 	[%rd204+7680], %r1861;
$L__BB12_237:
	bar.warp.sync 	-1;
	add.s32 	%r1862, %r1, 2304;
	setp.ge.s32 	%p272, %r1862, %r348;
	@%p272 bra 	$L__BB12_239;
	ld.param.u32 	%r2276, [_ZN3cub18CUB_300001_SM_10006detail10radix_sort29DeviceRadixSortOnesweepKernelINS1_5radix10policy_hubIfiyE10Policy1000ELNS0_9SortOrderE1EfiyiiNS1_21identity_decomposer_tEEEvPT5_SB_PT3_PKSC_PT1_PKSG_PT2_PKSK_T4_iiT6__param_9];
	ld.shared.u32 	%r1863, [%r347+9216];
	setp.eq.s32 	%p273, %r1863, 2147483647;
	selp.b32 	%r1864, -2147483648, %r1863, %p273;
	shr.u32 	%r1865, %r1864, %r2276;
	and.b32  	%r1866, %r1865, %r218;
	shl.b32 	%r1867, %r1866, 3;
	add.s32 	%r1869, %r1636, %r1867;
	ld.shared.u64 	%rd205, [%r1869+26112];
	setp.lt.s32 	%p274, %r1863, 0;
	selp.b32 	%r1870, 0, 2147483647, %p274;
	xor.b32  	%r1871, %r1870, %r1863;
	add.s64 	%rd206, %rd205, %rd9;
	shl.b64 	%rd207, %rd206, 2;
	add.s64 	%rd208, %rd22, %rd207;
	st.global.u32 	[%rd208+9216], %r1871;
$L__BB12_239:
	bar.warp.sync 	-1;
	add.s32 	%r1872, %r1, 2688;
	setp.ge.s32 	%p275, %r1872, %r348;
	@%p275 bra 	$L__BB12_241;
	ld.param.u32 	%r2277, [_ZN3cub18CUB_300001_SM_10006detail10radix_sort29DeviceRadixSortOnesweepKernelINS1_5radix10policy_hubIfiyE10Policy1000ELNS0_9SortOrderE1EfiyiiNS1_21identity_decomposer_tEEEvPT5_SB_PT3_PKSC_PT1_PKSG_PT2_PKSK_T4_iiT6__param_9];
	ld.shared.u32 	%r1873, [%r347+10752];
	setp.eq.s32 	%p276, %r1873, 2147483647;
	selp.b32 	%r1874, -2147483648, %r1873, %p276;
	shr.u32 	%r1875, %r1874, %r2277;
	and.b32  	%r1876, %r1875, %r218;
	shl.b32 	%r1877, %r1876, 3;
	add.s32 	%r1879, %r1636, %r1877;
	ld.shared.u64 	%rd209, [%r1879+26112];
	setp.lt.s32 	%p277, %r1873, 0;
	selp.b32 	%r1880, 0, 2147483647, %p277;
	xor.b32  	%r1881, %r1880, %r1873;
	add.s64 	%rd210, %rd209, %rd9;
	shl.b64 	%rd211, %rd210, 2;
	add.s64 	%rd212, %rd22, %rd211;
	st.global.u32 	[%rd212+10752], %r1881;
$L__BB12_241:
	bar.warp.sync 	-1;
	or.b32  	%r1882, %r1, 3072;
	setp.ge.s32 	%p278, %r1882, %r348;
	@%p278 bra 	$L__BB12_243;
	ld.param.u32 	%r2278, [_ZN3cub18CUB_300001_SM_10006detail10radix_sort29DeviceRadixSortOnesweepKernelINS1_5radix10policy_hubIfiyE10Policy1000ELNS0_9SortOrderE1EfiyiiNS1_21identity_decomposer_tEEEvPT5_SB_PT3_PKSC_PT1_PKSG_PT2_PKSK_T4_iiT6__param_9];
	ld.shared.u32 	%r1883, [%r347+12288];
	setp.eq.s32 	%p279, %r1883, 2147483647;
	selp.b32 	%r1884, -2147483648, %r1883, %p279;
	shr.u32 	%r1885, %r1884, %r2278;
	and.b32  	%r1886, %r1885, %r218;
	shl.b32 	%r1887, %r1886, 3;
	add.s32 	%r1889, %r1636, %r1887;
	ld.shared.u64 	%rd213, [%r1889+26112];
	setp.lt.s32 	%p280, %r1883, 0;
	selp.b32 	%r1890, 0, 2147483647, %p280;
	xor.b32  	%r1891, %r1890, %r1883;
	add.s64 	%rd214, %rd213, %rd9;
	shl.b64 	%rd215, %rd214, 2;
	add.s64 	%rd216, %rd22, %rd215;
	st.global.u32 	[%rd216+12288], %r1891;
$L__BB12_243:
	bar.warp.sync 	-1;
	add.s32 	%r1892, %r1, 3456;
	setp.ge.s32 	%p281, %r1892, %r348;
	@%p281 bra 	$L__BB12_245;
	ld.param.u32 	%r2279, [_ZN3cub18CUB_300001_SM_10006detail10radix_sort29DeviceRadixSortOnesweepKernelINS1_5radix10policy_hubIfiyE10Policy1000ELNS0_9SortOrderE1EfiyiiNS1_21identity_decomposer_tEEEvPT5_SB_PT3_PKSC_PT1_PKSG_PT2_PKSK_T4_iiT6__param_9];
	ld.shared.u32 	%r1893, [%r347+13824];
	setp.eq.s32 	%p282, %r1893, 2147483647;
	selp.b32 	%r1894, -2147483648, %r1893, %p282;
	shr.u32 	%r1895, %r1894, %r2279;
	and.b32  	%r1896, %r1895, %r218;
	shl.b32 	%r1897, %r1896, 3;
	add.s32 	%r1899, %r1636, %r1897;
	ld.shared.u64 	%rd217, [%r1899+26112];
	setp.lt.s32 	%p283, %r1893, 0;
	selp.b32 	%r1900, 0, 2147483647, %p283;
	xor.b32  	%r1901, %r1900, %r1893;
	add.s64 	%rd218, %rd217, %rd9;
	shl.b64 	%rd219, %rd218, 2;
	add.s64 	%rd220, %rd22, %rd219;
	st.global.u32 	[%rd220+13824], %r1901;
$L__BB12_245:
	bar.warp.sync 	-1;
	add.s32 	%r1902, %r1, 3840;
	setp.ge.s32 	%p284, %r1902, %r348;
	@%p284 bra 	$L__BB12_247;
	ld.param.u32 	%r2280, [_ZN3cub18CUB_300001_SM_10006detail10radix_sort29DeviceRadixSortOnesweepKernelINS1_5radix10policy_hubIfiyE10Policy1000ELNS0_9SortOrderE1EfiyiiNS1_21identity_decomposer_tEEEvPT5_SB_PT3_PKSC_PT1_PKSG_PT2_PKSK_T4_iiT6__param_9];
	ld.shared.u32 	%r1903, [%r347+15360];
	setp.eq.s32 	%p285, %r1903, 2147483647;
	selp.b32 	%r1904, -2147483648, %r1903, %p285;
	shr.u32 	%r1905, %r1904, %r2280;
	and.b32  	%r1906, %r1905, %r218;
	shl.b32 	%r1907, %r1906, 3;
	add.s32 	%r1909, %r1636, %r1907;
	ld.shared.u64 	%rd221, [%r1909+26112];
	setp.lt.s32 	%p286, %r1903, 0;
	selp.b32 	%r1910, 0, 2147483647, %p286;
	xor.b32  	%r1911, %r1910, %r1903;
	add.s64 	%rd222, %rd221, %rd9;
	shl.b64 	%rd223, %rd222, 2;
	add.s64 	%rd224, %rd22, %rd223;
	st.global.u32 	[%rd224+15360], %r1911;
$L__BB12_247:
	bar.warp.sync 	-1;
	add.s32 	%r1912, %r1, 4224;
	setp.ge.s32 	%p287, %r1912, %r348;
	@%p287 bra 	$L__BB12_249;
	ld.param.u32 	%r2281, [_ZN3cub18CUB_300001_SM_10006detail10radix_sort29DeviceRadixSortOnesweepKernelINS1_5radix10policy_hubIfiyE10Policy1000ELNS0_9SortOrderE1EfiyiiNS1_21identity_decomposer_tEEEvPT5_SB_PT3_PKSC_PT1_PKSG_PT2_PKSK_T4_iiT6__param_9];
	ld.shared.u32 	%r1913, [%r347+16896];
	setp.eq.s32 	%p288, %r1913, 2147483647;
	selp.b32 	%r1914, -2147483648, %r1913, %p288;
	shr.u32 	%r1915, %r1914, %r2281;
	and.b32  	%r1916, %r1915, %r218;
	shl.b32 	%r1917, %r1916, 3;
	add.s32 	%r1919, %r1636, %r1917;
	ld.shared.u64 	%rd225, [%r1919+26112];
	setp.lt.s32 	%p289, %r1913, 0;
	selp.b32 	%r1920, 0, 2147483647, %p289;
	xor.b32  	%r1921, %r1920, %r1913;
	add.s64 	%rd226, %rd225, %rd9;
	shl.b64 	%rd227, %rd226, 2;
	add.s64 	%rd228, %rd22, %rd227;
	st.global.u32 	[%rd228+16896], %r1921;
$L__BB12_249:
	bar.warp.sync 	-1;
	add.s32 	%r1922, %r1, 4608;
	setp.ge.s32 	%p290, %r1922, %r348;
	@%p290 bra 	$L__BB12_251;
	ld.param.u32 	%r2282, [_ZN3cub18CUB_300001_SM_10006detail10radix_sort29DeviceRadixSortOnesweepKernelINS1_5radix10policy_hubIfiyE10Policy1000ELNS0_9SortOrderE1EfiyiiNS1_21identity_decomposer_tEEEvPT5_SB_PT3_PKSC_PT1_PKSG_PT2_PKSK_T4_iiT6__param_9];
	ld.shared.u32 	%r1923, [%r347+18432];
	setp.eq.s32 	%p291, %r1923, 2147483647;
	selp.b32 	%r1924, -2147483648, %r1923, %p291;
	shr.u32 	%r1925, %r1924, %r2282;
	and.b32  	%r1926, %r1925, %r218;
	shl.b32 	%r1927, %r1926, 3;
	add.s32 	%r1929, %r1636, %r1927;
	ld.shared.u64 	%rd229, [%r1929+26112];
	setp.lt.s32 	%p292, %r1923, 0;
	selp.b32 	%r1930, 0, 2147483647, %p292;
	xor.b32  	%r1931, %r1930, %r1923;
	add.s64 	%rd230, %rd229, %rd9;
	shl.b64 	%rd231, %rd230, 2;
	add.s64 	%rd232, %rd22, %rd231;
	st.global.u32 	[%rd232+18432], %r1931;
$L__BB12_251:
	bar.warp.sync 	-1;
	add.s32 	%r1932, %r1, 4992;
	setp.ge.s32 	%p293, %r1932, %r348;
	@%p293 bra 	$L__BB12_253;
	ld.param.u32 	%r2283, [_ZN3cub18CUB_300001_SM_10006detail10radix_sort29DeviceRadixSortOnesweepKernelINS1_5radix10policy_hubIfiyE10Policy1000ELNS0_9SortOrderE1EfiyiiNS1_21identity_decomposer_tEEEvPT5_SB_PT3_PKSC_PT1_PKSG_PT2_PKSK_T4_iiT6__param_9];
	ld.shared.u32 	%r1933, [%r347+19968];
	setp.eq.s32 	%p294, %r1933, 2147483647;
	selp.b32 	%r1934, -2147483648, %r1933, %p294;
	shr.u32 	%r1935, %r1934, %r2283;
	and.b32  	%r1936, %r1935, %r218;
	shl.b32 	%r1937, %r1936, 3;
	add.s32 	%r1939, %r1636, %r1937;
	ld.shared.u64 	%rd233, [%r1939+26112];
	setp.lt.s32 	%p295, %r1933, 0;
	selp.b32 	%r1940, 0, 2147483647, %p295;
	xor.b32  	%r1941, %r1940, %r1933;
	add.s64 	%rd234, %rd233, %rd9;
	shl.b64 	%rd235, %rd234, 2;
	add.s64 	%rd236, %rd22, %rd235;
	st.global.u32 	[%rd236+19968], %r1941;
$L__BB12_253:
	bar.warp.sync 	-1;
	add.s32 	%r1942, %r1, 5376;
	setp.ge.s32 	%p296, %r1942, %r348;
	@%p296 bra 	$L__BB12_255;
	ld.param.u32 	%r2284, [_ZN3cub18CUB_300001_SM_10006detail10radix_sort29DeviceRadixSortOnesweepKernelINS1_5radix10policy_hubIfiyE10Policy1000ELNS0_9SortOrderE1EfiyiiNS1_21identity_decomposer_tEEEvPT5_SB_PT3_PKSC_PT1_PKSG_PT2_PKSK_T4_iiT6__param_9];
	ld.shared.u32 	%r1943, [%r347+21504];
	setp.eq.s32 	%p297, %r1943, 2147483647;
	selp.b32 	%r1944, -2147483648, %r1943, %p297;
	shr.u32 	%r1945, %r1944, %r2284;
	and.b32  	%r1946, %r1945, %r218;
	shl.b32 	%r1947, %r1946, 3;
	add.s32 	%r1949, %r1636, %r1947;
	ld.shared.u64 	%rd237, [%r1949+26112];
	setp.lt.s32 	%p298, %r1943, 0;
	selp.b32 	%r1950, 0, 2147483647, %p298;
	xor.b32  	%r1951, %r1950, %r1943;
	add.s64 	%rd238, %rd237, %rd9;
	shl.b64 	%rd239, %rd238, 2;
	add.s64 	%rd240, %rd22, %rd239;
	st.global.u32 	[%rd240+21504], %r1951;
$L__BB12_255:
	bar.warp.sync 	-1;
	add.s32 	%r1952, %r1, 5760;
	setp.ge.s32 	%p299, %r1952, %r348;
	@%p299 bra 	$L__BB12_257;
	ld.param.u32 	%r2285, [_ZN3cub18CUB_300001_SM_10006detail10radix_sort29DeviceRadixSortOnesweepKernelINS1_5radix10policy_hubIfiyE10Policy1000ELNS0_9SortOrderE1EfiyiiNS1_21identity_decomposer_tEEEvPT5_SB_PT3_PKSC_PT1_PKSG_PT2_PKSK_T4_iiT6__param_9];
	ld.shared.u32 	%r1953, [%r347+23040];
	setp.eq.s32 	%p300, %r1953, 2147483647;
	selp.b32 	%r1954, -2147483648, %r1953, %p300;
	shr.u32 	%r1955, %r1954, %r2285;
	and.b32  	%r1956, %r1955, %r218;
	shl.b32 	%r1957, %r1956, 3;
	add.s32 	%r1959, %r1636, %r1957;
	ld.shared.u64 	%rd241, [%r1959+26112];
	setp.lt.s32 	%p301, %r1953, 0;
	selp.b32 	%r1960, 0, 2147483647, %p301;
	xor.b32  	%r1961, %r1960, %r1953;
	add.s64 	%rd242, %rd241, %rd9;
	shl.b64 	%rd243, %rd242, 2;
	add.s64 	%rd244, %rd22, %rd243;
	st.global.u32 	[%rd244+23040], %r1961;
$L__BB12_257:
	bar.warp.sync 	-1;
	or.b32  	%r1962, %r1, 6144;
	setp.ge.s32 	%p302, %r1962, %r348;
	@%p302 bra 	$L__BB12_259;
	ld.param.u32 	%r2286, [_ZN3cub18CUB_300001_SM_10006detail10radix_sort29DeviceRadixSortOnesweepKernelINS1_5radix10policy_hubIfiyE10Policy1000ELNS0_9SortOrderE1EfiyiiNS1_21identity_decomposer_tEEEvPT5_SB_PT3_PKSC_PT1_PKSG_PT2_PKSK_T4_iiT6__param_9];
	ld.shared.u32 	%r1963, [%r347+24576];
	setp.eq.s32 	%p303, %r1963, 2147483647;
	selp.b32 	%r1964, -2147483648, %r1963, %p303;
	shr.u32 	%r1965, %r1964, %r2286;
	and.b32  	%r1966, %r1965, %r218;
	shl.b32 	%r1967, %r1966, 3;
	add.s32 	%r1969, %r1636, %r1967;
	ld.shared.u64 	%rd245, [%r1969+26112];
	setp.lt.s32 	%p304, %r1963, 0;
	selp.b32 	%r1970, 0, 2147483647, %p304;
	xor.b32  	%r1971, %r1970, %r1963;
	add.s64 	%rd246, %rd245, %rd9;
	shl.b64 	%rd247, %rd246, 2;
	add.s64 	%rd248, %rd22, %rd247;
	st.global.u32 	[%rd248+24576], %r1971;
$L__BB12_259:
	bar.warp.sync 	-1;
$L__BB12_260:
	ld.param.u32 	%r2287, [_ZN3cub18CUB_300001_SM_10006detail10radix_sort29DeviceRadixSortOnesweepKernelINS1_5radix10policy_hubIfiyE10Policy1000ELNS0_9SortOrderE1EfiyiiNS1_21identity_decomposer_tEEEvPT5_SB_PT3_PKSC_PT1_PKSG_PT2_PKSK_T4_iiT6__param_9];
	ld.param.u32 	%r2247, [_ZN3cub18CUB_300001_SM_10006detail10radix_sort29DeviceRadixSortOnesweepKernelINS1_5radix10policy_hubIfiyE10Policy1000ELNS0_9SortOrderE1EfiyiiNS1_21identity_decomposer_tEEEvPT5_SB_PT3_PKSC_PT1_PKSG_PT2_PKSK_T4_iiT6__param_8];
	setp.gt.s32 	%p305, %r346, %r2247;
	ld.shared.u32 	%r1972, [%r347];
	setp.eq.s32 	%p306, %r1972, 2147483647;
	selp.b32 	%r1973, -2147483648, %r1972, %p306;
	shr.u32 	%r1974, %r1973, %r2287;
	and.b32  	%r349, %r1974, %r218;
	ld.shared.u32 	%r1975, [%r347+1536];
	setp.eq.s32 	%p307, %r1975, 2147483647;
	selp.b32 	%r1976, -2147483648, %r1975, %p307;
	shr.u32 	%r1977, %r1976, %r2287;
	and.b32  	%r350, %r1977, %r218;
	ld.shared.u32 	%r1978, [%r347+3072];
	setp.eq.s32 	%p308, %r1978, 2147483647;
	selp.b32 	%r1979, -2147483648, %r1978, %p308;
	shr.u32 	%r1980, %r1979, %r2287;
	and.b32  	%r351, %r1980, %r218;
	ld.shared.u32 	%r1981, [%r347+4608];
	setp.eq.s32 	%p309, %r1981, 2147483647;
	selp.b32 	%r1982, -2147483648, %r1981, %p309;
	shr.u32 	%r1983, %r1982, %r2287;
	and.b32  	%r352, %r1983, %r218;
	ld.shared.u32 	%r1984, [%r347+6144];
	setp.eq.s32 	%p310, %r1984, 2147483647;
	selp.b32 	%r1985, -2147483648, %r1984, %p310;
	shr.u32 	%r1986, %r1985, %r2287;
	and.b32  	%r353, %r1986, %r218;
	ld.shared.u32 	%r1987, [%r347+7680];
	setp.eq.s32 	%p311, %r1987, 2147483647;
	selp.b32 	%r1988, -2147483648, %r1987, %p311;
	shr.u32 	%r1989, %r1988, %r2287;
	and.b32  	%r354, %r1989, %r218;
	ld.shared.u32 	%r1990, [%r347+9216];
	setp.eq.s32 	%p312, %r1990, 2147483647;
	selp.b32 	%r1991, -2147483648, %r1990, %p312;
	shr.u32 	%r1992, %r1991, %r2287;
	and.b32  	%r355, %r1992, %r218;
	ld.shared.u32 	%r1993, [%r347+10752];
	setp.eq.s32 	%p313, %r1993, 2147483647;
	selp.b32 	%r1994, -2147483648, %r1993, %p313;
	shr.u32 	%r1995, %r1994, %r2287;
	and.b32  	%r356, %r1995, %r218;
	ld.shared.u32 	%r1996, [%r347+12288];
	setp.eq.s32 	%p314, %r1996, 2147483647;
	selp.b32 	%r1997, -2147483648, %r1996, %p314;
	shr.u32 	%r1998, %r1997, %r2287;
	and.b32  	%r357, %r1998, %r218;
	ld.shared.u32 	%r1999, [%r347+13824];
	setp.eq.s32 	%p315, %r1999, 2147483647;
	selp.b32 	%r2000, -2147483648, %r1999, %p315;
	shr.u32 	%r2001, %r2000, %r2287;
	and.b32  	%r358, %r2001, %r218;
	ld.shared.u32 	%r2002, [%r347+15360];
	setp.eq.s32 	%p316, %r2002, 2147483647;
	selp.b32 	%r2003, -2147483648, %r2002, %p316;
	shr.u32 	%r2004, %r2003, %r2287;
	and.b32  	%r359, %r2004, %r218;
	ld.shared.u32 	%r2005, [%r347+16896];
	setp.eq.s32 	%p317, %r2005, 2147483647;
	selp.b32 	%r2006, -2147483648, %r2005, %p317;
	shr.u32 	%r2007, %r2006, %r2287;
	and.b32  	%r360, %r2007, %r218;
	ld.shared.u32 	%r2008, [%r347+18432];
	setp.eq.s32 	%p318, %r2008, 2147483647;
	selp.b32 	%r2009, -2147483648, %r2008, %p318;
	shr.u32 	%r2010, %r2009, %r2287;
	and.b32  	%r361, %r2010, %r218;
	ld.shared.u32 	%r2011, [%r347+19968];
	setp.eq.s32 	%p319, %r2011, 2147483647;
	selp.b32 	%r2012, -2147483648, %r2011, %p319;
	shr.u32 	%r2013, %r2012, %r2287;
	and.b32  	%r362, %r2013, %r218;
	ld.shared.u32 	%r2014, [%r347+21504];
	setp.eq.s32 	%p320, %r2014, 2147483647;
	selp.b32 	%r2015, -2147483648, %r2014, %p320;
	shr.u32 	%r2016, %r2015, %r2287;
	and.b32  	%r363, %r2016, %r218;
	ld.shared.u32 	%r2017, [%r347+23040];
	setp.eq.s32 	%p321, %r2017, 2147483647;
	selp.b32 	%r2018, -2147483648, %r2017, %p321;
	shr.u32 	%r2019, %r2018, %r2287;
	and.b32  	%r364, %r2019, %r218;
	ld.shared.u32 	%r2020, [%r347+24576];
	setp.eq.s32 	%p322, %r2020, 2147483647;
	selp.b32 	%r2021, -2147483648, %r2020, %p322;
	shr.u32 	%r2022, %r2021, %r2287;
	and.b32  	%r365, %r2022, %r218;
	@%p305 bra 	$L__BB12_262;
	ld.param.u64 	%rd443, [_ZN3cub18CUB_300001_SM_10006detail10radix_sort29DeviceRadixSortOnesweepKernelINS1_5radix10policy_hubIfiyE10Policy1000ELNS0_9SortOrderE1EfiyiiNS1_21identity_decomposer_tEEEvPT5_SB_PT3_PKSC_PT1_PKSG_PT2_PKSK_T4_iiT6__param_7];
	cvta.to.global.u64 	%rd249, %rd443;
	and.b32  	%r2026, %r1, 31;
	or.b32  	%r2027, %r702, %r2026;
	cvt.u64.u32 	%rd250, %r2027;
	mul.lo.s32 	%r2028, %r3, 6528;
	cvt.s64.s32 	%rd251, %r2028;
	add.s64 	%rd252, %rd250, %rd251;
	shl.b64 	%rd253, %rd252, 2;
	add.s64 	%rd254, %rd249, %rd253;
	ld.global.u32 	%r2423, [%rd254];
	ld.global.u32 	%r2424, [%rd254+128];
	ld.global.u32 	%r2425, [%rd254+256];
	ld.global.u32 	%r2426, [%rd254+384];
	ld.global.u32 	%r2427, [%rd254+512];
	ld.global.u32 	%r2428, [%rd254+640];
	ld.global.u32 	%r2429, [%rd254+768];
	ld.global.u32 	%r2430, [%rd254+896];
	ld.global.u32 	%r2431, [%rd254+1024];
	ld.global.u32 	%r2432, [%rd254+1152];
	ld.global.u32 	%r2433, [%rd254+1280];
	ld.global.u32 	%r2434, [%rd254+1408];
	ld.global.u32 	%r2435, [%rd254+1536];
	ld.global.u32 	%r2436, [%rd254+1664];
	ld.global.u32 	%r2437, [%rd254+1792];
	ld.global.u32 	%r2438, [%rd254+1920];
	ld.global.u32 	%r2439, [%rd254+2048];
	bra.uni 	$L__BB12_296;
$L__BB12_262:
	ld.param.u32 	%r2248, [_ZN3cub18CUB_300001_SM_10006detail10radix_sort29DeviceRadixSortOnesweepKernelINS1_5radix10policy_hubIfiyE10Policy1000ELNS0_9SortOrderE1EfiyiiNS1_21identity_decomposer_tEEEvPT5_SB_PT3_PKSC_PT1_PKSG_PT2_PKSK_T4_iiT6__param_8];
	ld.param.u64 	%rd444, [_ZN3cub18CUB_300001_SM_10006detail10radix_sort29DeviceRadixSortOnesweepKernelINS1_5radix10policy_hubIfiyE10Policy1000ELNS0_9SortOrderE1EfiyiiNS1_21identity_decomposer_tEEEvPT5_SB_PT3_PKSC_PT1_PKSG_PT2_PKSK_T4_iiT6__param_7];
	cvta.to.global.u64 	%rd255, %rd444;
	cvt.s64.s32 	%rd256, %r442;
	add.s64 	%rd257, %rd7, %rd256;
	shl.b64 	%rd258, %rd257, 2;
	add.s64 	%rd23, %rd255, %rd258;
	cvt.u32.u64 	%r2031, %rd7;
	sub.s32 	%r383, %r2248, %r442;
	setp.ge.s32 	%p323, %r2031, %r383;
	@%p323 bra 	$L__BB12_264;
	ld.global.u32 	%r2423, [%rd23];
$L__BB12_264:
	add.s32 	%r2034, %r2031, 32;
	setp.ge.s32 	%p324, %r2034, %r383;
	@%p324 bra 	$L__BB12_266;
	ld.global.u32 	%r2424, [%rd23+128];
$L__BB12_266:
	add.s32 	%r2037, %r2031, 64;
	setp.ge.s32 	%p325, %r2037, %r383;
	@%p325 bra 	$L__BB12_268;
	ld.global.u32 	%r2425, [%rd23+256];
$L__BB12_268:
	add.s32 	%r2040, %r2031, 96;
	setp.ge.s32 	%p326, %r2040, %r383;
	@%p326 bra 	$L__BB12_270;
	ld.global.u32 	%r2426, [%rd23+384];
$L__BB12_270:
	add.s32 	%r2043, %r2031, 128;
	setp.ge.s32 	%p327, %r2043, %r383;
	@%p327 bra 	$L__BB12_272;
	ld.global.u32 	%r2427, [%rd23+512];
$L__BB12_272:
	add.s32 	%r2046, %r2031, 160;
	setp.ge.s32 	%p328, %r2046, %r383;
	@%p328 bra 	$L__BB12_274;
	ld.global.u32 	%r2428, [%rd23+640];
$L__BB12_274:
	add.s32 	%r2049, %r2031, 192;
	setp.ge.s32 	%p329, %r2049, %r383;
	@%p329 bra 	$L__BB12_276;
	ld.global.u32 	%r2429, [%rd23+768];
$L__BB12_276:
	add.s32 	%r2052, %r2031, 224;
	setp.ge.s32 	%p330, %r2052, %r383;
	@%p330 bra 	$L__BB12_278;
	ld.param.u64 	%rd445, [_ZN3cub18CUB_300001_SM_10006detail10radix_sort29DeviceRadixSortOnesweepKernelINS1_5radix10policy_hubIfiyE10Policy1000ELNS0_9SortOrderE1EfiyiiNS1_21identity_decomposer_tEEEvPT5_SB_PT3_PKSC_PT1_PKSG_PT2_PKSK_T4_iiT6__param_7];
	cvta.to.global.u64 	%rd259, %rd445;
	add.s64 	%rd263, %rd259, %rd258;
	ld.global.u32 	%r2430, [%rd263+896];
$L__BB12_278:
	add.s32 	%r2056, %r2031, 256;
	setp.ge.s32 	%p331, %r2056, %r383;
	@%p331 bra 	$L__BB12_280;
	ld.param.u64 	%rd446, [_ZN3cub18CUB_300001_SM_10006detail10radix_sort29DeviceRadixSortOnesweepKernelINS1_5radix10policy_hubIfiyE10Policy1000ELNS0_9SortOrderE1EfiyiiNS1_21identity_decomposer_tEEEvPT5_SB_PT3_PKSC_PT1_PKSG_PT2_PKSK_T4_iiT6__param_7];
	cvta.to.global.u64 	%rd264, %rd446;
	cvt.s64.s32 	%rd265, %r442;
	add.s64 	%rd266, %rd7, %rd265;
	shl.b64 	%rd267, %rd266, 2;
	add.s64 	%rd268, %rd264, %rd267;
	ld.global.u32 	%r2431, [%rd268+1024];
$L__BB12_280:
	add.s32 	%r2060, %r2031, 288;
	setp.ge.s32 	%p332, %r2060, %r383;
	@%p332 bra 	$L__BB12_282;
	ld.param.u64 	%rd447, [_ZN3cub18CUB_300001_SM_10006detail10radix_sort29DeviceRadixSortOnesweepKernelINS1_5radix10policy_hubIfiyE10Policy1000ELNS0_9SortOrderE1EfiyiiNS1_21identity_decomposer_tEEEvPT5_SB_PT3_PKSC_PT1_PKSG_PT2_PKSK_T4_iiT6__param_7];
	cvta.to.global.u64 	%rd269, %rd447;
	cvt.s64.s32 	%rd270, %r442;
	add.s64 	%rd271, %rd7, %rd270;
	shl.b64 	%rd272, %rd271, 2;
	add.s64 	%rd273, %rd269, %rd272;
	ld.global.u32 	%r2432, [%rd273+1152];
$L__BB12_282:
	add.s32 	%r2064, %r2031, 320;
	setp.ge.s32 	%p333, %r2064, %r383;
	@%p333 bra 	$L__BB12_284;
	ld.param.u64 	%rd448, [_ZN3cub18CUB_300001_SM_10006detail10radix_sort29DeviceRadixSortOnesweepKernelINS1_5radix10policy_hubIfiyE10Policy1000ELNS0_9SortOrderE1EfiyiiNS1_21identity_decomposer_tEEEvPT5_SB_PT3_PKSC_PT1_PKSG_PT2_PKSK_T4_iiT6__param_7];
	cvta.to.global.u64 	%rd274, %rd448;
	cvt.s64.s32 	%rd275, %r442;
	add.s64 	%rd276, %rd7, %rd275;
	shl.b64 	%rd277, %rd276, 2;
	add.s64 	%rd278, %rd274, %rd277;
	ld.global.u32 	%r2433, [%rd278+1280];
$L__BB12_284:
	add.s32 	%r2068, %r2031, 352;
	setp.ge.s32 	%p334, %r2068, %r383;
	@%p334 bra 	$L__BB12_286;
	ld.param.u64 	%rd449, [_ZN3cub18CUB_300001_SM_10006detail10radix_sort29DeviceRadixSortOnesweepKernelINS1_5radix10policy_hubIfiyE10Policy1000ELNS0_9SortOrderE1EfiyiiNS1_21identity_decomposer_tEEEvPT5_SB_PT3_PKSC_PT1_PKSG_PT2_PKSK_T4_iiT6__param_7];
	cvta.to.global.u64 	%rd279, %rd449;
	mul.lo.s32 	%r2069, %r3, 6528;
	cvt.s64.s32 	%rd280, %r2069;
	add.s64 	%rd281, %rd7, %rd280;
	shl.b64 	%rd282, %rd281, 2;
	add.s64 	%rd283, %rd279, %rd282;
	ld.global.u32 	%r2434, [%rd283+1408];
$L__BB12_286:
	add.s32 	%r2072, %r2031, 384;
	setp.ge.s32 	%p335, %r2072, %r383;
	@%p335 bra 	$L__BB12_288;
	ld.param.u64 	%rd450, [_ZN3cub18CUB_300001_SM_10006detail10radix_sort29DeviceRadixSortOnesweepKernelINS1_5radix10policy_hubIfiyE10Policy1000ELNS0_9SortOrderE1EfiyiiNS1_21identity_decomposer_tEEEvPT5_SB_PT3_PKSC_PT1_PKSG_PT2_PKSK_T4_iiT6__param_7];
	cvta.to.global.u64 	%rd284, %rd450;
	mul.lo.s32 	%r2073, %r3, 6528;
	cvt.s64.s32 	%rd285, %r2073;
	add.s64 	%rd286, %rd7, %rd285;
	shl.b64 	%rd287, %rd286, 2;
	add.s64 	%rd288, %rd284, %rd287;
	ld.global.u32 	%r2435, [%rd288+1536];
$L__BB12_288:
	cvt.u32.u64 	%r2075, %rd7;
	add.s32 	%r2076, %r2075, 416;
	setp.ge.s32 	%p336, %r2076, %r383;
	@%p336 bra 	$L__BB12_290;
	ld.param.u64 	%rd451, [_ZN3cub18CUB_300001_SM_10006detail10radix_sort29DeviceRadixSortOnesweepKernelINS1_5radix10policy_hubIfiyE10Policy1000ELNS0_9SortOrderE1EfiyiiNS1_21identity_decomposer_tEEEvPT5_SB_PT3_PKSC_PT1_PKSG_PT2_PKSK_T4_iiT6__param_7];
	cvta.to.global.u64 	%rd289, %rd451;
	mul.lo.s32 	%r2077, %r3, 6528;
	cvt.s64.s32 	%rd290, %r2077;
	add.s64 	%rd291, %rd7, %rd290;
	shl.b64 	%rd292, %rd291, 2;
	add.s64 	%rd293, %rd289, %rd292;
	ld.global.u32 	%r2436, [%rd293+1664];
$L__BB12_290:
	cvt.u32.u64 	%r2079, %rd7;
	add.s32 	%r2080, %r2079, 448;
	setp.ge.s32 	%p337, %r2080, %r383;
	@%p337 bra 	$L__BB12_292;
	ld.param.u64 	%rd452, [_ZN3cub18CUB_300001_SM_10006detail10radix_sort29DeviceRadixSortOnesweepKernelINS1_5radix10policy_hubIfiyE10Policy1000ELNS0_9SortOrderE1EfiyiiNS1_21identity_decomposer_tEEEvPT5_SB_PT3_PKSC_PT1_PKSG_PT2_PKSK_T4_iiT6__param_7];
	cvta.to.global.u64 	%rd294, %rd452;
	mul.lo.s32 	%r2081, %r3, 6528;
	cvt.s64.s32 	%rd295, %r2081;
	add.s64 	%rd296, %rd7, %rd295;
	shl.b64 	%rd297, %rd296, 2;
	add.s64 	%rd298, %rd294, %rd297;
	ld.global.u32 	%r2437, [%rd298+1792];
$L__BB12_292:
	cvt.u32.u64 	%r2083, %rd7;
	add.s32 	%r2084, %r2083, 480;
	setp.ge.s32 	%p338, %r2084, %r383;
	@%p338 bra 	$L__BB12_294;
	ld.param.u64 	%rd453, [_ZN3cub18CUB_300001_SM_10006detail10radix_sort29DeviceRadixSortOnesweepKernelINS1_5radix10policy_hubIfiyE10Policy1000ELNS0_9SortOrderE1EfiyiiNS1_21identity_decomposer_tEEEvPT5_SB_PT3_PKSC_PT1_PKSG_PT2_PKSK_T4_iiT6__param_7];
	cvta.to.global.u64 	%rd299, %rd453;
	mul.lo.s32 	%r2085, %r3, 6528;
	cvt.s64.s32 	%rd300, %r2085;
	add.s64 	%rd301, %rd7, %rd300;
	shl.b64 	%rd302, %rd301, 2;
	add.s64 	%rd303, %rd299, %rd302;
	ld.global.u32 	%r2438, [%rd303+1920];
$L__BB12_294:
	cvt.u32.u64 	%r2087, %rd7;
	add.s32 	%r2088, %r2087, 512;
	setp.ge.s32 	%p339, %r2088, %r383;
	@%p339 bra 	$L__BB12_296;
	ld.param.u64 	%rd454, [_ZN3cub18CUB_300001_SM_10006detail10radix_sort29DeviceRadixSortOnesweepKernelINS1_5radix10policy_hubIfiyE10Policy1000ELNS0_9SortOrderE1EfiyiiNS1_21identity_decomposer_tEEEvPT5_SB_PT3_PKSC_PT1_PKSG_PT2_PKSK_T4_iiT6__param_7];
	cvta.to.global.u64 	%rd304, %rd454;
	mov.u32 	%r2089, %tid.x;
	and.b32  	%r2090, %r2089, 992;
	mul.lo.s32 	%r2091, %r2090, 17;
	and.b32  	%r2092, %r2089, 31;
	or.b32  	%r2093, %r2091, %r2092;
	cvt.u64.u32 	%rd305, %r2093;
	mul.lo.s32 	%r2094, %r3, 6528;
	cvt.s64.s32 	%rd306, %r2094;
	add.s64 	%rd307, %rd305, %rd306;
	shl.b64 	%rd308, %rd307, 2;
	add.s64 	%rd309, %rd304, %rd308;
	ld.global.u32 	%r2439, [%rd309+2048];
$L__BB12_296:
	ld.param.u32 	%r2249, [_ZN3cub18CUB_300001_SM_10006detail10radix_sort29DeviceRadixSortOnesweepKernelINS1_5radix10policy_hubIfiyE10Policy1000ELNS0_9SortOrderE1EfiyiiNS1_21identity_decomposer_tEEEvPT5_SB_PT3_PKSC_PT1_PKSG_PT2_PKSK_T4_iiT6__param_8];
	ld.param.u64 	%rd441, [_ZN3cub18CUB_300001_SM_10006detail10radix_sort29DeviceRadixSortOnesweepKernelINS1_5radix10policy_hubIfiyE10Policy1000ELNS0_9SortOrderE1EfiyiiNS1_21identity_decomposer_tEEEvPT5_SB_PT3_PKSC_PT1_PKSG_PT2_PKSK_T4_iiT6__param_6];
	cvta.to.global.u64 	%rd24, %rd441;
	mov.u32 	%r434, %tid.x;
	cvt.u64.u32 	%rd25, %r434;
	shl.b32 	%r2095, %r434, 2;
	mov.u32 	%r2096, _ZZN3cub18CUB_300001_SM_10006detail10radix_sort29DeviceRadixSortOnesweepKernelINS1_5radix10policy_hubIfiyE10Policy1000ELNS0_9SortOrderE1EfiyiiNS1_21identity_decomposer_tEEEvPT5_SB_PT3_PKSC_PT1_PKSG_PT2_PKSK_T4_iiT6_E1s;
	add.s32 	%r435, %r2096, %r2095;
	mad.lo.s32 	%r2097, %r3, 6528, 6528;
	setp.gt.s32 	%p340, %r2097, %r2249;
	bar.sync 	0;
	st.shared.u32 	[%r320+-4], %r2423;
	st.shared.u32 	[%r321+-4], %r2424;
	st.shared.u32 	[%r322+-4], %r2425;
	st.shared.u32 	[%r323+-4], %r2426;
	st.shared.u32 	[%r324+-4], %r2427;
	st.shared.u32 	[%r325+-4], %r2428;
	st.shared.u32 	[%r326+-4], %r2429;
	st.shared.u32 	[%r327+-4], %r2430;
	st.shared.u32 	[%r328+-4], %r2431;
	st.shared.u32 	[%r329+-4], %r2432;
	st.shared.u32 	[%r330+-4], %r2433;
	st.shared.u32 	[%r331+-4], %r2434;
	st.shared.u32 	[%r332+-4], %r2435;
	st.shared.u32 	[%r333+-4], %r2436;
	st.shared.u32 	[%r334+-4], %r2437;
	st.shared.u32 	[%r335+-4], %r2438;
	st.shared.u32 	[%r336+-4], %r2439;
	bar.sync 	0;
	@%p340 bra 	$L__BB12_298;
	ld.shared.u32 	%r2098, [%r435];
	shl.b32 	%r2099, %r349, 3;
	add.s32 	%r2101, %r2096, 26112;
	add.s32 	%r2102, %r2101, %r2099;
	ld.shared.u64 	%rd310, [%r2102];
	add.s64 	%rd311, %rd310, %rd25;
	shl.b64 	%rd312, %rd311, 2;
	add.s64 	%rd313, %rd24, %rd312;
	st.global.u32 	[%rd313], %r2098;
	bar.warp.sync 	-1;
	ld.shared.u32 	%r2103, [%r435+1536];
	shl.b32 	%r2104, %r350, 3;
	add.s32 	%r2105, %r2101, %r2104;
	ld.shared.u64 	%rd314, [%r2105];
	add.s64 	%rd315, %rd314, %rd25;
	shl.b64 	%rd316, %rd315, 2;
	add.s64 	%rd317, %rd24, %rd316;
	st.global.u32 	[%rd317+1536], %r2103;
	bar.warp.sync 	-1;
	ld.shared.u32 	%r2106, [%r435+3072];
	shl.b32 	%r2107, %r351, 3;
	add.s32 	%r2108, %r2101, %r2107;
	ld.shared.u64 	%rd318, [%r2108];
	add.s64 	%rd319, %rd318, %rd25;
	shl.b64 	%rd320, %rd319, 2;
	add.s64 	%rd321, %rd24, %rd320;
	st.global.u32 	[%rd321+3072], %r2106;
	bar.warp.sync 	-1;
	ld.shared.u32 	%r2109, [%r435+4608];
	shl.b32 	%r2110, %r352, 3;
	add.s32 	%r2111, %r2101, %r2110;
	ld.shared.u64 	%rd322, [%r2111];
	add.s64 	%rd323, %rd322, %rd25;
	shl.b64 	%rd324, %rd323, 2;
	add.s64 	%rd325, %rd24, %rd324;
	st.global.u32 	[%rd325+4608], %r2109;
	bar.warp.sync 	-1;
	ld.shared.u32 	%r2112, [%r435+6144];
	shl.b32 	%r2113, %r353, 3;
	add.s32 	%r2114, %r2101, %r2113;
	ld.shared.u64 	%rd326, [%r2114];
	add.s64 	%rd327, %rd326, %rd25;
	shl.b64 	%rd328, %rd327, 2;
	add.s64 	%rd329, %rd24, %rd328;
	st.global.u32 	[%rd329+6144], %r2112;
	bar.warp.sync 	-1;
	ld.shared.u32 	%r2115, [%r435+7680];
	shl.b32 	%r2116, %r354, 3;
	add.s32 	%r2117, %r2101, %r2116;
	ld.shared.u64 	%rd330, [%r2117];
	add.s64 	%rd331, %rd330, %rd25;
	shl.b64 	%rd332, %rd331, 2;
	add.s64 	%rd333, %rd24, %rd332;
	st.global.u32 	[%rd333+7680], %r2115;
	bar.warp.sync 	-1;
	ld.shared.u32 	%r2118, [%r435+9216];
	shl.b32 	%r2119, %r355, 3;
	add.s32 	%r2120, %r2101, %r2119;
	ld.shared.u64 	%rd334, [%r2120];
	add.s64 	%rd335, %rd334, %rd25;
	shl.b64 	%rd336, %rd335, 2;
	add.s64 	%rd337, %rd24, %rd336;
	st.global.u32 	[%rd337+9216], %r2118;
	bar.warp.sync 	-1;
	ld.shared.u32 	%r2121, [%r435+10752];
	shl.b32 	%r2122, %r356, 3;
	add.s32 	%r2123, %r2101, %r2122;
	ld.shared.u64 	%rd338, [%r2123];
	add.s64 	%rd339, %rd338, %rd25;
	shl.b64 	%rd340, %rd339, 2;
	add.s64 	%rd341, %rd24, %rd340;
	st.global.u32 	[%rd341+10752], %r2121;
	bar.warp.sync 	-1;
	ld.shared.u32 	%r2124, [%r435+12288];
	shl.b32 	%r2125, %r357, 3;
	add.s32 	%r2126, %r2101, %r2125;
	ld.shared.u64 	%rd342, [%r2126];
	add.s64 	%rd343, %rd342, %rd25;
	shl.b64 	%rd344, %rd343, 2;
	add.s64 	%rd345, %rd24, %rd344;
	st.global.u32 	[%rd345+12288], %r2124;
	bar.warp.sync 	-1;
	ld.shared.u32 	%r2127, [%r435+13824];
	shl.b32 	%r2128, %r358, 3;
	add.s32 	%r2129, %r2101, %r2128;
	ld.shared.u64 	%rd346, [%r2129];
	add.s64 	%rd347, %rd346, %rd25;
	shl.b64 	%rd348, %rd347, 2;
	add.s64 	%rd349, %rd24, %rd348;
	st.global.u32 	[%rd349+13824], %r2127;
	bar.warp.sync 	-1;
	ld.shared.u32 	%r2130, [%r435+15360];
	shl.b32 	%r2131, %r359, 3;
	add.s32 	%r2132, %r2101, %r2131;
	ld.shared.u64 	%rd350, [%r2132];
	add.s64 	%rd351, %rd350, %rd25;
	shl.b64 	%rd352, %rd351, 2;
	add.s64 	%rd353, %rd24, %rd352;
	st.global.u32 	[%rd353+15360], %r2130;
	bar.warp.sync 	-1;
	ld.shared.u32 	%r2133, [%r435+16896];
	shl.b32 	%r2134, %r360, 3;
	add.s32 	%r2135, %r2101, %r2134;
	ld.shared.u64 	%rd354, [%r2135];
	add.s64 	%rd355, %rd354, %rd25;
	shl.b64 	%rd356, %rd355, 2;
	add.s64 	%rd357, %rd24, %rd356;
	st.global.u32 	[%rd357+16896], %r2133;
	bar.warp.sync 	-1;
	ld.shared.u32 	%r2136, [%r435+18432];
	shl.b32 	%r2137, %r361, 3;
	add.s32 	%r2138, %r2101, %r2137;
	ld.shared.u64 	%rd358, [%r2138];
	add.s64 	%rd359, %rd358, %rd25;
	shl.b64 	%rd360, %rd359, 2;
	add.s64 	%rd361, %rd24, %rd360;
	st.global.u32 	[%rd361+18432], %r2136;
	bar.warp.sync 	-1;
	ld.shared.u32 	%r2139, [%r435+19968];
	shl.b32 	%r2140, %r362, 3;
	add.s32 	%r2141, %r2101, %r2140;
	ld.shared.u64 	%rd362, [%r2141];
	add.s64 	%rd363, %rd362, %rd25;
	shl.b64 	%rd364, %rd363, 2;
	add.s64 	%rd365, %rd24, %rd364;
	st.global.u32 	[%rd365+19968], %r2139;
	bar.warp.sync 	-1;
	ld.shared.u32 	%r2142, [%r435+21504];
	shl.b32 	%r2143, %r363, 3;
	add.s32 	%r2144, %r2101, %r2143;
	ld.shared.u64 	%rd366, [%r2144];
	add.s64 	%rd367, %rd366, %rd25;
	shl.b64 	%rd368, %rd367, 2;
	add.s64 	%rd369, %rd24, %rd368;
	st.global.u32 	[%rd369+21504], %r2142;
	bar.warp.sync 	-1;
	ld.shared.u32 	%r2145, [%r435+23040];
	shl.b32 	%r2146, %r364, 3;
	add.s32 	%r2147, %r2101, %r2146;
	ld.shared.u64 	%rd370, [%r2147];
	add.s64 	%rd371, %rd370, %rd25;
	shl.b64 	%rd372, %rd371, 2;
	add.s64 	%rd373, %rd24, %rd372;
	st.global.u32 	[%rd373+23040], %r2145;
	bar.warp.sync 	-1;
	ld.shared.u32 	%r2148, [%r435+24576];
	shl.b32 	%r2149, %r365, 3;
	add.s32 	%r2150, %r2101, %r2149;
	ld.shared.u64 	%rd374, [%r2150];
	add.s64 	%rd375, %rd374, %rd25;
	shl.b64 	%rd376, %rd375, 2;
	add.s64 	%rd377, %rd24, %rd376;
	st.global.u32 	[%rd377+24576], %r2148;
	bar.warp.sync 	-1;
	bra.uni 	$L__BB12_333;
$L__BB12_298:
	ld.param.u32 	%r2250, [_ZN3cub18CUB_300001_SM_10006detail10radix_sort29DeviceRadixSortOnesweepKernelINS1_5radix10policy_hubIfiyE10Policy1000ELNS0_9SortOrderE1EfiyiiNS1_21identity_decomposer_tEEEvPT5_SB_PT3_PKSC_PT1_PKSG_PT2_PKSK_T4_iiT6__param_8];
	mad.lo.s32 	%r436, %r3, -6528, %r2250;
	shl.b32 	%r2151, %r349, 3;
	add.s32 	%r2153, %r2096, %r2151;
	ld.shared.u64 	%rd26, [%r2153+26112];
	setp.ge.s32 	%p341, %r434, %r436;
	@%p341 bra 	$L__BB12_300;
	ld.shared.u32 	%r2154, [%r435];
	add.s64 	%rd378, %rd26, %rd25;
	shl.b64 	%rd379, %rd378, 2;
	add.s64 	%rd380, %rd24, %rd379;
	st.global.u32 	[%rd380], %r2154;
$L__BB12_300:
	bar.warp.sync 	-1;
	shl.b32 	%r2155, %r350, 3;
	add.s32 	%r2157, %r2096, %r2155;
	ld.shared.u64 	%rd27, [%r2157+26112];
	add.s32 	%r2158, %r434, 384;
	setp.ge.s32 	%p342, %r2158, %r436;
	@%p342 bra 	$L__BB12_302;
	ld.shared.u32 	%r2159, [%r435+1536];
	add.s64 	%rd381, %rd27, %rd25;
	shl.b64 	%rd382, %rd381, 2;
	add.s64 	%rd383, %rd24, %rd382;
	st.global.u32 	[%rd383+1536], %r2159;
$L__BB12_302:
	bar.warp.sync 	-1;
	shl.b32 	%r2160, %r351, 3;
	add.s32 	%r2162, %r2096, %r2160;
	ld.shared.u64 	%rd28, [%r2162+26112];
	add.s32 	%r2163, %r434, 768;
	setp.ge.s32 	%p343, %r2163, %r436;
	@%p343 bra 	$L__BB12_304;
	ld.shared.u32 	%r2164, [%r435+3072];
	add.s64 	%rd384, %rd28, %rd25;
	shl.b64 	%rd385, %rd384, 2;
	add.s64 	%rd386, %rd24, %rd385;
	st.global.u32 	[%rd386+3072], %r2164;
$L__BB12_304:
	bar.warp.sync 	-1;
	shl.b32 	%r2165, %r352, 3;
	add.s32 	%r2167, %r2096, %r2165;
	ld.shared.u64 	%rd29, [%r2167+26112];
	add.s32 	%r2168, %r434, 1152;
	setp.ge.s32 	%p344, %r2168, %r436;
	@%p344 bra 	$L__BB12_306;
	ld.shared.u32 	%r2169, [%r435+4608];
	add.s64 	%rd387, %rd29, %rd25;
	shl.b64 	%rd388, %rd387, 2;
	add.s64 	%rd389, %rd24, %rd388;
	st.global.u32 	[%rd389+4608], %r2169;
$L__BB12_306:
	bar.warp.sync 	-1;
	shl.b32 	%r2170, %r353, 3;
	add.s32 	%r2172, %r2096, %r2170;
	ld.shared.u64 	%rd30, [%r2172+26112];
	add.s32 	%r2173, %r434, 1536;
	setp.ge.s32 	%p345, %r2173, %r436;
	@%p345 bra 	$L__BB12_308;
	ld.shared.u32 	%r2174, [%r435+6144];
	add.s64 	%rd390, %rd30, %rd25;
	shl.b64 	%rd391, %rd390, 2;
	add.s64 	%rd392, %rd24, %rd391;
	st.global.u32 	[%rd392+6144], %r2174;
$L__BB12_308:
	bar.warp.sync 	-1;
	shl.b32 	%r2175, %r354, 3;
	add.s32 	%r2177, %r2096, %r2175;
	ld.shared.u64 	%rd31, [%r2177+26112];
	add.s32 	%r2178, %r434, 1920;
	setp.ge.s32 	%p346, %r2178, %r436;
	@%p346 bra 	$L__BB12_310;
	ld.shared.u32 	%r2179, [%r435+7680];
	add.s64 	%rd393, %rd31, %rd25;
	shl.b64 	%rd394, %rd393, 2;
	add.s64 	%rd395, %rd24, %rd394;
	st.global.u32 	[%rd395+7680], %r2179;
$L__BB12_310:
	bar.warp.sync 	-1;
	shl.b32 	%r2180, %r355, 3;
	add.s32 	%r2182, %r2096, %r2180;
	ld.shared.u64 	%rd32, [%r2182+26112];
	add.s32 	%r2183, %r434, 2304;
	setp.ge.s32 	%p347, %r2183, %r436;
	@%p347 bra 	$L__BB12_312;
	ld.shared.u32 	%r2184, [%r435+9216];
	add.s64 	%rd396, %rd32, %rd25;
	shl.b64 	%rd397, %rd396, 2;
	add.s64 	%rd398, %rd24, %rd397;
	st.global.u32 	[%rd398+9216], %r2184;
$L__BB12_312:
	bar.warp.sync 	-1;
	shl.b32 	%r2185, %r356, 3;
	add.s32 	%r2187, %r2096, %r2185;
	ld.shared.u64 	%rd33, [%r2187+26112];
	add.s32 	%r2188, %r434, 2688;
	setp.ge.s32 	%p348, %r2188, %r436;
	@%p348 bra 	$L__BB12_314;
	ld.shared.u32 	%r2189, [%r435+10752];
	add.s64 	%rd399, %rd33, %rd25;
	shl.b64 	%rd400, %rd399, 2;
	add.s64 	%rd401, %rd24, %rd400;
	st.global.u32 	[%rd401+10752], %r2189;
$L__BB12_314:
	bar.warp.sync 	-1;
	shl.b32 	%r2190, %r357, 3;
	add.s32 	%r2192, %r2096, %r2190;
	ld.shared.u64 	%rd34, [%r2192+26112];
	or.b32  	%r2193, %r434, 3072;
	setp.ge.s32 	%p349, %r2193, %r436;
	@%p349 bra 	$L__BB12_316;
	ld.shared.u32 	%r2194, [%r435+12288];
	add.s64 	%rd402, %rd34, %rd25;
	shl.b64 	%rd403, %rd402, 2;
	add.s64 	%rd404, %rd24, %rd403;
	st.global.u32 	[%rd404+12288], %r2194;
$L__BB12_316:
	bar.warp.sync 	-1;
	shl.b32 	%r2195, %r358, 3;
	add.s32 	%r2197, %r2096, %r2195;
	ld.shared.u64 	%rd35, [%r2197+26112];
	add.s32 	%r2198, %r434, 3456;
	setp.ge.s32 	%p350, %r2198, %r436;
	@%p350 bra 	$L__BB12_318;
	ld.shared.u32 	%r2199, [%r435+13824];
	add.s64 	%rd405, %rd35, %rd25;
	shl.b64 	%rd406, %rd405, 2;
	add.s64 	%rd407, %rd24, %rd406;
	st.global.u32 	[%rd407+13824], %r2199;
$L__BB12_318:
	bar.warp.sync 	-1;
	shl.b32 	%r2200, %r359, 3;
	add.s32 	%r2202, %r2096, %r2200;
	ld.shared.u64 	%rd36, [%r2202+26112];
	add.s32 	%r2203, %r434, 3840;
	setp.ge.s32 	%p351, %r2203, %r436;
	@%p351 bra 	$L__BB12_320;
	ld.shared.u32 	%r2204, [%r435+15360];
	add.s64 	%rd408, %rd36, %rd25;
	shl.b64 	%rd409, %rd408, 2;
	add.s64 	%rd410, %rd24, %rd409;
	st.global.u32 	[%rd410+15360], %r2204;
$L__BB12_320:
	bar.warp.sync 	-1;
	shl.b32 	%r2205, %r360, 3;
	add.s32 	%r2207, %r2096, %r2205;
	ld.shared.u64 	%rd37, [%r2207+26112];
	add.s32 	%r2208, %r434, 4224;
	setp.ge.s32 	%p352, %r2208, %r436;
	@%p352 bra 	$L__BB12_322;
	ld.shared.u32 	%r2209, [%r435+16896];
	add.s64 	%rd411, %rd37, %rd25;
	shl.b64 	%rd412, %rd411, 2;
	add.s64 	%rd413, %rd24, %rd412;
	st.global.u32 	[%rd413+16896], %r2209;
$L__BB12_322:
	bar.warp.sync 	-1;
	shl.b32 	%r2210, %r361, 3;
	add.s32 	%r2212, %r2096, %r2210;
	ld.shared.u64 	%rd38, [%r2212+26112];
	add.s32 	%r2213, %r434, 4608;
	setp.ge.s32 	%p353, %r2213, %r436;
	@%p353 bra 	$L__BB12_324;
	ld.shared.u32 	%r2214, [%r435+18432];
	add.s64 	%rd414, %rd38, %rd25;
	shl.b64 	%rd415, %rd414, 2;
	add.s64 	%rd416, %rd24, %rd415;
	st.global.u32 	[%rd416+18432], %r2214;
$L__BB12_324:
	bar.warp.sync 	-1;
	shl.b32 	%r2215, %r362, 3;
	add.s32 	%r2217, %r2096, %r2215;
	ld.shared.u64 	%rd39, [%r2217+26112];
	add.s32 	%r2218, %r434, 4992;
	setp.ge.s32 	%p354, %r2218, %r436;
	@%p354 bra 	$L__BB12_326;
	ld.shared.u32 	%r2219, [%r435+19968];
	add.s64 	%rd417, %rd39, %rd25;
	shl.b64 	%rd418, %rd417, 2;
	add.s64 	%rd419, %rd24, %rd418;
	st.global.u32 	[%rd419+19968], %r2219;
$L__BB12_326:
	bar.warp.sync 	-1;
	shl.b32 	%r2220, %r363, 3;
	add.s32 	%r2222, %r2096, %r2220;
	ld.shared.u64 	%rd40, [%r2222+26112];
	add.s32 	%r2223, %r434, 5376;
	setp.ge.s32 	%p355, %r2223, %r436;
	@%p355 bra 	$L__BB12_328;
	ld.shared.u32 	%r2224, [%r435+21504];
	add.s64 	%rd420, %rd40, %rd25;
	shl.b64 	%rd421, %rd420, 2;
	add.s64 	%rd422, %rd24, %rd421;
	st.global.u32 	[%rd422+21504], %r2224;
$L__BB12_328:
	bar.warp.sync 	-1;
	shl.b32 	%r2225, %r364, 3;
	add.s32 	%r2227, %r2096, %r2225;
	ld.shared.u64 	%rd41, [%r2227+26112];
	add.s32 	%r2228, %r434, 5760;
	setp.ge.s32 	%p356, %r2228, %r436;
	@%p356 bra 	$L__BB12_330;
	ld.shared.u32 	%r2229, [%r435+23040];
	add.s64 	%rd423, %rd41, %rd25;
	shl.b64 	%rd424, %rd423, 2;
	add.s64 	%rd425, %rd24, %rd424;
	st.global.u32 	[%rd425+23040], %r2229;
$L__BB12_330:
	bar.warp.sync 	-1;
	shl.b32 	%r2230, %r365, 3;
	add.s32 	%r2232, %r2096, %r2230;
	ld.shared.u64 	%rd426, [%r2232+26112];
	add.s64 	%rd42, %rd426, %rd25;
	or.b32  	%r2233, %r434, 6144;
	setp.ge.s32 	%p357, %r2233, %r436;
	@%p357 bra 	$L__BB12_332;
	ld.shared.u32 	%r2234, [%r435+24576];
	shl.b64 	%rd427, %rd42, 2;
	add.s64 	%rd428, %rd24, %rd427;
	st.global.u32 	[%rd428+24576], %r2234;
$L__BB12_332:
	bar.warp.sync 	-1;
$L__BB12_333:
	ret;

}
	// .globl	_ZN3cub18CUB_300001_SM_10006detail10radix_sort31DeviceRadixSortSingleTileKernelINS1_5radix10policy_hubIffyE10Policy1000ELNS0_9SortOrderE1EffyNS1_21identity_decomposer_tEEEvPKT1_PSA_PKT2_PSE_T3_iiT4_
.visible .entry _ZN3cub18CUB_300001_SM_10006detail10radix_sort31DeviceRadixSortSingleTileKernelINS1_5radix10policy_hubIffyE10Policy1000ELNS0_9SortOrderE1EffyNS1_21identity_decomposer_tEEEvPKT1_PSA_PKT2_PSE_T3_iiT4_(
	.param .u64 .ptr .align 1 _ZN3cub18CUB_300001_SM_10006detail10radix_sort31DeviceRadixSortSingleTileKernelINS1_5radix10policy_hubIffyE10Policy1000ELNS0_9SortOrderE1EffyNS1_21identity_decomposer_tEEEvPKT1_PSA_PKT2_PSE_T3_iiT4__param_0,
	.param .u64 .ptr .align 1 _ZN3cub18CUB_300001_SM_10006detail10radix_sort31DeviceRadixSortSingleTileKernelINS1_5radix10policy_hubIffyE10Policy1000ELNS0_9SortOrderE1EffyNS1_21identity_decomposer_tEEEvPKT1_PSA_PKT2_PSE_T3_iiT4__param_1,
	.param .u64 .ptr .align 1 _ZN3cub18CUB_300001_SM_10006detail10radix_sort31DeviceRadixSortSingleTileKernelINS1_5radix10policy_hubIffyE10Policy1000ELNS0_9SortOrderE1EffyNS1_21identity_decomposer_tEEEvPKT1_PSA_PKT2_PSE_T3_iiT4__param_2,
	.param .u64 .ptr .align 1 _ZN3cub18CUB_300001_SM_10006detail10radix_sort31DeviceRadixSortSingleTileKernelINS1_5radix10policy_hubIffyE10Policy1000ELNS0_9SortOrderE1EffyNS1_21identity_decomposer_tEEEvPKT1_PSA_PKT2_PSE_T3_iiT4__param_3,
	.param .u64 _ZN3cub18CUB_300001_SM_10006detail10radix_sort31DeviceRadixSortSingleTileKernelINS1_5radix10policy_hubIffyE10Policy1000ELNS0_9SortOrderE1EffyNS1_21identity_decomposer_tEEEvPKT1_PSA_PKT2_PSE_T3_iiT4__param_4,
	.param .u32 _ZN3cub18CUB_300001_SM_10006detail10radix_sort31DeviceRadixSortSingleTileKernelINS1_5radix10policy_hubIffyE10Policy1000ELNS0_9SortOrderE1EffyNS1_21identity_decomposer_tEEEvPKT1_PSA_PKT2_PSE_T3_iiT4__param_5,
	.param .u32 _ZN3cub18CUB_300001_SM_10006detail10radix_sort31DeviceRadixSortSingleTileKernelINS1_5radix10policy_hubIffyE10Policy1000ELNS0_9SortOrderE1EffyNS1_21identity_decomposer_tEEEvPKT1_PSA_PKT2_PSE_T3_iiT4__param_6,
	.param .align 1 .b8 _ZN3cub18CUB_300001_SM_10006detail10radix_sort31DeviceRadixSortSingleTileKernelINS1_5radix10policy_hubIffyE10Policy1000ELNS0_9SortOrderE1EffyNS1_21identity_decomposer_tEEEvPKT1_PSA_PKT2_PSE_T3_iiT4__param_7[1]
)
.maxntid 256
.minnctapersm 1
{
	.reg .pred 	%p<130>;
	.reg .b16 	%rs<39>;
	.reg .b32 	%r<805>;
	.reg .b32 	%f<153>;
	.reg .b64 	%rd<37>;
	// demoted variable
	.shared .align 16 .b8 _ZZN3cub18CUB_300001_SM_10006detail10radix_sort31DeviceRadixSortSingleTileKernelINS1_5radix10policy_hubIffyE10Policy1000ELNS0_9SortOrderE1EffyNS1_21identity_decomposer_tEEEvPKT1_PSA_PKT2_PSE_T3_iiT4_E12temp_storage[33856];
	ld.param.u64 	%rd10, [_ZN3cub18CUB_300001_SM_10006detail10radix_sort31DeviceRadixSortSingleTileKernelINS1_5radix10policy_hubIffyE10Policy1000ELNS0_9SortOrderE1EffyNS1_21identity_decomposer_tEEEvPKT1_PSA_PKT2_PSE_T3_iiT4__param_0];
	ld.param.u64 	%rd6, [_ZN3cub18CUB_300001_SM_10006detail10radix_sort31DeviceRadixSortSingleTileKernelINS1_5radix10policy_hubIffyE10Policy1000ELNS0_9SortOrderE1EffyNS1_21identity_decomposer_tEEEvPKT1_PSA_PKT2_PSE_T3_iiT4__param_1];
	ld.param.u64 	%rd7, [_ZN3cub18CUB_300001_SM_10006detail10radix_sort31DeviceRadixSortSingleTileKernelINS1_5radix10policy_hubIffyE10Policy1000ELNS0_9SortOrderE1EffyNS1_21identity_decomposer_tEEEvPKT1_PSA_PKT2_PSE_T3_iiT4__param_2];
	ld.param.u64 	%rd8, [_ZN3cub18CUB_300001_SM_10006detail10radix_sort31DeviceRadixSortSingleTileKernelINS1_5radix10policy_hubIffyE10Policy1000ELNS0_9SortOrderE1EffyNS1_21identity_decomposer_tEEEvPKT1_PSA_PKT2_PSE_T3_iiT4__param_3];
	ld.param.u64 	%rd9, [_ZN3cub18CUB_300001_SM_10006detail10radix_sort31DeviceRadixSortSingleTileKernelINS1_5radix10policy_hubIffyE10Policy1000ELNS0_9SortOrderE1EffyNS1_21identity_decomposer_tEEEvPKT1_PSA_PKT2_PSE_T3_iiT4__param_4];
	ld.param.u32 	%r228, [_ZN3cub18CUB_300001_SM_10006detail10radix_sort31DeviceRadixSortSingleTileKernelINS1_5radix10policy_hubIffyE10Policy1000ELNS0_9SortOrderE1EffyNS1_21identity_decomposer_tEEEvPKT1_PSA_PKT2_PSE_T3_iiT4__param_5];
	ld.param.u32 	%r229, [_ZN3cub18CUB_300001_SM_10006detail10radix_sort31DeviceRadixSortSingleTileKernelINS1_5radix10policy_hubIffyE10Policy1000ELNS0_9SortOrderE1EffyNS1_21identity_decomposer_tEEEvPKT1_PSA_PKT2_PSE_T3_iiT4__param_6];
	cvta.to.global.u64 	%rd11, %rd10;
	cvt.u32.u64 	%r1, %rd9;
	mov.u32 	%r2, %tid.x;
	mul.lo.s32 	%r3, %r2, 19;
	setp.ge.s32 	%p1, %r3, %r1;
	mul.wide.u32 	%rd12, %r3, 4;
	add.s64 	%rd1, %rd11, %rd12;
	mov.b32 	%r763, -1;
	@%p1 bra 	$L__BB13_2;
	ld.global.u32 	%r763, [%rd1];
$L__BB13_2:
	add.s32 	%r6, %r3, 1;
	setp.ge.s32 	%p2, %r6, %r1;
	mov.b32 	%r764, -1;
	@%p2 bra 	$L__BB13_4;
	ld.global.u32 	%r764, [%rd1+4];
$L__BB13_4:
	add.s32 	%r9, %r3, 2;
	setp.ge.s32 	%p3, %r9, %r1;
	mov.b32 	%r765, -1;
	@%p3 bra 	$L__BB13_6;
	ld.global.u32 	%r765, [%rd1+8];
$L__BB13_6:
	add.s32 	%r12, %r3, 3;
	setp.ge.s32 	%p4, %r12, %r1;
	mov.b32 	%r766, -1;
	@%p4 bra 	$L__BB13_8;
	ld.global.u32 	%r766, [%rd1+12];
$L__BB13_8:
	add.s32 	%r15, %r3, 4;
	setp.ge.s32 	%p5, %r15, %r1;
	mov.b32 	%r767, -1;
	@%p5 bra 	$L__BB13_10;
	ld.global.u32 	%r767, [%rd1+16];
$L__BB13_10:
	add.s32 	%r18, %r3, 5;
	setp.ge.s32 	%p6, %r18, %r1;
	mov.b32 	%r768, -1;
	@%p6 bra 	$L__BB13_12;
	ld.global.u32 	%r768, [%rd1+20];
$L__BB13_12:
	add.s32 	%r21, %r3, 6;
	setp.ge.s32 	%p7, %r21, %r1;
	mov.b32 	%r769, -1;
	@%p7 bra 	$L__BB13_14;
	ld.global.u32 	%r769, [%rd1+24];
$L__BB13_14:
	add.s32 	%r24, %r3, 7;
	setp.ge.s32 	%p8, %r24, %r1;
	mov.b32 	%r770, -1;
	@%p8 bra 	$L__BB13_16;
	ld.global.u32 	%r770, [%rd1+28];
$L__BB13_16:
	add.s32 	%r27, %r3, 8;
	setp.ge.s32 	%p9, %r27, %r1;
	mov.b32 	%r771, -1;
	@%p9 bra 	$L__BB13_18;
	ld.global.u32 	%r771, [%rd1+32];
$L__BB13_18:
	add.s32 	%r30, %r3, 9;
	setp.ge.s32 	%p10, %r30, %r1;
	mov.b32 	%r772, -1;
	@%p10 bra 	$L__BB13_20;
	ld.global.u32 	%r772, [%rd1+36];
$L__BB13_20:
	add.s32 	%r33, %r3, 10;
	setp.ge.s32 	%p11, %r33, %r1;
	mov.b32 	%r773, -1;
	@%p11 bra 	$L__BB13_22;
	ld.global.u32 	%r773, [%rd1+40];
$L__BB13_22:
	add.s32 	%r36, %r3, 11;
	setp.ge.s32 	%p12, %r36, %r1;
	mov.b32 	%r774, -1;
	@%p12 bra 	$L__BB13_24;
	ld.global.u32 	%r774, [%rd1+44];
$L__BB13_24:
	add.s32 	%r39, %r3, 12;
	setp.ge.s32 	%p13, %r39, %r1;
	mov.b32 	%r775, -1;
	@%p13 bra 	$L__BB13_26;
	ld.global.u32 	%r775, [%rd1+48];
$L__BB13_26:
	add.s32 	%r42, %r3, 13;
	setp.ge.s32 	%p14, %r42, %r1;
	mov.b32 	%r776, -1;
	@%p14 bra 	$L__BB13_28;
	ld.global.u32 	%r776, [%rd1+52];
$L__BB13_28:
	add.s32 	%r45, %r3, 14;
	setp.ge.s32 	%p15, %r45, %r1;
	mov.b32 	%r777, -1;
	@%p15 bra 	$L__BB13_30;
	ld.global.u32 	%r777, [%rd1+56];
$L__BB13_30:
	add.s32 	%r48, %r3, 15;
	setp.ge.s32 	%p16, %r48, %r1;
	mov.b32 	%r778, -1;
	@%p16 bra 	$L__BB13_32;
	ld.global.u32 	%r778, [%rd1+60];
$L__BB13_32:
	add.s32 	%r51, %r3, 16;
	setp.ge.s32 	%p17, %r51, %r1;
	mov.b32 	%r779, -1;
	@%p17 bra 	$L__BB13_34;
	ld.global.u32 	%r779, [%rd1+64];
$L__BB13_34:
	add.s32 	%r54, %r3, 17;
	setp.ge.s32 	%p18, %r54, %r1;
	mov.b32 	%r780, -1;
	@%p18 bra 	$L__BB13_36;
	ld.global.u32 	%r780, [%rd1+68];
$L__BB13_36:
	add.s32 	%r57, %r3, 18;
	setp.ge.s32 	%p19, %r57, %r1;
	mov.b32 	%r781, -1;
	@%p19 bra 	$L__BB13_38;
	ld.global.u32 	%r781, [%rd1+72];
$L__BB13_38:
	bar.sync 	0;
	mov.b64 	{%r249, %r250}, %rd9;
	shfl.sync.idx.b32	%r60|%p20, %r249, 0, 31, -1;
	shfl.sync.idx.b32	%r251|%p21, %r250, 0, 31, -1;
	mov.b64 	%rd2, {%r60, %r251};
	setp.ge.s32 	%p22, %r3, %r60;
	cvta.to.global.u64 	%rd13, %rd7;
	add.s64 	%rd3, %rd13, %rd12;
	@%p22 bra 	$L__BB13_40;
	ld.global.f32 	%f152, [%rd3];
$L__BB13_40:
	setp.ge.s32 	%p23, %r6, %r60;
	@%p23 bra 	$L__BB13_42;
	ld.global.f32 	%f151, [%rd3+4];
$L__BB13_42:
	setp.ge.s32 	%p24, %r9, %r60;
	@%p24 bra 	$L__BB13_44;
	ld.global.f32 	%f150, [%rd3+8];
$L__BB13_44:
	setp.ge.s32 	%p25, %r12, %r60;
	@%p25 bra 	$L__BB13_46;
	ld.global.f32 	%f149, [%rd3+12];
$L__BB13_46:
	setp.ge.s32 	%p26, %r15, %r60;
	@%p26 bra 	$L__BB13_48;
	ld.global.f32 	%f148, [%rd3+16];
$L__BB13_48:
	setp.ge.s32 	%p27, %r18, %r60;
	@%p27 bra 	$L__BB13_50;
	ld.global.f32 	%f147, [%rd3+20];
$L__BB13_50:
	setp.ge.s32 	%p28, %r21, %r60;
	@%p28 bra 	$L__BB13_52;
	ld.global.f32 	%f146, [%rd3+24];
$L__BB13_52:
	setp.ge.s32 	%p29, %r24, %r60;
	@%p29 bra 	$L__BB13_54;
	ld.global.f32 	%f145, [%rd3+28];
$L__BB13_54:
	setp.ge.s32 	%p30, %r27, %r60;
	@%p30 bra 	$L__BB13_56;
	ld.global.f32 	%f144, [%rd3+32];
$L__BB13_56:
	setp.ge.s32 	%p31, %r30, %r60;
	@%p31 bra 	$L__BB13_58;
	ld.global.f32 	%f143, [%rd3+36];
$L__BB13_58:
	setp.ge.s32 	%p32, %r33, %r60;
	@%p32 bra 	$L__BB13_60;
	ld.global.f32 	%f142, [%rd3+40];
$L__BB13_60:
	setp.ge.s32 	%p33, %r36, %r60;
	@%p33 bra 	$L__BB13_62;
	ld.global.f32 	%f141, [%rd3+44];
$L__BB13_62:
	setp.ge.s32 	%p34, %r39, %r60;
	@%p34 bra 	$L__BB13_64;
	ld.global.f32 	%f140, [%rd3+48];
$L__BB13_64:
	setp.ge.s32 	%p35, %r42, %r60;
	@%p35 bra 	$L__BB13_66;
	ld.global.f32 	%f139, [%rd3+52];
$L__BB13_66:
	setp.ge.s32 	%p36, %r45, %r60;
	@%p36 bra 	$L__BB13_68;
	ld.global.f32 	%f138, [%rd3+56];
$L__BB13_68:
	setp.ge.s32 	%p37, %r48, %r60;
	@%p37 bra 	$L__BB13_70;
	ld.global.f32 	%f137, [%rd3+60];
$L__BB13_70:
	setp.ge.s32 	%p38, %r51, %r60;
	@%p38 bra 	$L__BB13_72;
	ld.global.f32 	%f136, [%rd3+64];
$L__BB13_72:
	setp.ge.s32 	%p39, %r54, %r60;
	@%p39 bra 	$L__BB13_74;
	ld.global.f32 	%f135, [%rd3+68];
$L__BB13_74:
	setp.ge.s32 	%p40, %r57, %r60;
	@%p40 bra 	$L__BB13_76;
	ld.global.f32 	%f134, [%rd3+72];
$L__BB13_76:
	bar.sync 	0;
	setp.gt.s32 	%p41, %r763, -1;
	selp.b32 	%r253, -2147483648, -1, %p41;
	xor.b32  	%r802, %r253, %r763;
	setp.gt.s32 	%p42, %r764, -1;
	selp.b32 	%r254, -2147483648, -1, %p42;
	xor.b32  	%r801, %r254, %r764;
	setp.gt.s32 	%p43, %r765, -1;
	selp.b32 	%r255, -2147483648, -1, %p43;
	xor.b32  	%r800, %r255, %r765;
	setp.gt.s32 	%p44, %r766, -1;
	selp.b32 	%r256, -2147483648, -1, %p44;
	xor.b32  	%r799, %r256, %r766;
	setp.gt.s32 	%p45, %r767, -1;
	selp.b32 	%r257, -2147483648, -1, %p45;
	xor.b32  	%r798, %r257, %r767;
	setp.gt.s32 	%p46, %r768, -1;
	selp.b32 	%r258, -2147483648, -1, %p46;
	xor.b32  	%r797, %r258, %r768;
	setp.gt.s32 	%p47, %r769, -1;
	selp.b32 	%r259, -2147483648, -1, %p47;
	xor.b32  	%r796, %r259, %r769;
	setp.gt.s32 	%p48, %r770, -1;
	selp.b32 	%r260, -2147483648, -1, %p48;
	xor.b32  	%r795, %r260, %r770;
	setp.gt.s32 	%p49, %r771, -1;
	selp.b32 	%r261, -2147483648, -1, %p49;
	xor.b32  	%r794, %r261, %r771;
	setp.gt.s32 	%p50, %r772, -1;
	selp.b32 	%r262, -2147483648, -1, %p50;
	xor.b32  	%r793, %r262, %r772;
	setp.gt.s32 	%p51, %r773, -1;
	selp.b32 	%r263, -2147483648, -1, %p51;
	xor.b32  	%r792, %r263, %r773;
	setp.gt.s32 	%p52, %r774, -1;
	selp.b32 	%r264, -2147483648, -1, %p52;
	xor.b32  	%r791, %r264, %r774;
	setp.gt.s32 	%p53, %r775, -1;
	selp.b32 	%r265, -2147483648, -1, %p53;
	xor.b32  	%r790, %r265, %r775;
	setp.gt.s32 	%p54, %r776, -1;
	selp.b32 	%r266, -2147483648, -1, %p54;
	xor.b32  	%r789, %r266, %r776;
	setp.gt.s32 	%p55, %r777, -1;
	selp.b32 	%r267, -2147483648, -1, %p55;
	xor.b32  	%r788, %r267, %r777;
	setp.gt.s32 	%p56, %r778, -1;
	selp.b32 	%r268, -2147483648, -1, %p56;
	xor.b32  	%r787, %r268, %r778;
	setp.gt.s32 	%p57, %r779, -1;
	selp.b32 	%r269, -2147483648, -1, %p57;
	xor.b32  	%r786, %r269, %r779;
	setp.gt.s32 	%p58, %r780, -1;
	selp.b32 	%r270, -2147483648, -1, %p58;
	xor.b32  	%r785, %r270, %r780;
	setp.gt.s32 	%p59, %r781, -1;
	selp.b32 	%r271, -2147483648, -1, %p59;
	xor.b32  	%r784, %r271, %r781;
	shr.u32 	%r80, %r2, 5;
	shl.b32 	%r272, %r2, 2;
	mov.u32 	%r273, _ZZN3cub18CUB_300001_SM_10006detail10radix_sort31DeviceRadixSortSingleTileKernelINS1_5radix10policy_hubIffyE10Policy1000ELNS0_9SortOrderE1EffyNS1_21identity_decomposer_tEEEvPKT1_PSA_PKT2_PSE_T3_iiT4_E12temp_storage;
	add.s32 	%r81, %r273, %r272;
	shl.b32 	%r274, %r2, 7;
	add.s32 	%r82, %r81, %r274;
	shl.b32 	%r275, %r80, 2;
	add.s32 	%r276, %r273, %r275;
	add.s32 	%r83, %r276, 33792;
	mad.lo.s32 	%r84, %r2, -56, %r82;
	add.s32 	%r783, %r228, 6;
	sub.s32 	%r782, %r229, %r228;
$L__BB13_77:
	add.s32 	%r336, %r783, -6;
	min.s32 	%r279, %r782, 6;
	mov.b32 	%r365, 0;
	st.shared.u32 	[%r81], %r365;
	st.shared.u32 	[%r81+1024], %r365;
	st.shared.u32 	[%r81+2048], %r365;
	st.shared.u32 	[%r81+3072], %r365;
	st.shared.u32 	[%r81+4096], %r365;
	st.shared.u32 	[%r81+5120], %r365;
	st.shared.u32 	[%r81+6144], %r365;
	st.shared.u32 	[%r81+7168], %r365;
	st.shared.u32 	[%r81+8192], %r365;
	st.shared.u32 	[%r81+9216], %r365;
	st.shared.u32 	[%r81+10240], %r365;
	st.shared.u32 	[%r81+11264], %r365;
	st.shared.u32 	[%r81+12288], %r365;
	st.shared.u32 	[%r81+13312], %r365;
	st.shared.u32 	[%r81+14336], %r365;
	st.shared.u32 	[%r81+15360], %r365;
	st.shared.u32 	[%r81+16384], %r365;
	st.shared.u32 	[%r81+17408], %r365;
	st.shared.u32 	[%r81+18432], %r365;
	st.shared.u32 	[%r81+19456], %r365;
	st.shared.u32 	[%r81+20480], %r365;
	st.shared.u32 	[%r81+21504], %r365;
	st.shared.u32 	[%r81+22528], %r365;
	st.shared.u32 	[%r81+23552], %r365;
	st.shared.u32 	[%r81+24576], %r365;
	st.shared.u32 	[%r81+25600], %r365;
	st.shared.u32 	[%r81+26624], %r365;
	st.shared.u32 	[%r81+27648], %r365;
	st.shared.u32 	[%r81+28672], %r365;
	st.shared.u32 	[%r81+29696], %r365;
	st.shared.u32 	[%r81+30720], %r365;
	st.shared.u32 	[%r81+31744], %r365;
	st.shared.u32 	[%r81+32768], %r365;
	// begin inline asm
	bmsk.clamp.b32 %r277, %r365, %r279;
	// end inline asm
	setp.eq.s32 	%p60, %r802, 2147483647;
	selp.b32 	%r281, -2147483648, %r802, %p60;
	// begin inline asm
	shr.b32 %r280, %r281, %r336;
	// end inline asm
	and.b32  	%r368, %r277, %r280;
	shl.b32 	%r369, %r368, 10;
	not.b32 	%r370, %r369;
	and.b32  	%r371, %r370, 31744;
	add.s32 	%r372, %r81, %r371;
	shr.u32 	%r373, %r368, 4;
	and.b32  	%r374, %r373, 268435454;
	sub.s32 	%r109, %r372, %r374;
	ld.shared.u16 	%rs1, [%r109+2];
	add.s16 	%rs20, %rs1, 1;
	st.shared.u16 	[%r109+2], %rs20;
	setp.eq.s32 	%p61, %r801, 2147483647;
	selp.b32 	%r284, -2147483648, %r801, %p61;
	// begin inline asm
	shr.b32 %r283, %r284, %r336;
	// end inline asm
	and.b32  	%r375, %r277, %r283;
	shl.b32 	%r376, %r375, 10;
	not.b32 	%r377, %r376;
	and.b32  	%r378, %r377, 31744;
	add.s32 	%r379, %r81, %r378;
	shr.u32 	%r380, %r375, 4;
	and.b32  	%r381, %r380, 268435454;
	sub.s32 	%r110, %r379, %r381;
	ld.shared.u16 	%rs2, [%r110+2];
	add.s16 	%rs21, %rs2, 1;
	st.shared.u16 	[%r110+2], %rs21;
	setp.eq.s32 	%p62, %r800, 2147483647;
	selp.b32 	%r287, -2147483648, %r800, %p62;
	// begin inline asm
	shr.b32 %r286, %r287, %r336;
	// end inline asm
	and.b32  	%r382, %r277, %r286;
	shl.b32 	%r383, %r382, 10;
	not.b32 	%r384, %r383;
	and.b32  	%r385, %r384, 31744;
	add.s32 	%r386, %r81, %r385;
	shr.u32 	%r387, %r382, 4;
	and.b32  	%r388, %r387, 268435454;
	sub.s32 	%r111, %r386, %r388;
	ld.shared.u16 	%rs3, [%r111+2];
	add.s16 	%rs22, %rs3, 1;
	st.shared.u16 	[%r111+2], %rs22;
	setp.eq.s32 	%p63, %r799, 2147483647;
	selp.b32 	%r290, -2147483648, %r799, %p63;
	// begin inline asm
	shr.b32 %r289, %r290, %r336;
	// end inline asm
	and.b32  	%r389, %r277, %r289;
	shl.b32 	%r390, %r389, 10;
	not.b32 	%r391, %r390;
	and.b32  	%r392, %r391, 31744;
	add.s32 	%r393, %r81, %r392;
	shr.u32 	%r394, %r389, 4;
	and.b32  	%r395, %r394, 268435454;
	sub.s32 	%r112, %r393, %r395;
	ld.shared.u16 	%rs4, [%r112+2];
	add.s16 	%rs23, %rs4, 1;
	st.shared.u16 	[%r112+2], %rs23;
	setp.eq.s32 	%p64, %r798, 2147483647;
	selp.b32 	%r293, -2147483648, %r798, %p64;
	// begin inline asm
	shr.b32 %r292, %r293, %r336;
	// end inline asm
	and.b32  	%r396, %r277, %r292;
	shl.b32 	%r397, %r396, 10;
	not.b32 	%r398, %r397;
	and.b32  	%r399, %r398, 31744;
	add.s32 	%r400, %r81, %r399;
	shr.u32 	%r401, %r396, 4;
	and.b32  	%r402, %r401, 268435454;
	sub.s32 	%r113, %r400, %r402;
	ld.shared.u16 	%rs5, [%r113+2];
	add.s16 	%rs24, %rs5, 1;
	st.shared.u16 	[%r113+2], %rs24;
	setp.eq.s32 	%p65, %r797, 2147483647;
	selp.b32 	%r296, -2147483648, %r797, %p65;
	// begin inline asm
	shr.b32 %r295, %r296, %r336;
	// end inline asm
	and.b32  	%r403, %r277, %r295;
	shl.b32 	%r404, %r403, 10;
	not.b32 	%r405, %r404;
	and.b32  	%r406, %r405, 31744;
	add.s32 	%r407, %r81, %r406;
	shr.u32 	%r408, %r403, 4;
	and.b32  	%r409, %r408, 268435454;
	sub.s32 	%r114, %r407, %r409;
	ld.shared.u16 	%rs6, [%r114+2];
	add.s16 	%rs25, %rs6, 1;
	st.shared.u16 	[%r114+2], %rs25;
	setp.eq.s32 	%p66, %r796, 2147483647;
	selp.b32 	%r299, -2147483648, %r796, %p66;
	// begin inline asm
	shr.b32 %r298, %r299, %r336;
	// end inline asm
	and.b32  	%r410, %r277, %r298;
	shl.b32 	%r411, %r410, 10;
	not.b32 	%r412, %r411;
	and.b32  	%r413, %r412, 31744;
	add.s32 	%r414, %r81, %r413;
	shr.u32 	%r415, %r410, 4;
	and.b32  	%r416, %r415, 268435454;
	sub.s32 	%r115, %r414, %r416;
	ld.shared.u16 	%rs7, [%r115+2];
	add.s16 	%rs26, %rs7, 1;
	st.shared.u16 	[%r115+2], %rs26;
	setp.eq.s32 	%p67, %r795, 2147483647;
	selp.b32 	%r302, -2147483648, %r795, %p67;
	// begin inline asm
	shr.b32 %r301, %r302, %r336;
	// end inline asm
	and.b32  	%r417, %r277, %r301;
	shl.b32 	%r418, %r417, 10;
	not.b32 	%r419, %r418;
	and.b32  	%r420, %r419, 31744;
	add.s32 	%r421, %r81, %r420;
	shr.u32 	%r422, %r417, 4;
	and.b32  	%r423, %r422, 268435454;
	sub.s32 	%r116, %r421, %r423;
	ld.shared.u16 	%rs8, [%r116+2];
	add.s16 	%rs27, %rs8, 1;
	st.shared.u16 	[%r116+2], %rs27;
	setp.eq.s32 	%p68, %r794, 2147483647;
	selp.b32 	%r305, -2147483648, %r794, %p68;
	// begin inline asm
	shr.b32 %r304, %r305, %r336;
	// end inline asm
	and.b32  	%r424, %r277, %r304;
	shl.b32 	%r425, %r424, 10;
	not.b32 	%r426, %r425;
	and.b32  	%r427, %r426, 31744;
	add.s32 	%r428, %r81, %r427;
	shr.u32 	%r429, %r424, 4;
	and.b32  	%r430, %r429, 268435454;
	sub.s32 	%r117, %r428, %r430;
	ld.shared.u16 	%rs9, [%r117+2];
	add.s16 	%rs28, %rs9, 1;
	st.shared.u16 	[%r117+2], %rs28;
	setp.eq.s32 	%p69, %r793, 2147483647;
	selp.b32 	%r308, -2147483648, %r793, %p69;
	// begin inline asm
	shr.b32 %r307, %r308, %r336;
	// end inline asm
	and.b32  	%r431, %r277, %r307;
	shl.b32 	%r432, %r431, 10;
	not.b32 	%r433, %r432;
	and.b32  	%r434, %r433, 31744;
	add.s32 	%r435, %r81, %r434;
	shr.u32 	%r436, %r431, 4;
	and.b32  	%r437, %r436, 268435454;
	sub.s32 	%r118, %r435, %r437;
	ld.shared.u16 	%rs10, [%r118+2];
	add.s16 	%rs29, %rs10, 1;
	st.shared.u16 	[%r118+2], %rs29;
	setp.eq.s32 	%p70, %r792, 2147483647;
	selp.b32 	%r311, -2147483648, %r792, %p70;
	// begin inline asm
	shr.b32 %r310, %r311, %r336;
	// end inline asm
	and.b32  	%r438, %r277, %r310;
	shl.b32 	%r439, %r438, 10;
	not.b32 	%r440, %r439;
	and.b32  	%r441, %r440, 31744;
	add.s32 	%r442, %r81, %r441;
	shr.u32 	%r443, %r438, 4;
	and.b32  	%r444, %r443, 268435454;
	sub.s32 	%r119, %r442, %r444;
	ld.shared.u16 	%rs11, [%r119+2];
	add.s16 	%rs30, %rs11, 1;
	st.shared.u16 	[%r119+2], %rs30;
	setp.eq.s32 	%p71, %r791, 2147483647;
	selp.b32 	%r314, -2147483648, %r791, %p71;
	// begin inline asm
	shr.b32 %r313, %r314, %r336;
	// end inline asm
	and.b32  	%r445, %r277, %r313;
	shl.b32 	%r446, %r445, 10;
	not.b32 	%r447, %r446;
	and.b32  	%r448, %r447, 31744;
	add.s32 	%r449, %r81, %r448;
	shr.u32 	%r450, %r445, 4;
	and.b32  	%r451, %r450, 268435454;
	sub.s32 	%r120, %r449, %r451;
	ld.shared.u16 	%rs12, [%r120+2];
	add.s16 	%rs31, %rs12, 1;
	st.shared.u16 	[%r120+2], %rs31;
	setp.eq.s32 	%p72, %r790, 2147483647;
	selp.b32 	%r317, -2147483648, %r790, %p72;
	// begin inline asm
	shr.b32 %r316, %r317, %r336;
	// end inline asm
	and.b32  	%r452, %r277, %r316;
	shl.b32 	%r453, %r452, 10;
	not.b32 	%r454, %r453;
	and.b32  	%r455, %r454, 31744;
	add.s32 	%r456, %r81, %r455;
	shr.u32 	%r457, %r452, 4;
	and.b32  	%r458, %r457, 268435454;
	sub.s32 	%r121, %r456, %r458;
	ld.shared.u16 	%rs13, [%r121+2];
	add.s16 	%rs32, %rs13, 1;
	st.shared.u16 	[%r121+2], %rs32;
	setp.eq.s32 	%p73, %r789, 2147483647;
	selp.b32 	%r320, -2147483648, %r789, %p73;
	// begin inline asm
	shr.b32 %r319, %r320, %r336;
	// end inline asm
	and.b32  	%r459, %r277, %r319;
	shl.b32 	%r460, %r459, 10;
	not.b32 	%r461, %r460;
	and.b32  	%r462, %r461, 31744;
	add.s32 	%r463, %r81, %r462;
	shr.u32 	%r464, %r459, 4;
	and.b32  	%r465, %r464, 268435454;
	sub.s32 	%r122, %r463, %r465;
	ld.shared.u16 	%rs14, [%r122+2];
	add.s16 	%rs33, %rs14, 1;
	st.shared.u16 	[%r122+2], %rs33;
	setp.eq.s32 	%p74, %r788, 2147483647;
	selp.b32 	%r323, -2147483648, %r788, %p74;
	// begin inline asm
	shr.b32 %r322, %r323, %r336;
	// end inline asm
	and.b32  	%r466, %r277, %r322;
	shl.b32 	%r467, %r466, 10;
	not.b32 	%r468, %r467;
	and.b32  	%r469, %r468, 31744;
	add.s32 	%r470, %r81, %r469;
	shr.u32 	%r471, %r466, 4;
	and.b32  	%r472, %r471, 268435454;
	sub.s32 	%r123, %r470, %r472;
	ld.shared.u16 	%rs15, [%r123+2];
	add.s16 	%rs34, %rs15, 1;
	st.shared.u16 	[%r123+2], %rs34;
	setp.eq.s32 	%p75, %r787, 2147483647;
	selp.b32 	%r326, -2147483648, %r787, %p75;
	// begin inline asm
	shr.b32 %r325, %r326, %r336;
	// end inline asm
	and.b32  	%r473, %r277, %r325;
	shl.b32 	%r474, %r473, 10;
	not.b32 	%r475, %r474;
	and.b32  	%r476, %r475, 31744;
	add.s32 	%r477, %r81, %r476;
	shr.u32 	%r478, %r473, 4;
	and.b32  	%r479, %r478, 268435454;
	sub.s32 	%r124, %r477, %r479;
	ld.shared.u16 	%rs16, [%r124+2];
	add.s16 	%rs35, %rs16, 1;
	st.shared.u16 	[%r124+2], %rs35;
	setp.eq.s32 	%p76, %r786, 2147483647;
	selp.b32 	%r329, -2147483648, %r786, %p76;
	// begin inline asm
	shr.b32 %r328, %r329, %r336;
	// end inline asm
	and.b32  	%r480, %r277, %r328;
	shl.b32 	%r481, %r480, 10;
	not.b32 	%r482, %r481;
	and.b32  	%r483, %r482, 31744;
	add.s32 	%r484, %r81, %r483;
	shr.u32 	%r485, %r480, 4;
	and.b32  	%r486, %r485, 268435454;
	sub.s32 	%r125, %r484, %r486;
	ld.shared.u16 	%rs17, [%r125+2];
	add.s16 	%rs36, %rs17, 1;
	st.shared.u16 	[%r125+2], %rs36;
	setp.eq.s32 	%p77, %r785, 2147483647;
	selp.b32 	%r332, -2147483648, %r785, %p77;
	// begin inline asm
	shr.b32 %r331, %r332, %r336;
	// end inline asm
	and.b32  	%r487, %r277, %r331;
	shl.b32 	%r488, %r487, 10;
	not.b32 	%r489, %r488;
	and.b32  	%r490, %r489, 31744;
	add.s32 	%r491, %r81, %r490;
	shr.u32 	%r492, %r487, 4;
	and.b32  	%r493, %r492, 268435454;
	sub.s32 	%r126, %r491, %r493;
	ld.shared.u16 	%rs18, [%r126+2];
	add.s16 	%rs37, %rs18, 1;
	st.shared.u16 	[%r126+2], %rs37;
	setp.eq.s32 	%p78, %r784, 2147483647;
	selp.b32 	%r335, -2147483648, %r784, %p78;
	// begin inline asm
	shr.b32 %r334, %r335, %r336;
	// end inline asm
	and.b32  	%r494, %r277, %r334;
	shl.b32 	%r495, %r494, 10;
	not.b32 	%r496, %r495;
	and.b32  	%r497, %r496, 31744;
	add.s32 	%r498, %r81, %r497;
	shr.u32 	%r499, %r494, 4;
	and.b32  	%r500, %r499, 268435454;
	sub.s32 	%r127, %r498, %r500;
	ld.shared.u16 	%rs19, [%r127+2];
	add.s16 	%rs38, %rs19, 1;
	st.shared.u16 	[%r127+2], %rs38;
	bar.sync 	0;
	ld.shared.u32 	%r128, [%r82];
	ld.shared.u32 	%r501, [%r82+4];
	ld.shared.u32 	%r502, [%r82+8];
	ld.shared.u32 	%r503, [%r82+12];
	ld.shared.u32 	%r504, [%r82+16];
	ld.shared.u32 	%r505, [%r82+20];
	ld.shared.u32 	%r506, [%r82+24];
	ld.shared.u32 	%r507, [%r82+28];
	ld.shared.u32 	%r508, [%r82+32];
	ld.shared.u32 	%r509, [%r82+36];
	ld.shared.u32 	%r510, [%r82+40];
	ld.shared.u32 	%r511, [%r82+44];
	ld.shared.u32 	%r512, [%r82+48];
	ld.shared.u32 	%r513, [%r82+52];
	ld.shared.u32 	%r514, [%r82+56];
	ld.shared.u32 	%r515, [%r82+60];
	ld.shared.u32 	%r516, [%r82+64];
	ld.shared.u32 	%r517, [%r82+68];
	ld.shared.u32 	%r518, [%r82+72];
	ld.shared.u32 	%r519, [%r82+76];
	ld.shared.u32 	%r520, [%r82+80];
	ld.shared.u32 	%r521, [%r82+84];
	ld.shared.u32 	%r522, [%r82+88];
	ld.shared.u32 	%r523, [%r82+92];
	ld.shared.u32 	%r524, [%r82+96];
	ld.shared.u32 	%r525, [%r82+100];
	ld.shared.u32 	%r526, [%r82+104];
	ld.shared.u32 	%r527, [%r82+108];
	ld.shared.u32 	%r528, [%r82+112];
	ld.shared.u32 	%r529, [%r82+116];
	ld.shared.u32 	%r530, [%r82+120];
	ld.shared.u32 	%r531, [%r82+124];
	ld.shared.u32 	%r532, [%r82+128];
	add.s32 	%r129, %r501, %r128;
	add.s32 	%r130, %r502, %r129;
	add.s32 	%r131, %r503, %r130;
	add.s32 	%r132, %r504, %r131;
	add.s32 	%r133, %r505, %r132;
	add.s32 	%r134, %r506, %r133;
	add.s32 	%r135, %r507, %r134;
	add.s32 	%r136, %r508, %r135;
	add.s32 	%r137, %r509, %r136;
	add.s32 	%r138, %r510, %r137;
	add.s32 	%r139, %r511, %r138;
	add.s32 	%r140, %r512, %r139;
	add.s32 	%r141, %r513, %r140;
	add.s32 	%r142, %r514, %r141;
	add.s32 	%r143, %r515, %r142;
	add.s32 	%r144, %r516, %r143;
	add.s32 	%r145, %r517, %r144;
	add.s32 	%r146, %r518, %r145;
	add.s32 	%r147, %r519, %r146;
	add.s32 	%r148, %r520, %r147;
	add.s32 	%r149, %r521, %r148;
	add.s32 	%r150, %r522, %r149;
	add.s32 	%r151, %r523, %r150;
	add.s32 	%r152, %r524, %r151;
	add.s32 	%r153, %r525, %r152;
	add.s32 	%r154, %r526, %r153;
	add.s32 	%r155, %r527, %r154;
	add.s32 	%r156, %r528, %r155;
	add.s32 	%r157, %r529, %r156;
	add.s32 	%r158, %r530, %r157;
	add.s32 	%r159, %r531, %r158;
	add.s32 	%r342, %r532, %r159;
	// begin inline asm
	mov.u32 %r337, %laneid;
	// end inline asm
	mov.b32 	%r340, 1;
	mov.b32 	%r367, -1;
	// begin inline asm
	{  .reg .u32 r0;  .reg .pred p;  shfl.sync.up.b32 r0|p, %r342, %r340, %r365, %r367;  @p add.u32 r0, r0, %r342;  mov.u32 %r338, r0;}
	// end inline asm
	mov.b32 	%r346, 2;
	// begin inline asm
	{  .reg .u32 r0;  .reg .pred p;  shfl.sync.up.b32 r0|p, %r338, %r346, %r365, %r367;  @p add.u32 r0, r0, %r338;  mov.u32 %r344, r0;}
	// end inline asm
	mov.b32 	%r352, 4;
	// begin inline asm
	{  .reg .u32 r0;  .reg .pred p;  shfl.sync.up.b32 r0|p, %r344, %r352, %r365, %r367;  @p add.u32 r0, r0, %r344;  mov.u32 %r350, r0;}
	// end inline asm
	mov.b32 	%r358, 8;
	// begin inline asm
	{  .reg .u32 r0;  .reg .pred p;  shfl.sync.up.b32 r0|p, %r350, %r358, %r365, %r367;  @p add.u32 r0, r0, %r350;  mov.u32 %r356, r0;}
	// end inline asm
	mov.b32 	%r364, 16;
	// begin inline asm
	{  .reg .u32 r0;  .reg .pred p;  shfl.sync.up.b32 r0|p, %r356, %r364, %r365, %r367;  @p add.u32 r0, r0, %r356;  mov.u32 %r362, r0;}
	// end inline asm
	setp.ne.s32 	%p79, %r337, 31;
	@%p79 bra 	$L__BB13_79;
	st.shared.u32 	[%r83], %r362;
$L__BB13_79:
	sub.s32 	%r533, %r362, %r342;
	setp.gt.u32 	%p80, %r2, 31;
	setp.eq.s32 	%p81, %r80, 7;
	setp.eq.s32 	%p82, %r80, 6;
	setp.eq.s32 	%p83, %r80, 5;
	setp.eq.s32 	%p84, %r80, 4;
	setp.eq.s32 	%p85, %r80, 3;
	setp.eq.s32 	%p86, %r80, 2;
	setp.eq.s32 	%p87, %r80, 1;
	bar.sync 	0;
	ld.shared.v4.u32 	{%r534, %r535, %r536, %r537}, [_ZZN3cub18CUB_300001_SM_10006detail10radix_sort31DeviceRadixSortSingleTileKernelINS1_5radix10policy_hubIffyE10Policy1000ELNS0_9SortOrderE1EffyNS1_21identity_decomposer_tEEEvPKT1_PSA_PKT2_PSE_T3_iiT4_E12temp_storage+33792];
	selp.b32 	%r538, %r534, %r803, %p87;
	add.s32 	%r539, %r535, %r534;
	selp.b32 	%r540, %r539, %r538, %p86;
	add.s32 	%r541, %r539, %r536;
	selp.b32 	%r542, %r541, %r540, %p85;
	add.s32 	%r543, %r541, %r537;
	selp.b32 	%r544, %r543, %r542, %p84;
	ld.shared.v4.u32 	{%r545, %r546, %r547, %r548}, [_ZZN3cub18CUB_300001_SM_10006detail10radix_sort31DeviceRadixSortSingleTileKernelINS1_5radix10policy_hubIffyE10Policy1000ELNS0_9SortOrderE1EffyNS1_21identity_decomposer_tEEEvPKT1_PSA_PKT2_PSE_T3_iiT4_E12temp_storage+33808];
	add.s32 	%r549, %r543, %r545;
	selp.b32 	%r550, %r549, %r544, %p83;
	add.s32 	%r551, %r549, %r546;
	selp.b32 	%r552, %r551, %r550, %p82;
	add.s32 	%r553, %r551, %r547;
	selp.b32 	%r803, %r553, %r552, %p81;
	add.s32 	%r164, %r553, %r548;
	setp.ne.s32 	%p88, %r337, 0;
	selp.b32 	%r554, %r533, 0, %p88;
	add.s32 	%r555, %r803, %r554;
	or.pred  	%p89, %p80, %p88;
	selp.b32 	%r804, %r555, %r533, %p80;
	@%p89 bra 	$L__BB13_81;
	shl.b32 	%r804, %r164, 16;
	st.shared.u32 	[_ZZN3cub18CUB_300001_SM_10006detail10radix_sort31DeviceRadixSortSingleTileKernelINS1_5radix10policy_hubIffyE10Policy1000ELNS0_9SortOrderE1EffyNS1_21identity_decomposer_tEEEvPKT1_PSA_PKT2_PSE_T3_iiT4_E12temp_storage+33832], %r804;
$L__BB13_81:
	setp.eq.s32 	%p90, %r2, 0;
	bar.sync 	0;
	ld.shared.u32 	%r556, [_ZZN3cub18CUB_300001_SM_10006detail10radix_sort31DeviceRadixSortSingleTileKernelINS1_5radix10policy_hubIffyE10Policy1000ELNS0_9SortOrderE1EffyNS1_21identity_decomposer_tEEEvPKT1_PSA_PKT2_PSE_T3_iiT4_E12temp_storage+33832];
	selp.b32 	%r557, 0, %r556, %p90;
	add.s32 	%r558, %r804, %r557;
	add.s32 	%r559, %r128, %r558;
	add.s32 	%r560, %r129, %r558;
	add.s32 	%r561, %r130, %r558;
	add.s32 	%r562, %r131, %r558;
	add.s32 	%r563, %r132, %r558;
	add.s32 	%r564, %r133, %r558;
	add.s32 	%r565, %r134, %r558;
	add.s32 	%r566, %r135, %r558;
	add.s32 	%r567, %r136, %r558;
	add.s32 	%r568, %r137, %r558;
	add.s32 	%r569, %r138, %r558;
	add.s32 	%r570, %r139, %r558;
	add.s32 	%r571, %r140, %r558;
	add.s32 	%r572, %r141, %r558;
	add.s32 	%r573, %r142, %r558;
	add.s32 	%r574, %r143, %r558;
	add.s32 	%r575, %r144, %r558;
	add.s32 	%r576, %r145, %r558;
	add.s32 	%r577, %r146, %r558;
	add.s32 	%r578, %r147, %r558;
	add.s32 	%r579, %r148, %r558;
	add.s32 	%r580, %r149, %r558;
	add.s32 	%r581, %r150, %r558;
	add.s32 	%r582, %r151, %r558;
	add.s32 	%r583, %r152, %r558;
	add.s32 	%r584, %r153, %r558;
	add.s32 	%r585, %r154, %r558;
	add.s32 	%r586, %r155, %r558;
	add.s32 	%r587, %r156, %r558;
	add.s32 	%r588, %r157, %r558;
	add.s32 	%r589, %r158, %r558;
	add.s32 	%r590, %r159, %r558;
	st.shared.u32 	[%r82], %r558;
	st.shared.u32 	[%r82+4], %r559;
	st.shared.u32 	[%r82+8], %r560;
	st.shared.u32 	[%r82+12], %r561;
	st.shared.u32 	[%r82+16], %r562;
	st.shared.u32 	[%r82+20], %r563;
	st.shared.u32 	[%r82+24], %r564;
	st.shared.u32 	[%r82+28], %r565;
	st.shared.u32 	[%r82+32], %r566;
	st.shared.u32 	[%r82+36], %r567;
	st.shared.u32 	[%r82+40], %r568;
	st.shared.u32 	[%r82+44], %r569;
	st.shared.u32 	[%r82+48], %r570;
	st.shared.u32 	[%r82+52], %r571;
	st.shared.u32 	[%r82+56], %r572;
	st.shared.u32 	[%r82+60], %r573;
	st.shared.u32 	[%r82+64], %r574;
	st.shared.u32 	[%r82+68], %r575;
	st.shared.u32 	[%r82+72], %r576;
	st.shared.u32 	[%r82+76], %r577;
	st.shared.u32 	[%r82+80], %r578;
	st.shared.u32 	[%r82+84], %r579;
	st.shared.u32 	[%r82+88], %r580;
	st.shared.u32 	[%r82+92], %r581;
	st.shared.u32 	[%r82+96], %r582;
	st.shared.u32 	[%r82+100], %r583;
	st.shared.u32 	[%r82+104], %r584;
	st.shared.u32 	[%r82+108], %r585;
	st.shared.u32 	[%r82+112], %r586;
	st.shared.u32 	[%r82+116], %r587;
	st.shared.u32 	[%r82+120], %r588;
	st.shared.u32 	[%r82+124], %r589;
	st.shared.u32 	[%r82+128], %r590;
	bar.sync 	0;
	cvt.u32.u16 	%r591, %rs1;
	ld.shared.u16 	%r592, [%r109+2];
	add.s32 	%r168, %r592, %r591;
	cvt.u32.u16 	%r593, %rs2;
	ld.shared.u16 	%r594, [%r110+2];
	add.s32 	%r169, %r594, %r593;
	cvt.u32.u16 	%r595, %rs3;
	ld.shared.u16 	%r596, [%r111+2];
	add.s32 	%r170, %r596, %r595;
	cvt.u32.u16 	%r597, %rs4;
	ld.shared.u16 	%r598, [%r112+2];
	add.s32 	%r171, %r598, %r597;
	cvt.u32.u16 	%r599, %rs5;
	ld.shared.u16 	%r600, [%r113+2];
	add.s32 	%r172, %r600, %r599;
	cvt.u32.u16 	%r601, %rs6;
	ld.shared.u16 	%r602, [%r114+2];
	add.s32 	%r173, %r602, %r601;
	cvt.u32.u16 	%r603, %rs7;
	ld.shared.u16 	%r604, [%r115+2];
	add.s32 	%r174, %r604, %r603;
	cvt.u32.u16 	%r605, %rs8;
	ld.shared.u16 	%r606, [%r116+2];
	add.s32 	%r175, %r606, %r605;
	cvt.u32.u16 	%r607, %rs9;
	ld.shared.u16 	%r608, [%r117+2];
	add.s32 	%r176, %r608, %r607;
	cvt.u32.u16 	%r609, %rs10;
	ld.shared.u16 	%r610, [%r118+2];
	add.s32 	%r177, %r610, %r609;
	cvt.u32.u16 	%r611, %rs11;
	ld.shared.u16 	%r612, [%r119+2];
	add.s32 	%r178, %r612, %r611;
	cvt.u32.u16 	%r613, %rs12;
	ld.shared.u16 	%r614, [%r120+2];
	add.s32 	%r179, %r614, %r613;
	cvt.u32.u16 	%r615, %rs13;
	ld.shared.u16 	%r616, [%r121+2];
	add.s32 	%r180, %r616, %r615;
	cvt.u32.u16 	%r617, %rs14;
	ld.shared.u16 	%r618, [%r122+2];
	add.s32 	%r181, %r618, %r617;
	cvt.u32.u16 	%r619, %rs15;
	ld.shared.u16 	%r620, [%r123+2];
	add.s32 	%r182, %r620, %r619;
	cvt.u32.u16 	%r621, %rs16;
	ld.shared.u16 	%r622, [%r124+2];
	add.s32 	%r183, %r622, %r621;
	cvt.u32.u16 	%r623, %rs17;
	ld.shared.u16 	%r624, [%r125+2];
	add.s32 	%r184, %r624, %r623;
	cvt.u32.u16 	%r625, %rs18;
	ld.shared.u16 	%r626, [%r126+2];
	add.s32 	%r185, %r626, %r625;
	cvt.u32.u16 	%r627, %rs19;
	ld.shared.u16 	%r628, [%r127+2];
	add.s32 	%r186, %r628, %r627;
	bar.sync 	0;
	setp.lt.s32 	%p91, %r783, %r229;
	@%p91 bra 	$L__BB13_121;
	cvt.u64.u32 	%rd15, %r2;
	shl.b32 	%r629, %r168, 2;
	mov.u32 	%r630, _ZZN3cub18CUB_300001_SM_10006detail10radix_sort31DeviceRadixSortSingleTileKernelINS1_5radix10policy_hubIffyE10Policy1000ELNS0_9SortOrderE1EffyNS1_21identity_decomposer_tEEEvPKT1_PSA_PKT2_PSE_T3_iiT4_E12temp_storage;
	add.s32 	%r631, %r630, %r629;
	st.shared.u32 	[%r631], %r802;
	shl.b32 	%r632, %r169, 2;
	add.s32 	%r633, %r630, %r632;
	st.shared.u32 	[%r633], %r801;
	shl.b32 	%r634, %r170, 2;
	add.s32 	%r635, %r630, %r634;
	st.shared.u32 	[%r635], %r800;
	shl.b32 	%r636, %r171, 2;
	add.s32 	%r637, %r630, %r636;
	st.shared.u32 	[%r637], %r799;
	shl.b32 	%r638, %r172, 2;
	add.s32 	%r639, %r630, %r638;
	st.shared.u32 	[%r639], %r798;
	shl.b32 	%r640, %r173, 2;
	add.s32 	%r641, %r630, %r640;
	st.shared.u32 	[%r641], %r797;
	shl.b32 	%r642, %r174, 2;
	add.s32 	%r643, %r630, %r642;
	st.shared.u32 	[%r643], %r796;
	shl.b32 	%r644, %r175, 2;
	add.s32 	%r645, %r630, %r644;
	st.shared.u32 	[%r645], %r795;
	shl.b32 	%r646, %r176, 2;
	add.s32 	%r647, %r630, %r646;
	st.shared.u32 	[%r647], %r794;
	shl.b32 	%r648, %r177, 2;
	add.s32 	%r649, %r630, %r648;
	st.shared.u32 	[%r649], %r793;
	shl.b32 	%r650, %r178, 2;
	add.s32 	%r651, %r630, %r650;
	st.shared.u32 	[%r651], %r792;
	shl.b32 	%r652, %r179, 2;
	add.s32 	%r653, %r630, %r652;
	st.shared.u32 	[%r653], %r791;
	shl.b32 	%r654, %r180, 2;
	add.s32 	%r655, %r630, %r654;
	st.shared.u32 	[%r655], %r790;
	shl.b32 	%r656, %r181, 2;
	add.s32 	%r657, %r630, %r656;
	st.shared.u32 	[%r657], %r789;
	shl.b32 	%r658, %r182, 2;
	add.s32 	%r659, %r630, %r658;
	st.shared.u32 	[%r659], %r788;
	shl.b32 	%r660, %r183, 2;
	add.s32 	%r661, %r630, %r660;
	st.shared.u32 	[%r661], %r787;
	shl.b32 	%r662, %r184, 2;
	add.s32 	%r663, %r630, %r662;
	st.shared.u32 	[%r663], %r786;
	shl.b32 	%r664, %r185, 2;
	add.s32 	%r665, %r630, %r664;
	st.shared.u32 	[%r665], %r785;
	shl.b32 	%r666, %r186, 2;
	add.s32 	%r667, %r630, %r666;
	st.shared.u32 	[%r667], %r784;
	bar.sync 	0;
	mad.lo.s32 	%r187, %r2, -72, %r84;
	ld.shared.u32 	%r188, [%r187];
	ld.shared.u32 	%r189, [%r187+1024];
	ld.shared.u32 	%r190, [%r187+2048];
	ld.shared.u32 	%r191, [%r187+3072];
	ld.shared.u32 	%r192, [%r187+4096];
	ld.shared.u32 	%r193, [%r187+5120];
	ld.shared.u32 	%r194, [%r187+6144];
	ld.shared.u32 	%r195, [%r187+7168];
	ld.shared.u32 	%r196, [%r187+8192];
	ld.shared.u32 	%r197, [%r187+9216];
	ld.shared.u32 	%r198, [%r187+10240];
	ld.shared.u32 	%r199, [%r187+11264];
	ld.shared.u32 	%r200, [%r187+12288];
	ld.shared.u32 	%r201, [%r187+13312];
	ld.shared.u32 	%r202, [%r187+14336];
	ld.shared.u32 	%r203, [%r187+15360];
	ld.shared.u32 	%r204, [%r187+16384];
	ld.shared.u32 	%r205, [%r187+17408];
	ld.shared.u32 	%r206, [%r187+18432];
	bar.sync 	0;
	st.shared.f32 	[%r631], %f152;
	st.shared.f32 	[%r633], %f151;
	st.shared.f32 	[%r635], %f150;
	st.shared.f32 	[%r637], %f149;
	st.shared.f32 	[%r639], %f148;
	st.shared.f32 	[%r641], %f147;
	st.shared.f32 	[%r643], %f146;
	st.shared.f32 	[%r645], %f145;
	st.shared.f32 	[%r647], %f144;
	st.shared.f32 	[%r649], %f143;
	st.shared.f32 	[%r651], %f142;
	st.shared.f32 	[%r653], %f141;
	st.shared.f32 	[%r655], %f140;
	st.shared.f32 	[%r657], %f139;
	st.shared.f32 	[%r659], %f138;
	st.shared.f32 	[%r661], %f137;
	st.shared.f32 	[%r663], %f136;
	st.shared.f32 	[%r665], %f135;
	st.shared.f32 	[%r667], %f134;
	bar.sync 	0;
	ld.shared.f32 	%f58, [%r187+1024];
	ld.shared.f32 	%f59, [%r187+2048];
	ld.shared.f32 	%f60, [%r187+3072];
	ld.shared.f32 	%f61, [%r187+4096];
	ld.shared.f32 	%f62, [%r187+5120];
	ld.shared.f32 	%f63, [%r187+6144];
	ld.shared.f32 	%f64, [%r187+7168];
	ld.shared.f32 	%f65, [%r187+8192];
	ld.shared.f32 	%f66, [%r187+9216];
	ld.shared.f32 	%f67, [%r187+10240];
	ld.shared.f32 	%f68, [%r187+11264];
	ld.shared.f32 	%f69, [%r187+12288];
	ld.shared.f32 	%f70, [%r187+13312];
	ld.shared.f32 	%f71, [%r187+14336];
	ld.shared.f32 	%f72, [%r187+15360];
	ld.shared.f32 	%f73, [%r187+16384];
	ld.shared.f32 	%f74, [%r187+17408];
	ld.shared.f32 	%f75, [%r187+18432];
	setp.gt.u64 	%p92, %rd2, %rd15;
	cvta.to.global.u64 	%rd16, %rd6;
	mul.wide.u32 	%rd17, %r2, 4;
	add.s64 	%rd4, %rd16, %rd17;
	cvta.to.global.u64 	%rd18, %rd8;
	add.s64 	%rd5, %rd18, %rd17;
	@%p92 bra 	$L__BB13_83;
	bra.uni 	$L__BB13_84;
$L__BB13_83:
	ld.shared.f32 	%f114, [%r187];
	setp.gt.s32 	%p93, %r188, -1;
	selp.b32 	%r668, -1, -2147483648, %p93;
	xor.b32  	%r669, %r668, %r188;
	st.global.u32 	[%rd4], %r669;
	st.global.f32 	[%rd5], %f114;
$L__BB13_84:
	add.s32 	%r670, %r2, 256;
	cvt.u64.u32 	%rd19, %r670;
	setp.le.u64 	%p94, %rd2, %rd19;
	@%p94 bra 	$L__BB13_86;
	setp.gt.s32 	%p95, %r189, -1;
	selp.b32 	%r671, -1, -2147483648, %p95;
	xor.b32  	%r672, %r671, %r189;
	st.global.u32 	[%rd4+1024], %r672;
	st.global.f32 	[%rd5+1024], %f58;
$L__BB13_86:
	add.s32 	%r673, %r2, 512;
	cvt.u64.u32 	%rd20, %r673;
	setp.le.u64 	%p96, %rd2, %rd20;
	@%p96 bra 	$L__BB13_88;
	setp.gt.s32 	%p97, %r190, -1;
	selp.b32 	%r674, -1, -2147483648, %p97;
	xor.b32  	%r675, %r674, %r190;
	st.global.u32 	[%rd4+2048], %r675;
	st.global.f32 	[%rd5+2048], %f59;
$L__BB13_88:
	add.s32 	%r676, %r2, 768;
	cvt.u64.u32 	%rd21, %r676;
	setp.le.u64 	%p98, %rd2, %rd21;
	@%p98 bra 	$L__BB13_90;
	setp.gt.s32 	%p99, %r191, -1;
	selp.b32 	%r677, -1, -2147483648, %p99;
	xor.b32  	%r678, %r677, %r191;
	st.global.u32 	[%rd4+3072], %r678;
	st.global.f32 	[%rd5+3072], %f60;
$L__BB13_90:
	or.b32  	%r679, %r2, 1024;
	cvt.u64.u32 	%rd22, %r679;
	setp.le.u64 	%p100, %rd2, %rd22;
	@%p100 bra 	$L__BB13_92;
	setp.gt.s32 	%p101, %r192, -1;
	selp.b32 	%r680, -1, -2147483648, %p101;
	xor.b32  	%r681, %r680, %r192;
	st.global.u32 	[%rd4+4096], %r681;
	st.global.f32 	[%rd5+4096], %f61;
$L__BB13_92:
	add.s32 	%r682, %r2, 1280;
	cvt.u64.u32 	%rd23, %r682;
	setp.le.u64 	%p102, %rd2, %rd23;
	@%p102 bra 	$L__BB13_94;
	setp.gt.s32 	%p103, %r193, -1;
	selp.b32 	%r683, -1, -2147483648, %p103;
	xor.b32  	%r684, %r683, %r193;
	st.global.u32 	[%rd4+5120], %r684;
	st.global.f32 	[%rd5+5120], %f62;
$L__BB13_94:
	add.s32 	%r685, %r2, 1536;
	cvt.u64.u32 	%rd24, %r685;
	setp.le.u64 	%p104, %rd2, %rd24;
	@%p104 bra 	$L__BB13_96;
	setp.gt.s32 	%p105, %r194, -1;
	selp.b32 	%r686, -1, -2147483648, %p105;
	xor.b32  	%r687, %r686, %r194;
	st.global.u32 	[%rd4+6144], %r687;
	st.global.f32 	[%rd5+6144], %f63;
$L__BB13_96:
	add.s32 	%r688, %r2, 1792;
	cvt.u64.u32 	%rd25, %r688;
	setp.le.u64 	%p106, %rd2, %rd25;
	@%p106 bra 	$L__BB13_98;
	setp.gt.s32 	%p107, %r195, -1;
	selp.b32 	%r689, -1, -2147483648, %p107;
	xor.b32  	%r690, %r689, %r195;
	st.global.u32 	[%rd4+7168], %r690;
	st.global.f32 	[%rd5+7168], %f64;
$L__BB13_98:
	or.b32  	%r691, %r2, 2048;
	cvt.u64.u32 	%rd26, %r691;
	setp.le.u64 	%p108, %rd2, %rd26;
	@%p108 bra 	$L__BB13_100;
	setp.gt.s32 	%p109, %r196, -1;
	selp.b32 	%r692, -1, -2147483648, %p109;
	xor.b32  	%r693, %r692, %r196;
	st.global.u32 	[%rd4+8192], %r693;
	st.global.f32 	[%rd5+8192], %f65;
$L__BB13_100:
	add.s32 	%r694, %r2, 2304;
	cvt.u64.u32 	%rd27, %r694;
	setp.le.u64 	%p110, %rd2, %rd27;
	@%p110 bra 	$L__BB13_102;
	setp.gt.s32 	%p111, %r197, -1;
	selp.b32 	%r695, -1, -2147483648, %p111;
	xor.b32  	%r696, %r695, %r197;
	st.global.u32 	[%rd4+9216], %r696;
	st.global.f32 	[%rd5+9216], %f66;
$L__BB13_102:
	add.s32 	%r697, %r2, 2560;
	cvt.u64.u32 	%rd28, %r697;
	setp.le.u64 	%p112, %rd2, %rd28;
	@%p112 bra 	$L__BB13_104;
	setp.gt.s32 	%p113, %r198, -1;
	selp.b32 	%r698, -1, -2147483648, %p113;
	xor.b32  	%r699, %r698, %r198;
	st.global.u32 	[%rd4+10240], %r699;
	st.global.f32 	[%rd5+10240], %f67;
$L__BB13_104:
	add.s32 	%r700, %r2, 2816;
	cvt.u64.u32 	%rd29, %r700;
	setp.le.u64 	%p114, %rd2, %rd29;
	@%p114 bra 	$L__BB13_106;
	setp.gt.s32 	%p115, %r199, -1;
	selp.b32 	%r701, -1, -2147483648, %p115;
	xor.b32  	%r702, %r701, %r199;
	st.global.u32 	[%rd4+11264], %r702;
	st.global.f32 	[%rd5+11264], %f68;
$L__BB13_106:
	or.b32  	%r703, %r2, 3072;
	cvt.u64.u32 	%rd30, %r703;
	setp.le.u64 	%p116, %rd2, %rd30;
	@%p116 bra 	$L__BB13_108;
	setp.gt.s32 	%p117, %r200, -1;
	selp.b32 	%r704, -1, -2147483648, %p117;
	xor.b32  	%r705, %r704, %r200;
	st.global.u32 	[%rd4+12288], %r705;
	st.global.f32 	[%rd5+12288], %f69;
$L__BB13_108:
	add.s32 	%r706, %r2, 3328;
	cvt.u64.u32 	%rd31, %r706;
	setp.le.u64 	%p118, %rd2, %rd31;
	@%p118 bra 	$L__BB13_110;
	setp.gt.s32 	%p119, %r201, -1;
	selp.b32 	%r707, -1, -2147483648, %p119;
	xor.b32  	%r708, %r707, %r201;
	st.global.u32 	[%rd4+13312], %r708;
	st.global.f32 	[%rd5+13312], %f70;
$L__BB13_110:
	add.s32 	%r709, %r2, 3584;
	cvt.u64.u32 	%rd32, %r709;
	setp.le.u64 	%p120, %rd2, %rd32;
	@%p120 bra 	$L__BB13_112;
	setp.gt.s32 	%p121, %r202, -1;
	selp.b32 	%r710, -1, -2147483648, %p121;
	xor.b32  	%r711, %r710, %r202;
	st.global.u32 	[%rd4+14336], %r711;
	st.global.f32 	[%rd5+14336], %f71;
$L__BB13_112:
	add.s32 	%r712, %r2, 3840;
	cvt.u64.u32 	%rd33, %r712;
	setp.le.u64 	%p122, %rd2, %rd33;
	@%p122 bra 	$L__BB13_114;
	setp.gt.s32 	%p123, %r203, -1;
	selp.b32 	%r713, -1, -2147483648, %p123;
	xor.b32  	%r714, %r713, %r203;
	st.global.u32 	[%rd4+15360], %r714;
	st.global.f32 	[%rd5+15360], %f72;
$L__BB13_114:
	or.b32  	%r715, %r2, 4096;
	cvt.u64.u32 	%rd34, %r715;
	setp.le.u64 	%p124, %rd2, %rd34;
	@%p124 bra 	$L__BB13_116;
	setp.gt.s32 	%p125, %r204, -1;
	selp.b32 	%r716, -1, -2147483648, %p125;
	xor.b32  	%r717, %r716, %r204;
	st.global.u32 	[%rd4+16384], %r717;
	st.global.f32 	[%rd5+16384], %f73;
$L__BB13_116:
	add.s32 	%r718, %r2, 4352;
	cvt.u64.u32 	%rd35, %r718;
	setp.le.u64 	%p126, %rd2, %rd35;
	@%p126 bra 	$L__BB13_118;
	setp.gt.s32 	%p127, %r205, -1;
	selp.b32 	%r719, -1, -2147483648, %p127;
	xor.b32  	%r720, %r719, %r205;
	st.global.u32 	[%rd4+17408], %r720;
	st.global.f32 	[%rd5+17408], %f74;
$L__BB13_118:
	add.s32 	%r721, %r2, 4608;
	cvt.u64.u32 	%rd36, %r721;
	setp.le.u64 	%p128, %rd2, %rd36;
	@%p128 bra 	$L__BB13_120;
	setp.gt.s32 	%p129, %r206, -1;
	selp.b32 	%r722, -1, -2147483648, %p129;
	xor.b32  	%r723, %r722, %r206;
	st.global.u32 	[%rd4+18432], %r723;
	st.global.f32 	[%rd5+18432], %f75;
$L__BB13_120:
	ret;
$L__BB13_121:
	shl.b32 	%r724, %r168, 2;
	mov.u32 	%r725, _ZZN3cub18CUB_300001_SM_10006detail10radix_sort31DeviceRadixSortSingleTileKernelINS1_5radix10policy_hubIffyE10Policy1000ELNS0_9SortOrderE1EffyNS1_21identity_decomposer_tEEEvPKT1_PSA_PKT2_PSE_T3_iiT4_E12temp_storage;
	add.s32 	%r726, %r725, %r724;
	st.shared.u32 	[%r726], %r802;
	shl.b32 	%r727, %r169, 2;
	add.s32 	%r728, %r725, %r727;
	st.shared.u32 	[%r728], %r801;
	shl.b32 	%r729, %r170, 2;
	add.s32 	%r730, %r725, %r729;
	st.shared.u32 	[%r730], %r800;
	shl.b32 	%r731, %r171, 2;
	add.s32 	%r732, %r725, %r731;
	st.shared.u32 	[%r732], %r799;
	shl.b32 	%r733, %r172, 2;
	add.s32 	%r734, %r725, %r733;
	st.shared.u32 	[%r734], %r798;
	shl.b32 	%r735, %r173, 2;
	add.s32 	%r736, %r725, %r735;
	st.shared.u32 	[%r736], %r797;
	shl.b32 	%r737, %r174, 2;
	add.s32 	%r738, %r725, %r737;
	st.shared.u32 	[%r738], %r796;
	shl.b32 	%r739, %r175, 2;
	add.s32 	%r740, %r725, %r739;
	st.shared.u32 	[%r740], %r795;
	shl.b32 	%r741, %r176, 2;
	add.s32 	%r742, %r725, %r741;
	st.shared.u32 	[%r742], %r794;
	shl.b32 	%r743, %r177, 2;
	add.s32 	%r744, %r725, %r743;
	st.shared.u32 	[%r744], %r793;
	shl.b32 	%r745, %r178, 2;
	add.s32 	%r746, %r725, %r745;
	st.shared.u32 	[%r746], %r792;
	shl.b32 	%r747, %r179, 2;
	add.s32 	%r748, %r725, %r747;
	st.shared.u32 	[%r748], %r791;
	shl.b32 	%r749, %r180, 2;
	add.s32 	%r750, %r725, %r749;
	st.shared.u32 	[%r750], %r790;
	shl.b32 	%r751, %r181, 2;
	add.s32 	%r752, %r725, %r751;
	st.shared.u32 	[%r752], %r789;
	shl.b32 	%r753, %r182, 2;
	add.s32 	%r754, %r725, %r753;
	st.shared.u32 	[%r754], %r788;
	shl.b32 	%r755, %r183, 2;
	add.s32 	%r756, %r725, %r755;
	st.shared.u32 	[%r756], %r787;
	shl.b32 	%r757, %r184, 2;
	add.s32 	%r758, %r725, %r757;
	st.shared.u32 	[%r758], %r786;
	shl.b32 	%r759, %r185, 2;
	add.s32 	%r760, %r725, %r759;
	st.shared.u32 	[%r760], %r785;
	shl.b32 	%r761, %r186, 2;
	add.s32 	%r762, %r725, %r761;
	st.shared.u32 	[%r762], %r784;
	bar.sync 	0;
	ld.shared.u32 	%r802, [%r84];
	ld.shared.u32 	%r801, [%r84+4];
	ld.shared.u32 	%r800, [%r84+8];
	ld.shared.u32 	%r799, [%r84+12];
	ld.shared.u32 	%r798, [%r84+16];
	ld.shared.u32 	%r797, [%r84+20];
	ld.shared.u32 	%r796, [%r84+24];
	ld.shared.u32 	%r795, [%r84+28];
	ld.shared.u32 	%r794, [%r84+32];
	ld.shared.u32 	%r793, [%r84+36];
	ld.shared.u32 	%r792, [%r84+40];
	ld.shared.u32 	%r791, [%r84+44];
	ld.shared.u32 	%r790, [%r84+48];
	ld.shared.u32 	%r789, [%r84+52];
	ld.shared.u32 	%r788, [%r84+56];
	ld.shared.u32 	%r787, [%r84+60];
	ld.shared.u32 	%r786, [%r84+64];
	ld.shared.u32 	%r785, [%r84+68];
	ld.shared.u32 	%r784, [%r84+72];
	bar.sync 	0;
	st.shared.f32 	[%r726], %f152;
	st.shared.f32 	[%r728], %f151;
	st.shared.f32 	[%r730], %f150;
	st.shared.f32 	[%r732], %f149;
	st.shared.f32 	[%r734], %f148;
	st.shared.f32 	[%r736], %f147;
	st.shared.f32 	[%r738], %f146;
	st.shared.f32 	[%r740], %f145;
	st.shared.f32 	[%r742], %f144;
	st.shared.f32 	[%r744], %f143;
	st.shared.f32 	[%r746], %f142;
	st.shared.f32 	[%r748], %f141;
	st.shared.f32 	[%r750], %f140;
	st.shared.f32 	[%r752], %f139;
	st.shared.f32 	[%r754], %f138;
	st.shared.f32 	[%r756], %f137;
	st.shared.f32 	[%r758], %f136;
	st.shared.f32 	[%r760], %f135;
	st.shared.f32 	[%r762], %f134;
	bar.sync 	0;
	ld.shared.f32 	%f152, [%r84];
	ld.shared.f32 	%f151, [%r84+4];
	ld.shared.f32 	%f150, [%r84+8];
	ld.shared.f32 	%f149, [%r84+12];
	ld.shared.f32 	%f148, [%r84+16];
	ld.shared.f32 	%f147, [%r84+20];
	ld.shared.f32 	%f146, [%r84+24];
	ld.shared.f32 	%f145, [%r84+28];
	ld.shared.f32 	%f144, [%r84+32];
	ld.shared.f32 	%f143, [%r84+36];
	ld.shared.f32 	%f142, [%r84+40];
	ld.shared.f32 	%f141, [%r84+44];
	ld.shared.f32 	%f140, [%r84+48];
	ld.shared.f32 	%f139, [%r84+52];
	ld.shared.f32 	%f138, [%r84+56];
	ld.shared.f32 	%f137, [%r84+60];
	ld.shared.f32 	%f136, [%r84+64];
	ld.shared.f32 	%f135, [%r84+68];
	ld.shared.f32 	%f134, [%r84+72];
	bar.sync 	0;
	add.s32 	%r783, %r783, 6;
	add.s32 	%r782, %r782, -6;
	bra.uni 	$L__BB13_77;

}
	// .globl	_ZN3cub18CUB_300001_SM_10006detail10radix_sort30DeviceRadixSortHistogramKernelINS1_5radix10policy_hubIffyE10Policy1000ELNS0_9SortOrderE1EfyNS1_21identity_decomposer_tEEEvPT2_PKT1_SA_iiT3_
.visible .entry _ZN3cub18CUB_300001_SM_10006detail10radix_sort30DeviceRadixSortHistogramKernelINS1_5radix10policy_hubIffyE10Policy1000ELNS0_9SortOrderE1EfyNS1_21identity_decomposer_tEEEvPT2_PKT1_SA_iiT3_(
	.param .u64 .ptr .align 1 _ZN3cub18CUB_300001_SM_10006detail10radix_sort30DeviceRadixSortHistogramKernelINS1_5radix10policy_hubIffyE10Policy1000ELNS0_9SortOrderE1EfyNS1_21identity_decomposer_tEEEvPT2_PKT1_SA_iiT3__param_0,
	.param .u64 .ptr .align 1 _ZN3cub18CUB_300001_SM_10006detail10radix_sort30DeviceRadixSortHistogramKernelINS1_5radix10policy_hubIffyE10Policy1000ELNS0_9SortOrderE1EfyNS1_21identity_decomposer_tEEEvPT2_PKT1_SA_iiT3__param_1,
	.param .u64 _ZN3cub18CUB_300001_SM_10006detail10radix_sort30DeviceRadixSortHistogramKernelINS1_5radix10policy_hubIffyE10Policy1000ELNS0_9SortOrderE1EfyNS1_21identity_decomposer_tEEEvPT2_PKT1_SA_iiT3__param_2,
	.param .u32 _ZN3cub18CUB_300001_SM_10006detail10radix_sort30DeviceRadixSortHistogramKernelINS1_5radix10policy_hubIffyE10Policy1000ELNS0_9SortOrderE1EfyNS1_21identity_decomposer_tEEEvPT2_PKT1_SA_iiT3__param_3,
	.param .u32 _ZN3cub18CUB_300001_SM_10006detail10radix_sort30DeviceRadixSortHistogramKernelINS1_5radix10policy_hubIffyE10Policy1000ELNS0_9SortOrderE1EfyNS1_21identity_decomposer_tEEEvPT2_PKT1_SA_iiT3__param_4,
	.param .align 1 .b8 _ZN3cub18CUB_300001_SM_10006detail10radix_sort30DeviceRadixSortHistogramKernelINS1_5radix10policy_hubIffyE10Policy1000ELNS0_9SortOrderE1EfyNS1_21identity_decomposer_tEEEvPT2_PKT1_SA_iiT3__param_5[1]
)
.maxntid 128
{
	.reg .pred 	%p<123>;
	.reg .b32 	%r<518>;
	.reg .b64 	%rd<137>;
	// demoted variable
	.shared .align 4 .b8 _ZZN3cub18CUB_300001_SM_10006detail10radix_sort30DeviceRadixSortHistogramKernelINS1_5radix10policy_hubIffyE10Policy1000ELNS0_9SortOrderE1EfyNS1_21identity_decomposer_tEEEvPT2_PKT1_SA_iiT3_E12temp_storage[4096];
	ld.param.u64 	%rd18, [_ZN3cub18CUB_300001_SM_10006detail10radix_sort30DeviceRadixSortHistogramKernelINS1_5radix10policy_hubIffyE10Policy1000ELNS0_9SortOrderE1EfyNS1_21identity_decomposer_tEEEvPT2_PKT1_SA_iiT3__param_0];
	ld.param.u64 	%rd19, [_ZN3cub18CUB_300001_SM_10006detail10radix_sort30DeviceRadixSortHistogramKernelINS1_5radix10policy_hubIffyE10Policy1000ELNS0_9SortOrderE1EfyNS1_21identity_decomposer_tEEEvPT2_PKT1_SA_iiT3__param_1];
	ld.param.u64 	%rd17, [_ZN3cub18CUB_300001_SM_10006detail10radix_sort30DeviceRadixSortHistogramKernelINS1_5radix10policy_hubIffyE10Policy1000ELNS0_9SortOrderE1EfyNS1_21identity_decomposer_tEEEvPT2_PKT1_SA_iiT3__param_2];
	ld.param.u32 	%r174, [_ZN3cub18CUB_300001_SM_10006detail10radix_sort30DeviceRadixSortHistogramKernelINS1_5radix10policy_hubIffyE10Policy1000ELNS0_9SortOrderE1EfyNS1_21identity_decomposer_tEEEvPT2_PKT1_SA_iiT3__param_3];
	ld.param.u32 	%r175, [_ZN3cub18CUB_300001_SM_10006detail10radix_sort30DeviceRadixSortHistogramKernelINS1_5radix10policy_hubIffyE10Policy1000ELNS0_9SortOrderE1EfyNS1_21identity_decomposer_tEEEvPT2_PKT1_SA_iiT3__param_4];
	cvta.to.global.u64 	%rd1, %rd19;
	cvta.to.global.u64 	%rd2, %rd18;
	setp.eq.s64 	%p2, %rd17, 0;
	@%p2 bra 	$L__BB14_153;
	sub.s32 	%r176, %r175, %r174;
	add.s32 	%r177, %r176, 7;
	shr.s32 	%r178, %r177, 31;
	shr.u32 	%r179, %r178, 29;
	add.s32 	%r180, %r177, %r179;
	shr.s32 	%r181, %r180, 3;
	mov.u32 	%r182, %tid.x;
	setp.gt.u32 	%p3, %r182, 255;
	setp.lt.s32 	%p4, %r177, 8;
	mov.u32 	%r183, %ctaid.x;
	shl.b32 	%r184, %r183, 11;
	cvt.u64.u32 	%rd3, %r184;
	mov.u32 	%r185, %nctaid.x;
	shl.b32 	%r186, %r185, 11;
	cvt.u64.u32 	%rd4, %r186;
	add.s32 	%r1, %r181, -1;
	and.b32  	%r2, %r181, 15;
	and.b32  	%r3, %r181, 7;
	add.s32 	%r4, %r3, -1;
	and.b32  	%r5, %r181, 3;
	or.pred  	%p1, %p3, %p4;
	shl.b32 	%r187, %r182, 2;
	mov.u32 	%r188, _ZZN3cub18CUB_300001_SM_10006detail10radix_sort30DeviceRadixSortHistogramKernelINS1_5radix10policy_hubIffyE10Policy1000ELNS0_9SortOrderE1EfyNS1_21identity_decomposer_tEEEvPT2_PKT1_SA_iiT3_E12temp_storage;
	add.s32 	%r6, %r188, %r187;
	and.b32  	%r7, %r181, 268435440;
	cvt.u64.u32 	%rd5, %r182;
	add.s32 	%r8, %r182, 128;
	add.s32 	%r9, %r182, 256;
	add.s32 	%r10, %r182, 384;
	add.s32 	%r11, %r182, 512;
	add.s32 	%r12, %r182, 640;
	add.s32 	%r13, %r182, 768;
	or.b32  	%r14, %r182, 1024;
	add.s32 	%r15, %r182, 1920;
	and.b32  	%r16, %r181, 268435448;
	and.b32  	%r17, %r181, 1;
	neg.s32 	%r18, %r7;
	add.s32 	%r19, %r6, 8192;
	add.s64 	%rd21, %rd17, -1;
	shr.u64 	%rd22, %rd21, 30;
	add.s64 	%rd23, %rd22, 1;
	min.u64 	%rd6, %rd23, %rd17;
	mov.b64 	%rd135, 0;
$L__BB14_2:
	@%p1 bra 	$L__BB14_30;
	setp.lt.u32 	%p5, %r1, 15;
	mov.b32 	%r471, 0;
	@%p5 bra 	$L__BB14_6;
	mov.u32 	%r468, %r19;
	mov.u32 	%r469, %r18;
$L__BB14_5:
	.pragma "nounroll";
	mov.b32 	%r190, 0;
	st.shared.u32 	[%r468+-8192], %r190;
	st.shared.u32 	[%r468+-7168], %r190;
	st.shared.u32 	[%r468+-6144], %r190;
	st.shared.u32 	[%r468+-5120], %r190;
	st.shared.u32 	[%r468+-4096], %r190;
	st.shared.u32 	[%r468+-3072], %r190;
	st.shared.u32 	[%r468+-2048], %r190;
	st.shared.u32 	[%r468+-1024], %r190;
	st.shared.u32 	[%r468], %r190;
	st.shared.u32 	[%r468+1024], %r190;
	st.shared.u32 	[%r468+2048], %r190;
	st.shared.u32 	[%r468+3072], %r190;
	st.shared.u32 	[%r468+4096], %r190;
	st.shared.u32 	[%r468+5120], %r190;
	st.shared.u32 	[%r468+6144], %r190;
	st.shared.u32 	[%r468+7168], %r190;
	add.s32 	%r469, %r469, 16;
	add.s32 	%r468, %r468, 16384;
	setp.ne.s32 	%p6, %r469, 0;
	mov.u32 	%r471, %r7;
	@%p6 bra 	$L__BB14_5;
$L__BB14_6:
	add.s32 	%r25, %r2, -1;
	setp.eq.s32 	%p7, %r2, 0;
	@%p7 bra 	$L__BB14_16;
	setp.lt.u32 	%p8, %r25, 7;
	@%p8 bra 	$L__BB14_9;
	shl.b32 	%r191, %r471, 10;
	add.s32 	%r192, %r6, %r191;
	mov.b32 	%r193, 0;
	st.shared.u32 	[%r192], %r193;
	st.shared.u32 	[%r192+1024], %r193;
	st.shared.u32 	[%r192+2048], %r193;
	st.shared.u32 	[%r192+3072], %r193;
	st.shared.u32 	[%r192+4096], %r193;
	st.shared.u32 	[%r192+5120], %r193;
	st.shared.u32 	[%r192+6144], %r193;
	st.shared.u32 	[%r192+7168], %r193;
	add.s32 	%r471, %r471, 8;
$L__BB14_9:
	setp.eq.s32 	%p9, %r3, 0;
	@%p9 bra 	$L__BB14_16;
	setp.lt.u32 	%p10, %r4, 3;
	@%p10 bra 	$L__BB14_12;
	shl.b32 	%r194, %r471, 10;
	add.s32 	%r195, %r6, %r194;
	mov.b32 	%r196, 0;
	st.shared.u32 	[%r195], %r196;
	st.shared.u32 	[%r195+1024], %r196;
	st.shared.u32 	[%r195+2048], %r196;
	st.shared.u32 	[%r195+3072], %r196;
	add.s32 	%r471, %r471, 4;
$L__BB14_12:
	setp.eq.s32 	%p11, %r5, 0;
	@%p11 bra 	$L__BB14_16;
	setp.eq.s32 	%p12, %r5, 1;
	shl.b32 	%r197, %r471, 10;
	add.s32 	%r30, %r6, %r197;
	mov.b32 	%r198, 0;
	st.shared.u32 	[%r30], %r198;
	@%p12 bra 	$L__BB14_16;
	setp.eq.s32 	%p13, %r5, 2;
	mov.b32 	%r199, 0;
	st.shared.u32 	[%r30+1024], %r199;
	@%p13 bra 	$L__BB14_16;
	mov.b32 	%r200, 0;
	st.shared.u32 	[%r30+2048], %r200;
$L__BB14_16:
	cvt.u32.u64 	%r201, %rd5;
	setp.gt.u32 	%p14, %r201, 127;
	@%p14 bra 	$L__BB14_30;
	setp.lt.u32 	%p15, %r1, 15;
	mov.b32 	%r475, 0;
	@%p15 bra 	$L__BB14_20;
	mov.b32 	%r473, 0;
$L__BB14_19:
	.pragma "nounroll";
	shl.b32 	%r204, %r473, 10;
	add.s32 	%r205, %r6, %r204;
	mov.b32 	%r206, 0;
	st.shared.u32 	[%r205+512], %r206;
	st.shared.u32 	[%r205+1536], %r206;
	st.shared.u32 	[%r205+2560], %r206;
	st.shared.u32 	[%r205+3584], %r206;
	st.shared.u32 	[%r205+4608], %r206;
	st.shared.u32 	[%r205+5632], %r206;
	st.shared.u32 	[%r205+6656], %r206;
	st.shared.u32 	[%r205+7680], %r206;
	st.shared.u32 	[%r205+8704], %r206;
	st.shared.u32 	[%r205+9728], %r206;
	st.shared.u32 	[%r205+10752], %r206;
	st.shared.u32 	[%r205+11776], %r206;
	st.shared.u32 	[%r205+12800], %r206;
	st.shared.u32 	[%r205+13824], %r206;
	st.shared.u32 	[%r205+14848], %r206;
	st.shared.u32 	[%r205+15872], %r206;
	add.s32 	%r473, %r473, 16;
	setp.ne.s32 	%p16, %r473, %r7;
	mov.u32 	%r475, %r7;
	@%p16 bra 	$L__BB14_19;
$L__BB14_20:
	setp.eq.s32 	%p17, %r2, 0;
	@%p17 bra 	$L__BB14_30;
	setp.lt.u32 	%p18, %r25, 7;
	@%p18 bra 	$L__BB14_23;
	shl.b32 	%r207, %r475, 10;
	add.s32 	%r208, %r6, %r207;
	mov.b32 	%r209, 0;
	st.shared.u32 	[%r208+512], %r209;
	st.shared.u32 	[%r208+1536], %r209;
	st.shared.u32 	[%r208+2560], %r209;
	st.shared.u32 	[%r208+3584], %r209;
	st.shared.u32 	[%r208+4608], %r209;
	st.shared.u32 	[%r208+5632], %r209;
	st.shared.u32 	[%r208+6656], %r209;
	st.shared.u32 	[%r208+7680], %r209;
	add.s32 	%r475, %r475, 8;
$L__BB14_23:
	setp.eq.s32 	%p19, %r3, 0;
	@%p19 bra 	$L__BB14_30;
	setp.lt.u32 	%p20, %r4, 3;
	@%p20 bra 	$L__BB14_26;
	shl.b32 	%r210, %r475, 10;
	add.s32 	%r211, %r6, %r210;
	mov.b32 	%r212, 0;
	st.shared.u32 	[%r211+512], %r212;
	st.shared.u32 	[%r211+1536], %r212;
	st.shared.u32 	[%r211+2560], %r212;
	st.shared.u32 	[%r211+3584], %r212;
	add.s32 	%r475, %r475, 4;
$L__BB14_26:
	setp.eq.s32 	%p21, %r5, 0;
	@%p21 bra 	$L__BB14_30;
	setp.eq.s32 	%p22, %r5, 1;
	shl.b32 	%r213, %r475, 10;
	add.s32 	%r38, %r6, %r213;
	mov.b32 	%r214, 0;
	st.shared.u32 	[%r38+512], %r214;
	@%p22 bra 	$L__BB14_30;
	setp.eq.s32 	%p23, %r5, 2;
	mov.b32 	%r215, 0;
	st.shared.u32 	[%r38+1536], %r215;
	@%p23 bra 	$L__BB14_30;
	mov.b32 	%r216, 0;
	st.shared.u32 	[%r38+2560], %r216;
$L__BB14_30:
	bar.sync 	0;
	bar.sync 	0;
	shl.b64 	%rd8, %rd135, 30;
	sub.s64 	%rd24, %rd17, %rd8;
	min.u64 	%rd9, %rd24, 1073741824;
	setp.le.u64 	%p24, %rd9, %rd3;
	@%p24 bra 	$L__BB14_70;
	mov.u64 	%rd136, %rd3;
$L__BB14_32:
	add.s64 	%rd11, %rd136, %rd8;
	sub.s64 	%rd12, %rd17, %rd11;
	setp.lt.u64 	%p25, %rd12, 2048;
	@%p25 bra 	$L__BB14_34;
	add.s64 	%rd27, %rd11, %rd5;
	shl.b64 	%rd28, %rd27, 2;
	add.s64 	%rd29, %rd1, %rd28;
	ld.global.u32 	%r507, [%rd29];
	ld.global.u32 	%r506, [%rd29+512];
	ld.global.u32 	%r505, [%rd29+1024];
	ld.global.u32 	%r504, [%rd29+1536];
	ld.global.u32 	%r503, [%rd29+2048];
	ld.global.u32 	%r502, [%rd29+2560];
	ld.global.u32 	%r501, [%rd29+3072];
	ld.global.u32 	%r500, [%rd29+3584];
	ld.global.u32 	%r499, [%rd29+4096];
	ld.global.u32 	%r498, [%rd29+4608];
	ld.global.u32 	%r497, [%rd29+5120];
	ld.global.u32 	%r496, [%rd29+5632];
	ld.global.u32 	%r495, [%rd29+6144];
	ld.global.u32 	%r494, [%rd29+6656];
	ld.global.u32 	%r493, [%rd29+7168];
	ld.global.u32 	%r492, [%rd29+7680];
	bra.uni 	$L__BB14_66;
$L__BB14_34:
	cvt.u32.u64 	%r218, %rd5;
	cvt.u32.u64 	%r55, %rd12;
	setp.ge.s32 	%p26, %r218, %r55;
	add.s64 	%rd25, %rd11, %rd5;
	shl.b64 	%rd26, %rd25, 2;
	add.s64 	%rd13, %rd1, %rd26;
	mov.b32 	%r507, -1;
	@%p26 bra 	$L__BB14_36;
	ld.global.u32 	%r507, [%rd13];
$L__BB14_36:
	setp.ge.s32 	%p27, %r8, %r55;
	mov.b32 	%r506, -1;
	@%p27 bra 	$L__BB14_38;
	ld.global.u32 	%r506, [%rd13+512];
$L__BB14_38:
	setp.ge.s32 	%p28, %r9, %r55;
	mov.b32 	%r505, -1;
	@%p28 bra 	$L__BB14_40;
	ld.global.u32 	%r505, [%rd13+1024];
$L__BB14_40:
	setp.ge.s32 	%p29, %r10, %r55;
	mov.b32 	%r504, -1;
	@%p29 bra 	$L__BB14_42;
	ld.global.u32 	%r504, [%rd13+1536];
$L__BB14_42:
	setp.ge.s32 	%p30, %r11, %r55;
	mov.b32 	%r503, -1;
	@%p30 bra 	$L__BB14_44;
	ld.global.u32 	%r503, [%rd13+2048];
$L__BB14_44:
	setp.ge.s32 	%p31, %r12, %r55;
	mov.b32 	%r502, -1;
	@%p31 bra 	$L__BB14_46;
	ld.global.u32 	%r502, [%rd13+2560];
$L__BB14_46:
	setp.ge.s32 	%p32, %r13, %r55;
	mov.b32 	%r501, -1;
	@%p32 bra 	$L__BB14_48;
	ld.global.u32 	%r501, [%rd13+3072];
$L__BB14_48:
	mov.u32 	%r226, %tid.x;
	add.s32 	%r227, %r226, 896;
	setp.ge.s32 	%p33, %r227, %r55;
	mov.b32 	%r500, -1;
	@%p33 bra 	$L__BB14_50;
	ld.global.u32 	%r500, [%rd13+3584];
$L__BB14_50:
	setp.ge.s32 	%p34, %r14, %r55;
	mov.b32 	%r499, -1;
	@%p34 bra 	$L__BB14_52;
	ld.global.u32 	%r499, [%rd13+4096];
$L__BB14_52:
	add.s32 	%r231, %r226, 1152;
	setp.ge.s32 	%p35, %r231, %r55;
	mov.b32 	%r498, -1;
	@%p35 bra 	$L__BB14_54;
	ld.global.u32 	%r498, [%rd13+4608];
$L__BB14_54:
	add.s32 	%r234, %r226, 1280;
	setp.ge.s32 	%p36, %r234, %r55;
	mov.b32 	%r497, -1;
	@%p36 bra 	$L__BB14_56;
	ld.global.u32 	%r497, [%rd13+5120];
$L__BB14_56:
	add.s32 	%r237, %r226, 1408;
	setp.ge.s32 	%p37, %r237, %r55;
	mov.b32 	%r496, -1;
	@%p37 bra 	$L__BB14_58;
	ld.global.u32 	%r496, [%rd13+5632];
$L__BB14_58:
	add.s32 	%r240, %r226, 1536;
	setp.ge.s32 	%p38, %r240, %r55;
	mov.b32 	%r495, -1;
	@%p38 bra 	$L__BB14_60;
	ld.global.u32 	%r495, [%rd13+6144];
$L__BB14_60:
	add.s32 	%r243, %r226, 1664;
	setp.ge.s32 	%p39, %r243, %r55;
	mov.b32 	%r494, -1;
	@%p39 bra 	$L__BB14_62;
	ld.global.u32 	%r494, [%rd13+6656];
$L__BB14_62:
	add.s32 	%r246, %r226, 1792;
	setp.ge.s32 	%p40, %r246, %r55;
	mov.b32 	%r493, -1;
	@%p40 bra 	$L__BB14_64;
	ld.global.u32 	%r493, [%rd13+7168];
$L__BB14_64:
	setp.ge.s32 	%p41, %r15, %r55;
	mov.b32 	%r492, -1;
	@%p41 bra 	$L__BB14_66;
	ld.global.u32 	%r492, [%rd13+7680];
$L__BB14_66:
	setp.le.s32 	%p42, %r175, %r174;
	@%p42 bra 	$L__BB14_69;
	setp.lt.s32 	%p43, %r507, 0;
	selp.b32 	%r249, 0, 2147483647, %p43;
	xor.b32  	%r250, %r249, %r507;
	setp.lt.s32 	%p44, %r506, 0;
	selp.b32 	%r251, 0, 2147483647, %p44;
	xor.b32  	%r252, %r251, %r506;
	setp.lt.s32 	%p45, %r505, 0;
	selp.b32 	%r253, 0, 2147483647, %p45;
	xor.b32  	%r254, %r253, %r505;
	setp.lt.s32 	%p46, %r504, 0;
	selp.b32 	%r255, 0, 2147483647, %p46;
	xor.b32  	%r256, %r255, %r504;
	setp.lt.s32 	%p47, %r503, 0;
	selp.b32 	%r257, 0, 2147483647, %p47;
	xor.b32  	%r258, %r257, %r503;
	setp.lt.s32 	%p48, %r502, 0;
	selp.b32 	%r259, 0, 2147483647, %p48;
	xor.b32  	%r260, %r259, %r502;
	setp.lt.s32 	%p49, %r501, 0;
	selp.b32 	%r261, 0, 2147483647, %p49;
	xor.b32  	%r262, %r261, %r501;
	setp.lt.s32 	%p50, %r500, 0;
	selp.b32 	%r263, 0, 2147483647, %p50;
	xor.b32  	%r264, %r263, %r500;
	setp.lt.s32 	%p51, %r499, 0;
	selp.b32 	%r265, 0, 2147483647, %p51;
	xor.b32  	%r266, %r265, %r499;
	setp.lt.s32 	%p52, %r498, 0;
	selp.b32 	%r267, 0, 2147483647, %p52;
	xor.b32  	%r268, %r267, %r498;
	setp.lt.s32 	%p53, %r497, 0;
	selp.b32 	%r269, 0, 2147483647, %p53;
	xor.b32  	%r270, %r269, %r497;
	setp.lt.s32 	%p54, %r496, 0;
	selp.b32 	%r271, 0, 2147483647, %p54;
	xor.b32  	%r272, %r271, %r496;
	setp.lt.s32 	%p55, %r495, 0;
	selp.b32 	%r273, 0, 2147483647, %p55;
	xor.b32  	%r274, %r273, %r495;
	setp.lt.s32 	%p56, %r494, 0;
	selp.b32 	%r275, 0, 2147483647, %p56;
	xor.b32  	%r276, %r275, %r494;
	setp.lt.s32 	%p57, %r493, 0;
	selp.b32 	%r277, 0, 2147483647, %p57;
	xor.b32  	%r278, %r277, %r493;
	setp.lt.s32 	%p58, %r492, 0;
	selp.b32 	%r279, 0, 2147483647, %p58;
	xor.b32  	%r280, %r279, %r492;
	setp.eq.s32 	%p59, %r250, 2147483647;
	selp.b32 	%r103, -2147483648, %r250, %p59;
	setp.eq.s32 	%p60, %r252, 2147483647;
	selp.b32 	%r104, -2147483648, %r252, %p60;
	setp.eq.s32 	%p61, %r254, 2147483647;
	selp.b32 	%r105, -2147483648, %r254, %p61;
	setp.eq.s32 	%p62, %r256, 2147483647;
	selp.b32 	%r106, -2147483648, %r256, %p62;
	setp.eq.s32 	%p63, %r258, 2147483647;
	selp.b32 	%r107, -2147483648, %r258, %p63;
	setp.eq.s32 	%p64, %r260, 2147483647;
	selp.b32 	%r108, -2147483648, %r260, %p64;
	setp.eq.s32 	%p65, %r262, 2147483647;
	selp.b32 	%r109, -2147483648, %r262, %p65;
	setp.eq.s32 	%p66, %r264, 2147483647;
	selp.b32 	%r110, -2147483648, %r264, %p66;
	setp.eq.s32 	%p67, %r266, 2147483647;
	selp.b32 	%r111, -2147483648, %r266, %p67;
	setp.eq.s32 	%p68, %r268, 2147483647;
	selp.b32 	%r112, -2147483648, %r268, %p68;
	setp.eq.s32 	%p69, %r270, 2147483647;
	selp.b32 	%r113, -2147483648, %r270, %p69;
	setp.eq.s32 	%p70, %r272, 2147483647;
	selp.b32 	%r114, -2147483648, %r272, %p70;
	setp.eq.s32 	%p71, %r274, 2147483647;
	selp.b32 	%r115, -2147483648, %r274, %p71;
	setp.eq.s32 	%p72, %r276, 2147483647;
	selp.b32 	%r116, -2147483648, %r276, %p72;
	setp.eq.s32 	%p73, %r278, 2147483647;
	selp.b32 	%r117, -2147483648, %r278, %p73;
	setp.eq.s32 	%p74, %r280, 2147483647;
	selp.b32 	%r118, -2147483648, %r280, %p74;
	mov.b32 	%r508, 0;
	mov.u32 	%r509, %r174;
$L__BB14_68:
	sub.s32 	%r281, %r175, %r509;
	shl.b32 	%r282, %r508, 10;
	mov.u32 	%r283, _ZZN3cub18CUB_300001_SM_10006detail10radix_sort30DeviceRadixSortHistogramKernelINS1_5radix10policy_hubIffyE10Policy1000ELNS0_9SortOrderE1EfyNS1_21identity_decomposer_tEEEvPT2_PKT1_SA_iiT3_E12temp_storage;
	add.s32 	%r284, %r283, %r282;
	min.s32 	%r285, %r281, 8;
	mov.b32 	%r286, -1;
	shl.b32 	%r287, %r286, %r285;
	not.b32 	%r288, %r287;
	shr.u32 	%r289, %r103, %r509;
	and.b32  	%r290, %r289, %r288;
	shl.b32 	%r291, %r290, 2;
	add.s32 	%r292, %r284, %r291;
	atom.shared.add.u32 	%r293, [%r292], 1;
	shr.u32 	%r294, %r104, %r509;
	and.b32  	%r295, %r294, %r288;
	shl.b32 	%r296, %r295, 2;
	add.s32 	%r297, %r284, %r296;
	atom.shared.add.u32 	%r298, [%r297], 1;
	shr.u32 	%r299, %r105, %r509;
	and.b32  	%r300, %r299, %r288;
	shl.b32 	%r301, %r300, 2;
	add.s32 	%r302, %r284, %r301;
	atom.shared.add.u32 	%r303, [%r302], 1;
	shr.u32 	%r304, %r106, %r509;
	and.b32  	%r305, %r304, %r288;
	shl.b32 	%r306, %r305, 2;
	add.s32 	%r307, %r284, %r306;
	atom.shared.add.u32 	%r308, [%r307], 1;
	shr.u32 	%r309, %r107, %r509;
	and.b32  	%r310, %r309, %r288;
	shl.b32 	%r311, %r310, 2;
	add.s32 	%r312, %r284, %r311;
	atom.shared.add.u32 	%r313, [%r312], 1;
	shr.u32 	%r314, %r108, %r509;
	and.b32  	%r315, %r314, %r288;
	shl.b32 	%r316, %r315, 2;
	add.s32 	%r317, %r284, %r316;
	atom.shared.add.u32 	%r318, [%r317], 1;
	shr.u32 	%r319, %r109, %r509;
	and.b32  	%r320, %r319, %r288;
	shl.b32 	%r321, %r320, 2;
	add.s32 	%r322, %r284, %r321;
	atom.shared.add.u32 	%r323, [%r322], 1;
	shr.u32 	%r324, %r110, %r509;
	and.b32  	%r325, %r324, %r288;
	shl.b32 	%r326, %r325, 2;
	add.s32 	%r327, %r284, %r326;
	atom.shared.add.u32 	%r328, [%r327], 1;
	shr.u32 	%r329, %r111, %r509;
	and.b32  	%r330, %r329, %r288;
	shl.b32 	%r331, %r330, 2;
	add.s32 	%r332, %r284, %r331;
	atom.shared.add.u32 	%r333, [%r332], 1;
	shr.u32 	%r334, %r112, %r509;
	and.b32  	%r335, %r334, %r288;
	shl.b32 	%r336, %r335, 2;
	add.s32 	%r337, %r284, %r336;
	atom.shared.add.u32 	%r338, [%r337], 1;
	shr.u32 	%r339, %r113, %r509;
	and.b32  	%r340, %r339, %r288;
	shl.b32 	%r341, %r340, 2;
	add.s32 	%r342, %r284, %r341;
	atom.shared.add.u32 	%r343, [%r342], 1;
	shr.u32 	%r344, %r114, %r509;
	and.b32  	%r345, %r344, %r288;
	shl.b32 	%r346, %r345, 2;
	add.s32 	%r347, %r284, %r346;
	atom.shared.add.u32 	%r348, [%r347], 1;
	shr.u32 	%r349, %r115, %r509;
	and.b32  	%r350, %r349, %r288;
	shl.b32 	%r351, %r350, 2;
	add.s32 	%r352, %r284, %r351;
	atom.shared.add.u32 	%r353, [%r352], 1;
	shr.u32 	%r354, %r116, %r509;
	and.b32  	%r355, %r354, %r288;
	shl.b32 	%r356, %r355, 2;
	add.s32 	%r357, %r284, %r356;
	atom.shared.add.u32 	%r358, [%r357], 1;
	shr.u32 	%r359, %r117, %r509;
	and.b32  	%r360, %r359, %r288;
	shl.b32 	%r361, %r360, 2;
	add.s32 	%r362, %r284, %r361;
	atom.shared.add.u32 	%r363, [%r362], 1;
	shr.u32 	%r364, %r118, %r509;
	and.b32  	%r365, %r364, %r288;
	shl.b32 	%r366, %r365, 2;
	add.s32 	%r367, %r284, %r366;
	atom.shared.add.u32 	%r368, [%r367], 1;
	add.s32 	%r509, %r509, 8;
	add.s32 	%r508, %r508, 1;
	setp.lt.s32 	%p75, %r509, %r175;
	@%p75 bra 	$L__BB14_68;
$L__BB14_69:
	add.s64 	%rd136, %rd136, %rd4;
	setp.lt.u64 	%p76, %rd136, %rd9;
	@%p76 bra 	$L__BB14_32;
$L__BB14_70:
	bar.sync 	0;
	@%p1 bra 	$L__BB14_152;
	setp.lt.u32 	%p77, %r1, 7;
	mov.b32 	%r512, 0;
	@%p77 bra 	$L__BB14_90;
	mov.b32 	%r510, 0;
$L__BB14_73:
	.pragma "nounroll";
	shl.b32 	%r371, %r510, 10;
	add.s32 	%r124, %r6, %r371;
	ld.shared.u32 	%r125, [%r124];
	setp.eq.s32 	%p78, %r125, 0;
	@%p78 bra 	$L__BB14_75;
	cvt.u32.u64 	%r372, %rd5;
	shl.b32 	%r373, %r510, 8;
	add.s32 	%r374, %r373, %r372;
	mul.wide.u32 	%rd30, %r374, 8;
	add.s64 	%rd31, %rd2, %rd30;
	cvt.u64.u32 	%rd32, %r125;
	atom.global.add.u64 	%rd33, [%rd31], %rd32;
$L__BB14_75:
	ld.shared.u32 	%r126, [%r124+1024];
	setp.eq.s32 	%p79, %r126, 0;
	@%p79 bra 	$L__BB14_77;
	cvt.u32.u64 	%r375, %rd5;
	shl.b32 	%r376, %r510, 8;
	add.s32 	%r377, %r376, %r375;
	add.s32 	%r378, %r377, 256;
	mul.wide.u32 	%rd34, %r378, 8;
	add.s64 	%rd35, %rd2, %rd34;
	cvt.u64.u32 	%rd36, %r126;
	atom.global.add.u64 	%rd37, [%rd35], %rd36;
$L__BB14_77:
	ld.shared.u32 	%r127, [%r124+2048];
	setp.eq.s32 	%p80, %r127, 0;
	@%p80 bra 	$L__BB14_79;
	cvt.u32.u64 	%r379, %rd5;
	shl.b32 	%r380, %r510, 8;
	add.s32 	%r381, %r380, %r379;
	add.s32 	%r382, %r381, 512;
	mul.wide.u32 	%rd38, %r382, 8;
	add.s64 	%rd39, %rd2, %rd38;
	cvt.u64.u32 	%rd40, %r127;
	atom.global.add.u64 	%rd41, [%rd39], %rd40;
$L__BB14_79:
	ld.shared.u32 	%r128, [%r124+3072];
	setp.eq.s32 	%p81, %r128, 0;
	@%p81 bra 	$L__BB14_81;
	cvt.u32.u64 	%r383, %rd5;
	shl.b32 	%r384, %r510, 8;
	add.s32 	%r385, %r384, %r383;
	add.s32 	%r386, %r385, 768;
	mul.wide.u32 	%rd42, %r386, 8;
	add.s64 	%rd43, %rd2, %rd42;
	cvt.u64.u32 	%rd44, %r128;
	atom.global.add.u64 	%rd45, [%rd43], %rd44;
$L__BB14_81:
	ld.shared.u32 	%r129, [%r124+4096];
	setp.eq.s32 	%p82, %r129, 0;
	@%p82 bra 	$L__BB14_83;
	cvt.u32.u64 	%r387, %rd5;
	shl.b32 	%r388, %r510, 8;
	add.s32 	%r389, %r388, %r387;
	add.s32 	%r390, %r389, 1024;
	mul.wide.u32 	%rd46, %r390, 8;
	add.s64 	%rd47, %rd2, %rd46;
	cvt.u64.u32 	%rd48, %r129;
	atom.global.add.u64 	%rd49, [%rd47], %rd48;
$L__BB14_83:
	ld.shared.u32 	%r130, [%r124+5120];
	setp.eq.s32 	%p83, %r130, 0;
	@%p83 bra 	$L__BB14_85;
	cvt.u32.u64 	%r391, %rd5;
	shl.b32 	%r392, %r510, 8;
	add.s32 	%r393, %r392, %r391;
	add.s32 	%r394, %r393, 1280;
	mul.wide.u32 	%rd50, %r394, 8;
	add.s64 	%rd51, %rd2, %rd50;
	cvt.u64.u32 	%rd52, %r130;
	atom.global.add.u64 	%rd53, [%rd51], %rd52;
$L__BB14_85:
	ld.shared.u32 	%r131, [%r124+6144];
	setp.eq.s32 	%p84, %r131, 0;
	@%p84 bra 	$L__BB14_87;
	cvt.u32.u64 	%r395, %rd5;
	shl.b32 	%r396, %r510, 8;
	add.s32 	%r397, %r396, %r395;
	add.s32 	%r398, %r397, 1536;
	mul.wide.u32 	%rd54, %r398, 8;
	add.s64 	%rd55, %rd2, %rd54;
	cvt.u64.u32 	%rd56, %r131;
	atom.global.add.u64 	%rd57, [%rd55], %rd56;
$L__BB14_87:
	ld.shared.u32 	%r132, [%r124+7168];
	setp.eq.s32 	%p85, %r132, 0;
	@%p85 bra 	$L__BB14_89;
	cvt.u32.u64 	%r399, %rd5;
	shl.b32 	%r400, %r510, 8;
	add.s32 	%r401, %r400, %r399;
	add.s32 	%r402, %r401, 1792;
	mul.wide.u32 	%rd58, %r402, 8;
	add.s64 	%rd59, %rd2, %rd58;
	cvt.u64.u32 	%rd60, %r132;
	atom.global.add.u64 	%rd61, [%rd59], %rd60;
$L__BB14_89:
	add.s32 	%r510, %r510, 8;
	setp.ne.s32 	%p86, %r510, %r16;
	mov.u32 	%r512, %r16;
	@%p86 bra 	$L__BB14_73;
$L__BB14_90:
	add.s32 	%r135, %r5, -1;
	setp.eq.s32 	%p87, %r3, 0;
	@%p87 bra 	$L__BB14_111;
	setp.lt.u32 	%p88, %r4, 3;
	@%p88 bra 	$L__BB14_101;
	shl.b32 	%r403, %r512, 10;
	add.s32 	%r136, %r6, %r403;
	ld.shared.u32 	%r137, [%r136];
	setp.eq.s32 	%p89, %r137, 0;
	@%p89 bra 	$L__BB14_94;
	cvt.u32.u64 	%r404, %rd5;
	shl.b32 	%r405, %r512, 8;
	add.s32 	%r406, %r405, %r404;
	mul.wide.u32 	%rd62, %r406, 8;
	add.s64 	%rd63, %rd2, %rd62;
	cvt.u64.u32 	%rd64, %r137;
	atom.global.add.u64 	%rd65, [%rd63], %rd64;
$L__BB14_94:
	ld.shared.u32 	%r138, [%r136+1024];
	setp.eq.s32 	%p90, %r138, 0;
	@%p90 bra 	$L__BB14_96;
	cvt.u32.u64 	%r407, %rd5;
	shl.b32 	%r408, %r512, 8;
	add.s32 	%r409, %r408, %r407;
	add.s32 	%r410, %r409, 256;
	mul.wide.u32 	%rd66, %r410, 8;
	add.s64 	%rd67, %rd2, %rd66;
	cvt.u64.u32 	%rd68, %r138;
	atom.global.add.u64 	%rd69, [%rd67], %rd68;
$L__BB14_96:
	ld.shared.u32 	%r139, [%r136+2048];
	setp.eq.s32 	%p91, %r139, 0;
	@%p91 bra 	$L__BB14_98;
	cvt.u32.u64 	%r411, %rd5;
	shl.b32 	%r412, %r512, 8;
	add.s32 	%r413, %r412, %r411;
	add.s32 	%r414, %r413, 512;
	mul.wide.u32 	%rd70, %r414, 8;
	add.s64 	%rd71, %rd2, %rd70;
	cvt.u64.u32 	%rd72, %r139;
	atom.global.add.u64 	%rd73, [%rd71], %rd72;
$L__BB14_98:
	ld.shared.u32 	%r140, [%r136+3072];
	setp.eq.s32 	%p92, %r140, 0;
	@%p92 bra 	$L__BB14_100;
	cvt.u32.u64 	%r415, %rd5;
	shl.b32 	%r416, %r512, 8;
	add.s32 	%r417, %r416, %r415;
	add.s32 	%r418, %r417, 768;
	mul.wide.u32 	%rd74, %r418, 8;
	add.s64 	%rd75, %rd2, %rd74;
	cvt.u64.u32 	%rd76, %r140;
	atom.global.add.u64 	%rd77, [%rd75], %rd76;
$L__BB14_100:
	add.s32 	%r512, %r512, 4;
$L__BB14_101:
	setp.eq.s32 	%p93, %r5, 0;
	@%p93 bra 	$L__BB14_111;
	setp.eq.s32 	%p94, %r135, 0;
	@%p94 bra 	$L__BB14_108;
	shl.b32 	%r419, %r512, 10;
	add.s32 	%r143, %r6, %r419;
	ld.shared.u32 	%r144, [%r143];
	setp.eq.s32 	%p95, %r144, 0;
	@%p95 bra 	$L__BB14_105;
	cvt.u32.u64 	%r420, %rd5;
	shl.b32 	%r421, %r512, 8;
	add.s32 	%r422, %r421, %r420;
	mul.wide.u32 	%rd78, %r422, 8;
	add.s64 	%rd79, %rd2, %rd78;
	cvt.u64.u32 	%rd80, %r144;
	atom.global.add.u64 	%rd81, [%rd79], %rd80;
$L__BB14_105:
	ld.shared.u32 	%r145, [%r143+1024];
	setp.eq.s32 	%p96, %r145, 0;
	@%p96 bra 	$L__BB14_107;
	cvt.u32.u64 	%r423, %rd5;
	shl.b32 	%r424, %r512, 8;
	add.s32 	%r425, %r424, %r423;
	add.s32 	%r426, %r425, 256;
	mul.wide.u32 	%rd82, %r426, 8;
	add.s64 	%rd83, %rd2, %rd82;
	cvt.u64.u32 	%rd84, %r145;
	atom.global.add.u64 	%rd85, [%rd83], %rd84;
$L__BB14_107:
	add.s32 	%r512, %r512, 2;
$L__BB14_108:
	setp.eq.s32 	%p97, %r17, 0;
	@%p97 bra 	$L__BB14_111;
	shl.b32 	%r427, %r512, 10;
	add.s32 	%r428, %r6, %r427;
	ld.shared.u32 	%r148, [%r428];
	setp.eq.s32 	%p98, %r148, 0;
	@%p98 bra 	$L__BB14_111;
	cvt.u32.u64 	%r429, %rd5;
	shl.b32 	%r430, %r512, 8;
	add.s32 	%r431, %r430, %r429;
	mul.wide.u32 	%rd86, %r431, 8;
	add.s64 	%rd87, %rd2, %rd86;
	cvt.u64.u32 	%rd88, %r148;
	atom.global.add.u64 	%rd89, [%rd87], %rd88;
$L__BB14_111:
	cvt.u32.u64 	%r432, %rd5;
	setp.gt.u32 	%p99, %r432, 127;
	@%p99 bra 	$L__BB14_152;
	setp.lt.u32 	%p100, %r1, 7;
	mov.b32 	%r516, 0;
	@%p100 bra 	$L__BB14_131;
	mov.b32 	%r514, 0;
$L__BB14_114:
	.pragma "nounroll";
	shl.b32 	%r436, %r514, 10;
	add.s32 	%r150, %r6, %r436;
	ld.shared.u32 	%r151, [%r150+512];
	setp.eq.s32 	%p101, %r151, 0;
	shl.b32 	%r437, %r514, 8;
	add.s32 	%r438, %r437, %r432;
	mul.wide.u32 	%rd90, %r438, 8;
	add.s64 	%rd15, %rd2, %rd90;
	@%p101 bra 	$L__BB14_116;
	cvt.u64.u32 	%rd91, %r151;
	atom.global.add.u64 	%rd92, [%rd15+1024], %rd91;
$L__BB14_116:
	ld.shared.u32 	%r152, [%r150+1536];
	setp.eq.s32 	%p102, %r152, 0;
	@%p102 bra 	$L__BB14_118;
	cvt.u64.u32 	%rd93, %r152;
	atom.global.add.u64 	%rd94, [%rd15+3072], %rd93;
$L__BB14_118:
	ld.shared.u32 	%r153, [%r150+2560];
	setp.eq.s32 	%p103, %r153, 0;
	@%p103 bra 	$L__BB14_120;
	cvt.u64.u32 	%rd95, %r153;
	atom.global.add.u64 	%rd96, [%rd15+5120], %rd95;
$L__BB14_120:
	ld.shared.u32 	%r154, [%r150+3584];
	setp.eq.s32 	%p104, %r154, 0;
	@%p104 bra 	$L__BB14_122;
	cvt.u64.u32 	%rd97, %r154;
	atom.global.add.u64 	%rd98, [%rd15+7168], %rd97;
$L__BB14_122:
	ld.shared.u32 	%r155, [%r150+4608];
	setp.eq.s32 	%p105, %r155, 0;
	@%p105 bra 	$L__BB14_124;
	cvt.u64.u32 	%rd99, %r155;
	atom.global.add.u64 	%rd100, [%rd15+9216], %rd99;
$L__BB14_124:
	ld.shared.u32 	%r156, [%r150+5632];
	setp.eq.s32 	%p106, %r156, 0;
	@%p106 bra 	$L__BB14_126;
	cvt.u64.u32 	%rd101, %r156;
	atom.global.add.u64 	%rd102, [%rd15+11264], %rd101;
$L__BB14_126:
	ld.shared.u32 	%r157, [%r150+6656];
	setp.eq.s32 	%p107, %r157, 0;
	@%p107 bra 	$L__BB14_128;
	cvt.u64.u32 	%rd103, %r157;
	atom.global.add.u64 	%rd104, [%rd15+13312], %rd103;
$L__BB14_128:
	ld.shared.u32 	%r158, [%r150+7680];
	setp.eq.s32 	%p108, %r158, 0;
	@%p108 bra 	$L__BB14_130;
	cvt.u64.u32 	%rd105, %r158;
	atom.global.add.u64 	%rd106, [%rd15+15360], %rd105;
$L__BB14_130:
	add.s32 	%r514, %r514, 8;
	setp.ne.s32 	%p109, %r514, %r16;
	mov.u32 	%r516, %r16;
	@%p109 bra 	$L__BB14_114;
$L__BB14_131:
	setp.eq.s32 	%p110, %r3, 0;
	@%p110 bra 	$L__BB14_152;
	setp.lt.u32 	%p111, %r4, 3;
	@%p111 bra 	$L__BB14_142;
	shl.b32 	%r439, %r516, 10;
	add.s32 	%r161, %r6, %r439;
	ld.shared.u32 	%r162, [%r161+512];
	setp.eq.s32 	%p112, %r162, 0;
	@%p112 bra 	$L__BB14_135;
	shl.b32 	%r441, %r516, 8;
	add.s32 	%r442, %r441, %r432;
	mul.wide.u32 	%rd107, %r442, 8;
	add.s64 	%rd108, %rd2, %rd107;
	cvt.u64.u32 	%rd109, %r162;
	atom.global.add.u64 	%rd110, [%rd108+1024], %rd109;
$L__BB14_135:
	ld.shared.u32 	%r163, [%r161+1536];
	setp.eq.s32 	%p113, %r163, 0;
	@%p113 bra 	$L__BB14_137;
	shl.b32 	%r444, %r516, 8;
	add.s32 	%r445, %r444, %r432;
	add.s32 	%r446, %r445, 256;
	mul.wide.u32 	%rd111, %r446, 8;
	add.s64 	%rd112, %rd2, %rd111;
	cvt.u64.u32 	%rd113, %r163;
	atom.global.add.u64 	%rd114, [%rd112+1024], %rd113;
$L__BB14_137:
	ld.shared.u32 	%r164, [%r161+2560];
	setp.eq.s32 	%p114, %r164, 0;
	@%p114 bra 	$L__BB14_139;
	shl.b32 	%r448, %r516, 8;
	add.s32 	%r449, %r448, %r432;
	add.s32 	%r450, %r449, 512;
	mul.wide.u32 	%rd115, %r450, 8;
	add.s64 	%rd116, %rd2, %rd115;
	cvt.u64.u32 	%rd117, %r164;
	atom.global.add.u64 	%rd118, [%rd116+1024], %rd117;
$L__BB14_139:
	ld.shared.u32 	%r165, [%r161+3584];
	setp.eq.s32 	%p115, %r165, 0;
	@%p115 bra 	$L__BB14_141;
	shl.b32 	%r452, %r516, 8;
	add.s32 	%r453, %r452, %r432;
	add.s32 	%r454, %r453, 768;
	mul.wide.u32 	%rd119, %r454, 8;
	add.s64 	%rd120, %rd2, %rd119;
	cvt.u64.u32 	%rd121, %r165;
	atom.global.add.u64 	%rd122, [%rd120+1024], %rd121;
$L__BB14_141:
	add.s32 	%r516, %r516, 4;
$L__BB14_142:
	setp.eq.s32 	%p116, %r5, 0;
	@%p116 bra 	$L__BB14_152;
	setp.eq.s32 	%p117, %r135, 0;
	@%p117 bra 	$L__BB14_149;
	shl.b32 	%r455, %r516, 10;
	add.s32 	%r168, %r6, %r455;
	ld.shared.u32 	%r169, [%r168+512];
	setp.eq.s32 	%p118, %r169, 0;
	@%p118 bra 	$L__BB14_146;
	shl.b32 	%r457, %r516, 8;
	add.s32 	%r458, %r457, %r432;
	mul.wide.u32 	%rd123, %r458, 8;
	add.s64 	%rd124, %rd2, %rd123;
	cvt.u64.u32 	%rd125, %r169;
	atom.global.add.u64 	%rd126, [%rd124+1024], %rd125;
$L__BB14_146:
	ld.shared.u32 	%r170, [%r168+1536];
	setp.eq.s32 	%p119, %r170, 0;
	@%p119 bra 	$L__BB14_148;
	shl.b32 	%r460, %r516, 8;
	add.s32 	%r461, %r460, %r432;
	add.s32 	%r462, %r461, 256;
	mul.wide.u32 	%rd127, %r462, 8;
	add.s64 	%rd128, %rd2, %rd127;
	cvt.u64.u32 	%rd129, %r170;
	atom.global.add.u64 	%rd130, [%rd128+1024], %rd129;
$L__BB14_148:
	add.s32 	%r516, %r516, 2;
$L__BB14_149:
	setp.eq.s32 	%p120, %r17, 0;
	@%p120 bra 	$L__BB14_152;
	shl.b32 	%r463, %r516, 10;
	add.s32 	%r464, %r6, %r463;
	ld.shared.u32 	%r173, [%r464+512];
	setp.eq.s32 	%p121, %r173, 0;
	@%p121 bra 	$L__BB14_152;
	shl.b32 	%r466, %r516, 8;
	add.s32 	%r467, %r466, %r432;
	mul.wide.u32 	%rd131, %r467, 8;
	add.s64 	%rd132, %rd2, %rd131;
	cvt.u64.u32 	%rd133, %r173;
	atom.global.add.u64 	%rd134, [%rd132+1024], %rd133;
$L__BB14_152:
	bar.sync 	0;
	add.s64 	%rd135, %rd135, 1;
	setp.ne.s64 	%p122, %rd135, %rd6;
	@%p122 bra 	$L__BB14_2;
$L__BB14_153:
	ret;

}
	// .globl	_ZN3cub18CUB_300001_SM_10006detail10radix_sort33DeviceRadixSortExclusiveSumKernelINS1_5radix10policy_hubIffyE10Policy1000EyEEvPT0_
.visible .entry _ZN3cub18CUB_300001_SM_10006detail10radix_sort33DeviceRadixSortExclusiveSumKernelINS1_5radix10policy_hubIffyE10Policy1000EyEEvPT0_(
	.param .u64 .ptr .align 1 _ZN3cub18CUB_300001_SM_10006detail10radix_sort33DeviceRadixSortExclusiveSumKernelINS1_5radix10policy_hubIffyE10Policy1000EyEEvPT0__param_0
)
{
	.reg .pred 	%p<4>;
	.reg .b32 	%r<28>;
	.reg .b64 	%rd<54>;
	// demoted variable
	.shared .align 16 .b8 _ZZN3cub18CUB_300001_SM_10006detail10radix_sort33DeviceRadixSortExclusiveSumKernelINS1_5radix10policy_hubIffyE10Policy1000EyEEvPT0_E12temp_storage[2336];
	ld.param.u64 	%rd5, [_ZN3cub18CUB_300001_SM_10006detail10radix_sort33DeviceRadixSortExclusiveSumKernelINS1_5radix10policy_hubIffyE10Policy1000EyEEvPT0__param_0];
	cvta.to.global.u64 	%rd6, %rd5;
	mov.u32 	%r3, %ctaid.x;
	shl.b32 	%r4, %r3, 8;
	mov.u32 	%r1, %tid.x;
	setp.gt.u32 	%p1, %r1, 255;
	add.s32 	%r5, %r4, %r1;
	mul.wide.s32 	%rd7, %r5, 8;
	add.s64 	%rd1, %rd6, %rd7;
	@%p1 bra 	$L__BB15_2;
	ld.global.u64 	%rd53, [%rd1];
$L__BB15_2:
	shr.u32 	%r6, %r1, 3;
	add.s32 	%r7, %r6, %r1;
	shl.b32 	%r8, %r7, 3;
	mov.u32 	%r9, _ZZN3cub18CUB_300001_SM_10006detail10radix_sort33DeviceRadixSortExclusiveSumKernelINS1_5radix10policy_hubIffyE10Policy1000EyEEvPT0_E12temp_storage;
	add.s32 	%r10, %r9, %r8;
	add.s32 	%r2, %r10, 16;
	st.shared.u64 	[%r10+16], %rd53;
	bar.sync 	0;
	setp.gt.u32 	%p2, %r1, 31;
	@%p2 bra 	$L__BB15_4;
	mad.lo.s32 	%r27, %r1, 72, %r9;
	ld.shared.u64 	%rd23, [%r27+16];
	ld.shared.u64 	%rd24, [%r27+24];
	ld.shared.u64 	%rd25, [%r27+32];
	ld.shared.u64 	%rd26, [%r27+40];
	ld.shared.u64 	%rd27, [%r27+48];
	ld.shared.u64 	%rd28, [%r27+56];
	ld.shared.u64 	%rd29, [%r27+64];
	ld.shared.u64 	%rd30, [%r27+72];
	add.s64 	%rd31, %rd24, %rd23;
	add.s64 	%rd32, %rd31, %rd25;
	add.s64 	%rd33, %rd32, %rd26;
	add.s64 	%rd34, %rd33, %rd27;
	add.s64 	%rd35, %rd34, %rd28;
	add.s64 	%rd36, %rd35, %rd29;
	add.s64 	%rd10, %rd36, %rd30;
	mov.b32 	%r11, 1;
	mov.b32 	%r24, 0;
	mov.b32 	%r25, -1;
	// begin inline asm
	{  .reg .u64 r0;  .reg .u32 lo;  .reg .u32 hi;  .reg .pred p;  mov.b64 {lo, hi}, %rd10;  shfl.sync.up.b32 lo|p, lo, %r11, %r24, %r25;  shfl.sync.up.b32 hi|p, hi, %r11, %r24, %r25;  mov.b64 r0, {lo, hi};  @p add.u64 r0, r0, %rd10;  mov.u64 %rd8, r0;}
	// end inline asm
	mov.b32 	%r14, 2;
	// begin inline asm
	{  .reg .u64 r0;  .reg .u32 lo;  .reg .u32 hi;  .reg .pred p;  mov.b64 {lo, hi}, %rd8;  shfl.sync.up.b32 lo|p, lo, %r14, %r24, %r25;  shfl.sync.up.b32 hi|p, hi, %r14, %r24, %r25;  mov.b64 r0, {lo, hi};  @p add.u64 r0, r0, %rd8;  mov.u64 %rd11, r0;}
	// end inline asm
	mov.b32 	%r17, 4;
	// begin inline asm
	{  .reg .u64 r0;  .reg .u32 lo;  .reg .u32 hi;  .reg .pred p;  mov.b64 {lo, hi}, %rd11;  shfl.sync.up.b32 lo|p, lo, %r17, %r24, %r25;  shfl.sync.up.b32 hi|p, hi, %r17, %r24, %r25;  mov.b64 r0, {lo, hi};  @p add.u64 r0, r0, %rd11;  mov.u64 %rd14, r0;}
	// end inline asm
	mov.b32 	%r20, 8;
	// begin inline asm
	{  .reg .u64 r0;  .reg .u32 lo;  .reg .u32 hi;  .reg .pred p;  mov.b64 {lo, hi}, %rd14;  shfl.sync.up.b32 lo|p, lo, %r20, %r24, %r25;  shfl.sync.up.b32 hi|p, hi, %r20, %r24, %r25;  mov.b64 r0, {lo, hi};  @p add.u64 r0, r0, %rd14;  mov.u64 %rd17, r0;}
	// end inline asm
	mov.b32 	%r23, 16;
	// begin inline asm
	{  .reg .u64 r0;  .reg .u32 lo;  .reg .u32 hi;  .reg .pred p;  mov.b64 {lo, hi}, %rd17;  shfl.sync.up.b32 lo|p, lo, %r23, %r24, %r25;  shfl.sync.up.b32 hi|p, hi, %r23, %r24, %r25;  mov.b64 r0, {lo, hi};  @p add.u64 r0, r0, %rd17;  mov.u64 %rd20, r0;}
	// end inline asm
	sub.s64 	%rd37, %rd20, %rd10;
	ld.shared.u64 	%rd38, [%r27+16];
	ld.shared.u64 	%rd39, [%r27+24];
	ld.shared.u64 	%rd40, [%r27+32];
	ld.shared.u64 	%rd41, [%r27+40];
	ld.shared.u64 	%rd42, [%r27+48];
	ld.shared.u64 	%rd43, [%r27+56];
	ld.shared.u64 	%rd44, [%r27+64];
	add.s64 	%rd45, %rd38, %rd37;
	add.s64 	%rd46, %rd39, %rd45;
	add.s64 	%rd47, %rd40, %rd46;
	add.s64 	%rd48, %rd41, %rd47;
	add.s64 	%rd49, %rd42, %rd48;
	add.s64 	%rd50, %rd43, %rd49;
	add.s64 	%rd51, %rd44, %rd50;
	st.shared.u64 	[%r27+16], %rd37;
	st.shared.u64 	[%r27+24], %rd45;
	st.shared.u64 	[%r27+32], %rd46;
	st.shared.u64 	[%r27+40], %rd47;
	st.shared.u64 	[%r27+48], %rd48;
	st.shared.u64 	[%r27+56], %rd49;
	st.shared.u64 	[%r27+64], %rd50;
	st.shared.u64 	[%r27+72], %rd51;
$L__BB15_4:
	setp.gt.u32 	%p3, %r1, 255;
	bar.sync 	0;
	@%p3 bra 	$L__BB15_6;
	ld.shared.u64 	%rd52, [%r2];
	st.global.u64 	[%rd1], %rd52;
$L__BB15_6:
	ret;

}
	// .globl	_ZN3cub18CUB_300001_SM_10006detail10radix_sort29DeviceRadixSortOnesweepKernelINS1_5radix10policy_hubIffyE10Policy1000ELNS0_9SortOrderE1EffyiiNS1_21identity_decomposer_tEEEvPT5_SB_PT3_PKSC_PT1_PKSG_PT2_PKSK_T4_iiT6_
.visible .entry _ZN3cub18CUB_300001_SM_10006detail10radix_sort29DeviceRadixSortOnesweepKernelINS1_5radix10policy_hubIffyE10Policy1000ELNS0_9SortOrderE1EffyiiNS1_21identity_decomposer_tEEEvPT5_SB_PT3_PKSC_PT1_PKSG_PT2_PKSK_T4_iiT6_(
	.param .u64 .ptr .align 1 _ZN3cub18CUB_300001_SM_10006detail10radix_sort29DeviceRadixSortOnesweepKernelINS1_5radix10policy_hubIffyE10Policy1000ELNS0_9SortOrderE1EffyiiNS1_21identity_decomposer_tEEEvPT5_SB_PT3_PKSC_PT1_PKSG_PT2_PKSK_T4_iiT6__param_0,
	.param .u64 .ptr .align 1 _ZN3cub18CUB_300001_SM_10006detail10radix_sort29DeviceRadixSortOnesweepKernelINS1_5radix10policy_hubIffyE10Policy1000ELNS0_9SortOrderE1EffyiiNS1_21identity_decomposer_tEEEvPT5_SB_PT3_PKSC_PT1_PKSG_PT2_PKSK_T4_iiT6__param_1,
	.param .u64 .ptr .align 1 _ZN3cub18CUB_300001_SM_10006detail10radix_sort29DeviceRadixSortOnesweepKernelINS1_5radix10policy_hubIffyE10Policy1000ELNS0_9SortOrderE1EffyiiNS1_21identity_decomposer_tEEEvPT5_SB_PT3_PKSC_PT1_PKSG_PT2_PKSK_T4_iiT6__param_2,
	.param .u64 .ptr .align 1 _ZN3cub18CUB_300001_SM_10006detail10radix_sort29DeviceRadixSortOnesweepKernelINS1_5radix10policy_hubIffyE10Policy1000ELNS0_9SortOrderE1EffyiiNS1_21identity_decomposer_tEEEvPT5_SB_PT3_PKSC_PT1_PKSG_PT2_PKSK_T4_iiT6__param_3,
	.param .u64 .ptr .align 1 _ZN3cub18CUB_300001_SM_10006detail10radix_sort29DeviceRadixSortOnesweepKernelINS1_5radix10policy_hubIffyE10Policy1000ELNS0_9SortOrderE1EffyiiNS1_21identity_decomposer_tEEEvPT5_SB_PT3_PKSC_PT1_PKSG_PT2_PKSK_T4_iiT6__param_4,
	.param .u64 .ptr .align 1 _ZN3cub18CUB_300001_SM_10006detail10radix_sort29DeviceRadixSortOnesweepKernelINS1_5radix10policy_hubIffyE10Policy1000ELNS0_9SortOrderE1EffyiiNS1_21identity_decomposer_tEEEvPT5_SB_PT3_PKSC_PT1_PKSG_PT2_PKSK_T4_iiT6__param_5,
	.param .u64 .ptr .align 1 _ZN3cub18CUB_300001_SM_10006detail10radix_sort29DeviceRadixSortOnesweepKernelINS1_5radix10policy_hubIffyE10Policy1000ELNS0_9SortOrderE1EffyiiNS1_21identity_decomposer_tEEEvPT5_SB_PT3_PKSC_PT1_PKSG_PT2_PKSK_T4_iiT6__param_6,
	.param .u64 .ptr .align 1 _ZN3cub18CUB_300001_SM_10006detail10radix_sort29DeviceRadixSortOnesweepKernelINS1_5radix10policy_hubIffyE10Policy1000ELNS0_9SortOrderE1EffyiiNS1_21identity_decomposer_tEEEvPT5_SB_PT3_PKSC_PT1_PKSG_PT2_PKSK_T4_iiT6__param_7,
	.param .u32 _ZN3cub18CUB_300001_SM_10006detail10radix_sort29DeviceRadixSortOnesweepKernelINS1_5radix10policy_hubIffyE10Policy1000ELNS0_9SortOrderE1EffyiiNS1_21identity_decomposer_tEEEvPT5_SB_PT3_PKSC_PT1_PKSG_PT2_PKSK_T4_iiT6__param_8,
	.param .u32 _ZN3cub18CUB_300001_SM_10006detail10radix_sort29DeviceRadixSortOnesweepKernelINS1_5radix10policy_hubIffyE10Policy1000ELNS0_9SortOrderE1EffyiiNS1_21identity_decomposer_tEEEvPT5_SB_PT3_PKSC_PT1_PKSG_PT2_PKSK_T4_iiT6__param_9,
	.param .u32 _ZN3cub18CUB_300001_SM_10006detail10radix_sort29DeviceRadixSortOnesweepKernelINS1_5radix10policy_hubIffyE10Policy1000ELNS0_9SortOrderE1EffyiiNS1_21identity_decomposer_tEEEvPT5_SB_PT3_PKSC_PT1_PKSG_PT2_PKSK_T4_iiT6__param_10,
	.param .align 1 .b8 _ZN3cub18CUB_300001_SM_10006detail10radix_sort29DeviceRadixSortOnesweepKernelINS1_5radix10policy_hubIffyE10Policy1000ELNS0_9SortOrderE1EffyiiNS1_21identity_decomposer_tEEEvPT5_SB_PT3_PKSC_PT1_PKSG_PT2_PKSK_T4_iiT6__param_11[1]
)
.maxntid 384
{
	.reg .pred 	%p<358>;
	.reg .b32 	%r<2172>;
	.reg .b32 	%f<269>;
	.reg .b64 	%rd<457>;
	// demoted variable
	.shared .align 16 .b8 _ZZN3cub18CUB_300001_SM_10006detail10radix_sort29DeviceRadixSortOnesweepKernelINS1_5radix10policy_hubIffyE10Policy1000ELNS0_9SortOrderE1EffyiiNS1_21identity_decomposer_tEEEvPT5_SB_PT3_PKSC_PT1_PKSG_PT2_PKSK_T4_iiT6_E1s[28160];
	ld.param.u64 	%rd43, [_ZN3cub18CUB_300001_SM_10006detail10radix_sort29DeviceRadixSortOnesweepKernelINS1_5radix10policy_hubIffyE10Policy1000ELNS0_9SortOrderE1EffyiiNS1_21identity_decomposer_tEEEvPT5_SB_PT3_PKSC_PT1_PKSG_PT2_PKSK_T4_iiT6__param_0];
	ld.param.u64 	%rd44, [_ZN3cub18CUB_300001_SM_10006detail10radix_sort29DeviceRadixSortOnesweepKernelINS1_5radix10policy_hubIffyE10Policy1000ELNS0_9SortOrderE1EffyiiNS1_21identity_decomposer_tEEEvPT5_SB_PT3_PKSC_PT1_PKSG_PT2_PKSK_T4_iiT6__param_1];
	ld.param.u64 	%rd47, [_ZN3cub18CUB_300001_SM_10006detail10radix_sort29DeviceRadixSortOnesweepKernelINS1_5radix10policy_hubIffyE10Policy1000ELNS0_9SortOrderE1EffyiiNS1_21identity_decomposer_tEEEvPT5_SB_PT3_PKSC_PT1_PKSG_PT2_PKSK_T4_iiT6__param_4];
	ld.param.u64 	%rd50, [_ZN3cub18CUB_300001_SM_10006detail10radix_sort29DeviceRadixSortOnesweepKernelINS1_5radix10policy_hubIffyE10Policy1000ELNS0_9SortOrderE1EffyiiNS1_21identity_decomposer_tEEEvPT5_SB_PT3_PKSC_PT1_PKSG_PT2_PKSK_T4_iiT6__param_5];
	cvta.to.global.u64 	%rd1, %rd47;
	cvta.to.global.u64 	%rd2, %rd43;
	cvta.to.global.u64 	%rd3, %rd50;
	mov.u32 	%r1, %tid.x;
	// begin inline asm
	mov.u32 %r306, %laneid;
	// end inline asm
	setp.ne.s32 	%p1, %r1, 0;
	@%p1 bra 	$L__BB16_2;
	cvta.to.global.u64 	%rd51, %rd44;
	atom.global.add.u32 	%r307, [%rd51], 1;
	st.shared.u32 	[_ZZN3cub18CUB_300001_SM_10006detail10radix_sort29DeviceRadixSortOnesweepKernelINS1_5radix10policy_hubIffyE10Policy1000ELNS0_9SortOrderE1EffyiiNS1_21identity_decomposer_tEEEvPT5_SB_PT3_PKSC_PT1_PKSG_PT2_PKSK_T4_iiT6_E1s+26112], %r307;
$L__BB16_2:
	ld.param.u32 	%r2033, [_ZN3cub18CUB_300001_SM_10006detail10radix_sort29DeviceRadixSortOnesweepKernelINS1_5radix10policy_hubIffyE10Policy1000ELNS0_9SortOrderE1EffyiiNS1_21identity_decomposer_tEEEvPT5_SB_PT3_PKSC_PT1_PKSG_PT2_PKSK_T4_iiT6__param_8];
	bar.sync 	0;
	ld.shared.u32 	%r3, [_ZZN3cub18CUB_300001_SM_10006detail10radix_sort29DeviceRadixSortOnesweepKernelINS1_5radix10policy_hubIffyE10Policy1000ELNS0_9SortOrderE1EffyiiNS1_21identity_decomposer_tEEEvPT5_SB_PT3_PKSC_PT1_PKSG_PT2_PKSK_T4_iiT6_E1s+26112];
	mul.lo.s32 	%r308, %r3, 6528;
	add.s32 	%r4, %r308, 6528;
	setp.gt.s32 	%p2, %r4, %r2033;
	cvt.s64.s32 	%rd4, %r308;
	@%p2 bra 	$L__BB16_4;
	and.b32  	%r309, %r1, 31;
	and.b32  	%r310, %r1, 992;
	mul.lo.s32 	%r311, %r310, 17;
	or.b32  	%r312, %r311, %r309;
	cvt.u64.u32 	%rd52, %r312;
	add.s64 	%rd53, %rd52, %rd4;
	shl.b64 	%rd54, %rd53, 2;
	add.s64 	%rd55, %rd3, %rd54;
	ld.global.u32 	%r2120, [%rd55];
	ld.global.u32 	%r2119, [%rd55+128];
	ld.global.u32 	%r2118, [%rd55+256];
	ld.global.u32 	%r2117, [%rd55+384];
	ld.global.u32 	%r2116, [%rd55+512];
	ld.global.u32 	%r2115, [%rd55+640];
	ld.global.u32 	%r2114, [%rd55+768];
	ld.global.u32 	%r2113, [%rd55+896];
	ld.global.u32 	%r2112, [%rd55+1024];
	ld.global.u32 	%r2111, [%rd55+1152];
	ld.global.u32 	%r2110, [%rd55+1280];
	ld.global.u32 	%r2109, [%rd55+1408];
	ld.global.u32 	%r2108, [%rd55+1536];
	ld.global.u32 	%r2107, [%rd55+1664];
	ld.global.u32 	%r2106, [%rd55+1792];
	ld.global.u32 	%r2105, [%rd55+1920];
	ld.global.u32 	%r2104, [%rd55+2048];
	bra.uni 	$L__BB16_38;
$L__BB16_4:
	ld.param.u32 	%r2034, [_ZN3cub18CUB_300001_SM_10006detail10radix_sort29DeviceRadixSortOnesweepKernelINS1_5radix10policy_hubIffyE10Policy1000ELNS0_9SortOrderE1EffyiiNS1_21identity_decomposer_tEEEvPT5_SB_PT3_PKSC_PT1_PKSG_PT2_PKSK_T4_iiT6__param_8];
	cvt.u32.u64 	%r314, %rd4;
	sub.s32 	%r22, %r2034, %r314;
	and.b32  	%r315, %r1, 31;
	and.b32  	%r316, %r1, 992;
	mul.lo.s32 	%r317, %r316, 17;
	or.b32  	%r23, %r317, %r315;
	setp.ge.s32 	%p3, %r23, %r22;
	cvt.u64.u32 	%rd56, %r23;
	add.s64 	%rd57, %rd56, %rd4;
	shl.b64 	%rd58, %rd57, 2;
	add.s64 	%rd5, %rd3, %rd58;
	mov.b32 	%r2120, -1;
	@%p3 bra 	$L__BB16_6;
	ld.global.u32 	%r2120, [%rd5];
$L__BB16_6:
	add.s32 	%r319, %r23, 32;
	setp.ge.s32 	%p4, %r319, %r22;
	mov.b32 	%r2119, -1;
	@%p4 bra 	$L__BB16_8;
	ld.global.u32 	%r2119, [%rd5+128];
$L__BB16_8:
	add.s32 	%r321, %r23, 64;
	setp.ge.s32 	%p5, %r321, %r22;
	mov.b32 	%r2118, -1;
	@%p5 bra 	$L__BB16_10;
	ld.global.u32 	%r2118, [%rd5+256];
$L__BB16_10:
	add.s32 	%r323, %r23, 96;
	setp.ge.s32 	%p6, %r323, %r22;
	mov.b32 	%r2117, -1;
	@%p6 bra 	$L__BB16_12;
	ld.global.u32 	%r2117, [%rd5+384];
$L__BB16_12:
	add.s32 	%r325, %r23, 128;
	setp.ge.s32 	%p7, %r325, %r22;
	mov.b32 	%r2116, -1;
	@%p7 bra 	$L__BB16_14;
	ld.global.u32 	%r2116, [%rd5+512];
$L__BB16_14:
	add.s32 	%r327, %r23, 160;
	setp.ge.s32 	%p8, %r327, %r22;
	mov.b32 	%r2115, -1;
	@%p8 bra 	$L__BB16_16;
	ld.global.u32 	%r2115, [%rd5+640];
$L__BB16_16:
	add.s32 	%r329, %r23, 192;
	setp.ge.s32 	%p9, %r329, %r22;
	mov.b32 	%r2114, -1;
	@%p9 bra 	$L__BB16_18;
	ld.global.u32 	%r2114, [%rd5+768];
$L__BB16_18:
	add.s32 	%r331, %r23, 224;
	setp.ge.s32 	%p10, %r331, %r22;
	mov.b32 	%r2113, -1;
	@%p10 bra 	$L__BB16_20;
	ld.global.u32 	%r2113, [%rd5+896];
$L__BB16_20:
	add.s32 	%r333, %r23, 256;
	setp.ge.s32 	%p11, %r333, %r22;
	mov.b32 	%r2112, -1;
	@%p11 bra 	$L__BB16_22;
	ld.global.u32 	%r2112, [%rd5+1024];
$L__BB16_22:
	add.s32 	%r335, %r23, 288;
	setp.ge.s32 	%p12, %r335, %r22;
	mov.b32 	%r2111, -1;
	@%p12 bra 	$L__BB16_24;
	ld.global.u32 	%r2111, [%rd5+1152];
$L__BB16_24:
	add.s32 	%r337, %r23, 320;
	setp.ge.s32 	%p13, %r337, %r22;
	mov.b32 	%r2110, -1;
	@%p13 bra 	$L__BB16_26;
	ld.global.u32 	%r2110, [%rd5+1280];
$L__BB16_26:
	add.s32 	%r339, %r23, 352;
	setp.ge.s32 	%p14, %r339, %r22;
	mov.b32 	%r2109, -1;
	@%p14 bra 	$L__BB16_28;
	ld.global.u32 	%r2109, [%rd5+1408];
$L__BB16_28:
	add.s32 	%r341, %r23, 384;
	setp.ge.s32 	%p15, %r341, %r22;
	mov.b32 	%r2108, -1;
	@%p15 bra 	$L__BB16_30;
	ld.global.u32 	%r2108, [%rd5+1536];
$L__BB16_30:
	add.s32 	%r343, %r23, 416;
	setp.ge.s32 	%p16, %r343, %r22;
	mov.b32 	%r2107, -1;
	@%p16 bra 	$L__BB16_32;
	ld.global.u32 	%r2107, [%rd5+1664];
$L__BB16_32:
	add.s32 	%r345, %r23, 448;
	setp.ge.s32 	%p17, %r345, %r22;
	mov.b32 	%r2106, -1;
	@%p17 bra 	$L__BB16_34;
	ld.global.u32 	%r2106, [%rd5+1792];
$L__BB16_34:
	add.s32 	%r347, %r23, 480;
	setp.ge.s32 	%p18, %r347, %r22;
	mov.b32 	%r2105, -1;
	@%p18 bra 	$L__BB16_36;
	ld.global.u32 	%r2105, [%rd5+1920];
$L__BB16_36:
	add.s32 	%r349, %r23, 512;
	setp.ge.s32 	%p19, %r349, %r22;
	mov.b32 	%r2104, -1;
	@%p19 bra 	$L__BB16_38;
	ld.global.u32 	%r2104, [%rd5+2048];
$L__BB16_38:
	ld.param.u32 	%r2086, [_ZN3cub18CUB_300001_SM_10006detail10radix_sort29DeviceRadixSortOnesweepKernelINS1_5radix10policy_hubIffyE10Policy1000ELNS0_9SortOrderE1EffyiiNS1_21identity_decomposer_tEEEvPT5_SB_PT3_PKSC_PT1_PKSG_PT2_PKSK_T4_iiT6__param_10];
	mov.b32 	%r350, -1;
	shl.b32 	%r351, %r350, %r2086;
	not.b32 	%r74, %r351;
	shl.b32 	%r352, %r1, 5;
	and.b32  	%r353, %r352, 31744;
	mov.u32 	%r354, _ZZN3cub18CUB_300001_SM_10006detail10radix_sort29DeviceRadixSortOnesweepKernelINS1_5radix10policy_hubIffyE10Policy1000ELNS0_9SortOrderE1EffyiiNS1_21identity_decomposer_tEEEvPT5_SB_PT3_PKSC_PT1_PKSG_PT2_PKSK_T4_iiT6_E1s;
	add.s32 	%r75, %r354, %r353;
	setp.gt.s32 	%p20, %r306, 255;
	@%p20 bra 	$L__BB16_51;
	max.s32 	%r355, %r306, 224;
	sub.s32 	%r356, %r355, %r306;
	add.s32 	%r357, %r356, 31;
	shr.u32 	%r358, %r357, 5;
	add.s32 	%r76, %r358, 1;
	setp.lt.u32 	%p21, %r357, 480;
	mov.u32 	%r2124, %r306;
	@%p21 bra 	$L__BB16_42;
	and.b32  	%r359, %r76, 268435440;
	neg.s32 	%r2122, %r359;
	shl.b32 	%r362, %r306, 2;
	add.s32 	%r363, %r353, %r362;
	add.s32 	%r365, %r363, %r354;
	add.s32 	%r2121, %r365, 1024;
	mov.u32 	%r2124, %r306;
$L__BB16_41:
	.pragma "nounroll";
	mov.b32 	%r366, 0;
	st.shared.u32 	[%r2121+-1024], %r366;
	st.shared.u32 	[%r2121+-896], %r366;
	st.shared.u32 	[%r2121+-768], %r366;
	st.shared.u32 	[%r2121+-640], %r366;
	st.shared.u32 	[%r2121+-512], %r366;
	st.shared.u32 	[%r2121+-384], %r366;
	st.shared.u32 	[%r2121+-256], %r366;
	st.shared.u32 	[%r2121+-128], %r366;
	st.shared.u32 	[%r2121], %r366;
	st.shared.u32 	[%r2121+128], %r366;
	st.shared.u32 	[%r2121+256], %r366;
	st.shared.u32 	[%r2121+384], %r366;
	st.shared.u32 	[%r2121+512], %r366;
	st.shared.u32 	[%r2121+640], %r366;
	st.shared.u32 	[%r2121+768], %r366;
	st.shared.u32 	[%r2121+896], %r366;
	add.s32 	%r2124, %r2124, 512;
	add.s32 	%r2122, %r2122, 16;
	add.s32 	%r2121, %r2121, 2048;
	setp.ne.s32 	%p22, %r2122, 0;
	@%p22 bra 	$L__BB16_41;
$L__BB16_42:
	and.b32  	%r367, %r76, 15;
	setp.eq.s32 	%p23, %r367, 0;
	@%p23 bra 	$L__BB16_51;
	setp.lt.u32 	%p24, %r367, 8;
	@%p24 bra 	$L__BB16_45;
	shl.b32 	%r369, %r2124, 2;
	add.s32 	%r370, %r75, %r369;
	mov.b32 	%r371, 0;
	st.shared.u32 	[%r370], %r371;
	st.shared.u32 	[%r370+128], %r371;
	st.shared.u32 	[%r370+256], %r371;
	st.shared.u32 	[%r370+384], %r371;
	st.shared.u32 	[%r370+512], %r371;
	st.shared.u32 	[%r370+640], %r371;
	st.shared.u32 	[%r370+768], %r371;
	st.shared.u32 	[%r370+896], %r371;
	add.s32 	%r2124, %r2124, 256;
$L__BB16_45:
	and.b32  	%r372, %r76, 7;
	setp.eq.s32 	%p25, %r372, 0;
	@%p25 bra 	$L__BB16_51;
	and.b32  	%r88, %r76, 3;
	setp.lt.u32 	%p26, %r372, 4;
	@%p26 bra 	$L__BB16_48;
	shl.b32 	%r374, %r2124, 2;
	add.s32 	%r375, %r75, %r374;
	mov.b32 	%r376, 0;
	st.shared.u32 	[%r375], %r376;
	st.shared.u32 	[%r375+128], %r376;
	st.shared.u32 	[%r375+256], %r376;
	st.shared.u32 	[%r375+384], %r376;
	add.s32 	%r2124, %r2124, 128;
$L__BB16_48:
	setp.eq.s32 	%p27, %r88, 0;
	@%p27 bra 	$L__BB16_51;
	shl.b32 	%r379, %r2124, 2;
	add.s32 	%r380, %r353, %r379;
	add.s32 	%r2128, %r354, %r380;
	neg.s32 	%r2127, %r88;
$L__BB16_50:
	.pragma "nounroll";
	mov.b32 	%r382, 0;
	st.shared.u32 	[%r2128], %r382;
	add.s32 	%r2128, %r2128, 128;
	add.s32 	%r2127, %r2127, 1;
	setp.ne.s32 	%p28, %r2127, 0;
	@%p28 bra 	$L__BB16_50;
$L__BB16_51:
	ld.param.u32 	%r2049, [_ZN3cub18CUB_300001_SM_10006detail10radix_sort29DeviceRadixSortOnesweepKernelINS1_5radix10policy_hubIffyE10Policy1000ELNS0_9SortOrderE1EffyiiNS1_21identity_decomposer_tEEEvPT5_SB_PT3_PKSC_PT1_PKSG_PT2_PKSK_T4_iiT6__param_9];
	bar.warp.sync 	-1;
	setp.lt.s32 	%p29, %r2120, 0;
	selp.b32 	%r384, 0, 2147483647, %p29;
	xor.b32  	%r385, %r384, %r2120;
	setp.eq.s32 	%p30, %r385, 2147483647;
	selp.b32 	%r386, -2147483648, %r385, %p30;
	shr.u32 	%r387, %r386, %r2049;
	and.b32  	%r97, %r387, %r74;
	shl.b32 	%r388, %r97, 2;
	add.s32 	%r389, %r75, %r388;
	atom.shared.add.u32 	%r390, [%r389], 1;
	setp.lt.s32 	%p31, %r2119, 0;
	selp.b32 	%r391, 0, 2147483647, %p31;
	xor.b32  	%r392, %r391, %r2119;
	setp.eq.s32 	%p32, %r392, 2147483647;
	selp.b32 	%r393, -2147483648, %r392, %p32;
	shr.u32 	%r394, %r393, %r2049;
	and.b32  	%r395, %r394, %r74;
	shl.b32 	%r396, %r395, 2;
	add.s32 	%r397, %r75, %r396;
	atom.shared.add.u32 	%r398, [%r397], 1;
	setp.lt.s32 	%p33, %r2118, 0;
	selp.b32 	%r399, 0, 2147483647, %p33;
	xor.b32  	%r400, %r399, %r2118;
	setp.eq.s32 	%p34, %r400, 2147483647;
	selp.b32 	%r401, -2147483648, %r400, %p34;
	shr.u32 	%r402, %r401, %r2049;
	and.b32  	%r403, %r402, %r74;
	shl.b32 	%r404, %r403, 2;
	add.s32 	%r405, %r75, %r404;
	atom.shared.add.u32 	%r406, [%r405], 1;
	setp.lt.s32 	%p35, %r2117, 0;
	selp.b32 	%r407, 0, 2147483647, %p35;
	xor.b32  	%r408, %r407, %r2117;
	setp.eq.s32 	%p36, %r408, 2147483647;
	selp.b32 	%r409, -2147483648, %r408, %p36;
	shr.u32 	%r410, %r409, %r2049;
	and.b32  	%r411, %r410, %r74;
	shl.b32 	%r412, %r411, 2;
	add.s32 	%r413, %r75, %r412;
	atom.shared.add.u32 	%r414, [%r413], 1;
	setp.lt.s32 	%p37, %r2116, 0;
	selp.b32 	%r415, 0, 2147483647, %p37;
	xor.b32  	%r416, %r415, %r2116;
	setp.eq.s32 	%p38, %r416, 2147483647;
	selp.b32 	%r417, -2147483648, %r416, %p38;
	shr.u32 	%r418, %r417, %r2049;
	and.b32  	%r419, %r418, %r74;
	shl.b32 	%r420, %r419, 2;
	add.s32 	%r421, %r75, %r420;
	atom.shared.add.u32 	%r422, [%r421], 1;
	setp.lt.s32 	%p39, %r2115, 0;
	selp.b32 	%r423, 0, 2147483647, %p39;
	xor.b32  	%r424, %r423, %r2115;
	setp.eq.s32 	%p40, %r424, 2147483647;
	selp.b32 	%r425, -2147483648, %r424, %p40;
	shr.u32 	%r426, %r425, %r2049;
	and.b32  	%r427, %r426, %r74;
	shl.b32 	%r428, %r427, 2;
	add.s32 	%r429, %r75, %r428;
	atom.shared.add.u32 	%r430, [%r429], 1;
	setp.lt.s32 	%p41, %r2114, 0;
	selp.b32 	%r431, 0, 2147483647, %p41;
	xor.b32  	%r432, %r431, %r2114;
	setp.eq.s32 	%p42, %r432, 2147483647;
	selp.b32 	%r433, -2147483648, %r432, %p42;
	shr.u32 	%r434, %r433, %r2049;
	and.b32  	%r435, %r434, %r74;
	shl.b32 	%r436, %r435, 2;
	add.s32 	%r437, %r75, %r436;
	atom.shared.add.u32 	%r438, [%r437], 1;
	setp.lt.s32 	%p43, %r2113, 0;
	selp.b32 	%r439, 0, 2147483647, %p43;
	xor.b32  	%r440, %r439, %r2113;
	setp.eq.s32 	%p44, %r440, 2147483647;
	selp.b32 	%r441, -2147483648, %r440, %p44;
	shr.u32 	%r442, %r441, %r2049;
	and.b32  	%r443, %r442, %r74;
	shl.b32 	%r444, %r443, 2;
	add.s32 	%r445, %r75, %r444;
	atom.shared.add.u32 	%r446, [%r445], 1;
	setp.lt.s32 	%p45, %r2112, 0;
	selp.b32 	%r447, 0, 2147483647, %p45;
	xor.b32  	%r448, %r447, %r2112;
	setp.eq.s32 	%p46, %r448, 2147483647;
	selp.b32 	%r449, -2147483648, %r448, %p46;
	shr.u32 	%r450, %r449, %r2049;
	and.b32  	%r451, %r450, %r74;
	shl.b32 	%r452, %r451, 2;
	add.s32 	%r453, %r75, %r452;
	atom.shared.add.u32 	%r454, [%r453], 1;
	setp.lt.s32 	%p47, %r2111, 0;
	selp.b32 	%r455, 0, 2147483647, %p47;
	xor.b32  	%r456, %r455, %r2111;
	setp.eq.s32 	%p48, %r456, 2147483647;
	selp.b32 	%r457, -2147483648, %r456, %p48;
	shr.u32 	%r458, %r457, %r2049;
	and.b32  	%r459, %r458, %r74;
	shl.b32 	%r460, %r459, 2;
	add.s32 	%r461, %r75, %r460;
	atom.shared.add.u32 	%r462, [%r461], 1;
	setp.lt.s32 	%p49, %r2110, 0;
	selp.b32 	%r463, 0, 2147483647, %p49;
	xor.b32  	%r464, %r463, %r2110;
	setp.eq.s32 	%p50, %r464, 2147483647;
	selp.b32 	%r465, -2147483648, %r464, %p50;
	shr.u32 	%r466, %r465, %r2049;
	and.b32  	%r467, %r466, %r74;
	shl.b32 	%r468, %r467, 2;
	add.s32 	%r469, %r75, %r468;
	atom.shared.add.u32 	%r470, [%r469], 1;
	setp.lt.s32 	%p51, %r2109, 0;
	selp.b32 	%r471, 0, 2147483647, %p51;
	xor.b32  	%r472, %r471, %r2109;
	setp.eq.s32 	%p52, %r472, 2147483647;
	selp.b32 	%r473, -2147483648, %r472, %p52;
	shr.u32 	%r474, %r473, %r2049;
	and.b32  	%r475, %r474, %r74;
	shl.b32 	%r476, %r475, 2;
	add.s32 	%r477, %r75, %r476;
	atom.shared.add.u32 	%r478, [%r477], 1;
	setp.lt.s32 	%p53, %r2108, 0;
	selp.b32 	%r479, 0, 2147483647, %p53;
	xor.b32  	%r480, %r479, %r2108;
	setp.eq.s32 	%p54, %r480, 2147483647;
	selp.b32 	%r481, -2147483648, %r480, %p54;
	shr.u32 	%r482, %r481, %r2049;
	and.b32  	%r483, %r482, %r74;
	shl.b32 	%r484, %r483, 2;
	add.s32 	%r485, %r75, %r484;
	atom.shared.add.u32 	%r486, [%r485], 1;
	setp.lt.s32 	%p55, %r2107, 0;
	selp.b32 	%r487, 0, 2147483647, %p55;
	xor.b32  	%r488, %r487, %r2107;
	setp.eq.s32 	%p56, %r488, 2147483647;
	selp.b32 	%r489, -2147483648, %r488, %p56;
	shr.u32 	%r490, %r489, %r2049;
	and.b32  	%r491, %r490, %r74;
	shl.b32 	%r492, %r491, 2;
	add.s32 	%r493, %r75, %r492;
	atom.shared.add.u32 	%r494, [%r493], 1;
	setp.lt.s32 	%p57, %r2106, 0;
	selp.b32 	%r495, 0, 2147483647, %p57;
	xor.b32  	%r496, %r495, %r2106;
	setp.eq.s32 	%p58, %r496, 2147483647;
	selp.b32 	%r497, -2147483648, %r496, %p58;
	shr.u32 	%r498, %r497, %r2049;
	and.b32  	%r499, %r498, %r74;
	shl.b32 	%r500, %r499, 2;
	add.s32 	%r501, %r75, %r500;
	atom.shared.add.u32 	%r502, [%r501], 1;
	setp.lt.s32 	%p59, %r2105, 0;
	selp.b32 	%r503, 0, 2147483647, %p59;
	xor.b32  	%r504, %r503, %r2105;
	setp.eq.s32 	%p60, %r504, 2147483647;
	selp.b32 	%r505, -2147483648, %r504, %p60;
	shr.u32 	%r506, %r505, %r2049;
	and.b32  	%r507, %r506, %r74;
	shl.b32 	%r508, %r507, 2;
	add.s32 	%r509, %r75, %r508;
	atom.shared.add.u32 	%r510, [%r509], 1;
	setp.lt.s32 	%p61, %r2104, 0;
	selp.b32 	%r511, 0, 2147483647, %p61;
	xor.b32  	%r512, %r511, %r2104;
	setp.eq.s32 	%p62, %r512, 2147483647;
	selp.b32 	%r513, -2147483648, %r512, %p62;
	shr.u32 	%r514, %r513, %r2049;
	and.b32  	%r515, %r514, %r74;
	shl.b32 	%r516, %r515, 2;
	add.s32 	%r517, %r75, %r516;
	atom.shared.add.u32 	%r518, [%r517], 1;
	bar.sync 	0;
	setp.gt.u32 	%p63, %r1, 255;
	shl.b32 	%r519, %r1, 2;
	add.s32 	%r98, %r354, %r519;
	mov.b32 	%r2129, 0;
	@%p63 bra 	$L__BB16_53;
	ld.shared.u32 	%r521, [%r98];
	mov.b32 	%r522, 0;
	st.shared.u32 	[%r98], %r522;
	ld.shared.u32 	%r523, [%r98+1024];
	st.shared.u32 	[%r98+1024], %r521;
	add.s32 	%r524, %r523, %r521;
	ld.shared.u32 	%r525, [%r98+2048];
	st.shared.u32 	[%r98+2048], %r524;
	add.s32 	%r526, %r525, %r524;
	ld.shared.u32 	%r527, [%r98+3072];
	st.shared.u32 	[%r98+3072], %r526;
	add.s32 	%r528, %r527, %r526;
	ld.shared.u32 	%r529, [%r98+4096];
	st.shared.u32 	[%r98+4096], %r528;
	add.s32 	%r530, %r529, %r528;
	ld.shared.u32 	%r531, [%r98+5120];
	st.shared.u32 	[%r98+5120], %r530;
	add.s32 	%r532, %r531, %r530;
	ld.shared.u32 	%r533, [%r98+6144];
	st.shared.u32 	[%r98+6144], %r532;
	add.s32 	%r534, %r533, %r532;
	ld.shared.u32 	%r535, [%r98+7168];
	st.shared.u32 	[%r98+7168], %r534;
	add.s32 	%r536, %r535, %r534;
	ld.shared.u32 	%r537, [%r98+8192];
	st.shared.u32 	[%r98+8192], %r536;
	add.s32 	%r538, %r537, %r536;
	ld.shared.u32 	%r539, [%r98+9216];
	st.shared.u32 	[%r98+9216], %r538;
	add.s32 	%r540, %r539, %r538;
	ld.shared.u32 	%r541, [%r98+10240];
	st.shared.u32 	[%r98+10240], %r540;
	add.s32 	%r542, %r541, %r540;
	ld.shared.u32 	%r543, [%r98+11264];
	st.shared.u32 	[%r98+11264], %r542;
	add.s32 	%r2129, %r543, %r542;
$L__BB16_53:
	setp.gt.u32 	%p64, %r1, 255;
	shl.b32 	%r544, %r3, 8;
	add.s32 	%r545, %r544, %r1;
	mul.wide.s32 	%rd59, %r545, 4;
	add.s64 	%rd6, %rd2, %rd59;
	@%p64 bra 	$L__BB16_55;
	or.b32  	%r546, %r2129, 1073741824;
	st.volatile.global.u32 	[%rd6], %r546;
$L__BB16_55:
	ld.param.u64 	%rd442, [_ZN3cub18CUB_300001_SM_10006detail10radix_sort29DeviceRadixSortOnesweepKernelINS1_5radix10policy_hubIffyE10Policy1000ELNS0_9SortOrderE1EffyiiNS1_21identity_decomposer_tEEEvPT5_SB_PT3_PKSC_PT1_PKSG_PT2_PKSK_T4_iiT6__param_7];
	setp.lt.s32 	%p65, %r2104, 0;
	selp.b32 	%r547, 0, 2147483647, %p65;
	xor.b32  	%r2134, %r547, %r2104;
	setp.lt.s32 	%p66, %r2119, 0;
	selp.b32 	%r548, 0, 2147483647, %p66;
	xor.b32  	%r2149, %r548, %r2119;
	setp.lt.s32 	%p67, %r2118, 0;
	selp.b32 	%r549, 0, 2147483647, %p67;
	xor.b32  	%r2148, %r549, %r2118;
	setp.lt.s32 	%p68, %r2117, 0;
	selp.b32 	%r550, 0, 2147483647, %p68;
	xor.b32  	%r2147, %r550, %r2117;
	setp.lt.s32 	%p69, %r2115, 0;
	selp.b32 	%r551, 0, 2147483647, %p69;
	xor.b32  	%r2145, %r551, %r2115;
	setp.lt.s32 	%p70, %r2116, 0;
	selp.b32 	%r552, 0, 2147483647, %p70;
	xor.b32  	%r2146, %r552, %r2116;
	setp.lt.s32 	%p71, %r2114, 0;
	selp.b32 	%r553, 0, 2147483647, %p71;
	xor.b32  	%r2144, %r553, %r2114;
	setp.lt.s32 	%p72, %r2113, 0;
	selp.b32 	%r554, 0, 2147483647, %p72;
	xor.b32  	%r2143, %r554, %r2113;
	setp.lt.s32 	%p73, %r2111, 0;
	selp.b32 	%r555, 0, 2147483647, %p73;
	xor.b32  	%r2141, %r555, %r2111;
	setp.lt.s32 	%p74, %r2110, 0;
	selp.b32 	%r556, 0, 2147483647, %p74;
	xor.b32  	%r2140, %r556, %r2110;
	setp.lt.s32 	%p75, %r2109, 0;
	selp.b32 	%r557, 0, 2147483647, %p75;
	xor.b32  	%r2139, %r557, %r2109;
	setp.lt.s32 	%p76, %r2112, 0;
	selp.b32 	%r558, 0, 2147483647, %p76;
	xor.b32  	%r2142, %r558, %r2112;
	setp.lt.s32 	%p77, %r2107, 0;
	selp.b32 	%r559, 0, 2147483647, %p77;
	xor.b32  	%r2137, %r559, %r2107;
	setp.lt.s32 	%p78, %r2108, 0;
	selp.b32 	%r560, 0, 2147483647, %p78;
	xor.b32  	%r2138, %r560, %r2108;
	setp.lt.s32 	%p79, %r2120, 0;
	selp.b32 	%r561, 0, 2147483647, %p79;
	xor.b32  	%r2150, %r561, %r2120;
	setp.lt.s32 	%p80, %r2105, 0;
	selp.b32 	%r562, 0, 2147483647, %p80;
	xor.b32  	%r2135, %r562, %r2105;
	setp.lt.s32 	%p81, %r2106, 0;
	selp.b32 	%r563, 0, 2147483647, %p81;
	xor.b32  	%r2136, %r563, %r2106;
	setp.lt.u32 	%p82, %r1, 256;
	setp.eq.s32 	%p83, %r2129, 6528;
	and.pred  	%p84, %p82, %p83;
	selp.u32 	%r564, 1, 0, %p84;
	{ 
	.reg .pred 	%p1; 
	.reg .pred 	%p2; 
	setp.ne.u32 	%p1, %r564, 0; 
	bar.red.or.pred 	%p2, 0, %p1; 
	selp.u32 	%r565, 1, 0, %p2; 
	}
	setp.eq.s32 	%p85, %r565, 0;
	and.b32  	%r566, %r1, 992;
	and.b32  	%r567, %r1, 31;
	mul.lo.s32 	%r568, %r566, 17;
	or.b32  	%r569, %r568, %r567;
	cvt.u64.u32 	%rd7, %r569;
	add.s64 	%rd61, %rd7, %rd4;
	cvta.to.global.u64 	%rd62, %rd442;
	shl.b64 	%rd63, %rd61, 2;
	add.s64 	%rd8, %rd62, %rd63;
	cvt.u64.u32 	%rd9, %r1;
	@%p85 bra 	$L__BB16_175;
	setp.gt.u32 	%p86, %r1, 255;
	shl.b32 	%r571, %r1, 3;
	add.s32 	%r573, %r354, %r571;
	add.s32 	%r118, %r573, 26112;
	@%p86 bra 	$L__BB16_64;
	ld.param.u64 	%rd436, [_ZN3cub18CUB_300001_SM_10006detail10radix_sort29DeviceRadixSortOnesweepKernelINS1_5radix10policy_hubIffyE10Policy1000ELNS0_9SortOrderE1EffyiiNS1_21identity_decomposer_tEEEvPT5_SB_PT3_PKSC_PT1_PKSG_PT2_PKSK_T4_iiT6__param_3];
	cvta.to.global.u64 	%rd64, %rd436;
	shl.b64 	%rd65, %rd9, 3;
	add.s64 	%rd66, %rd64, %rd65;
	ld.global.u64 	%rd67, [%rd66];
	setp.gt.u32 	%p87, %r1, %r97;
	selp.b64 	%rd68, 6528, 0, %p87;
	sub.s64 	%rd455, %rd67, %rd68;
	st.shared.u64 	[%r118], %rd455;
	setp.lt.s32 	%p88, %r3, 1;
	mov.u32 	%r2133, %r2129;
	@%p88 bra 	$L__BB16_63;
	mov.b32 	%r2131, -1;
	mov.u32 	%r2130, %r3;
	mov.u32 	%r2133, %r2129;
$L__BB16_59:
	ld.param.u64 	%rd429, [_ZN3cub18CUB_300001_SM_10006detail10radix_sort29DeviceRadixSortOnesweepKernelINS1_5radix10policy_hubIffyE10Policy1000ELNS0_9SortOrderE1EffyiiNS1_21identity_decomposer_tEEEvPT5_SB_PT3_PKSC_PT1_PKSG_PT2_PKSK_T4_iiT6__param_0];
	add.s32 	%r122, %r2130, -1;
	shl.b32 	%r575, %r122, 8;
	add.s32 	%r576, %r575, %r1;
	cvta.to.global.u64 	%rd69, %rd429;
	mul.wide.s32 	%rd70, %r576, 4;
	add.s64 	%rd11, %rd69, %rd70;
$L__BB16_60:
	membar.cta;
	ld.volatile.global.u32 	%r123, [%rd11];
	setp.eq.s32 	%p89, %r123, 0;
	@%p89 bra 	$L__BB16_60;
	and.b32  	%r577, %r123, 1073741823;
	add.s32 	%r2133, %r577, %r2133;
	setp.gt.s32 	%p90, %r123, -1;
	vote.sync.ballot.b32 	%r2131, %p90, %r2131;
	setp.gt.u32 	%p92, %r2130, 1;
	and.pred  	%p93, %p90, %p92;
	mov.u32 	%r2130, %r122;
	@%p93 bra 	$L__BB16_59;
	ld.shared.u64 	%rd455, [%r118];
$L__BB16_63:
	or.b32  	%r578, %r2133, -2147483648;
	st.volatile.global.u32 	[%rd6], %r578;
	sub.s32 	%r579, %r2133, %r2129;
	cvt.s64.s32 	%rd71, %r579;
	add.s64 	%rd72, %rd455, %rd71;
	st.shared.u64 	[%r118], %rd72;
$L__BB16_64:
	ld.param.u32 	%r2035, [_ZN3cub18CUB_300001_SM_10006detail10radix_sort29DeviceRadixSortOnesweepKernelINS1_5radix10policy_hubIffyE10Policy1000ELNS0_9SortOrderE1EffyiiNS1_21identity_decomposer_tEEEvPT5_SB_PT3_PKSC_PT1_PKSG_PT2_PKSK_T4_iiT6__param_8];
	ld.param.u64 	%rd432, [_ZN3cub18CUB_300001_SM_10006detail10radix_sort29DeviceRadixSortOnesweepKernelINS1_5radix10policy_hubIffyE10Policy1000ELNS0_9SortOrderE1EffyiiNS1_21identity_decomposer_tEEEvPT5_SB_PT3_PKSC_PT1_PKSG_PT2_PKSK_T4_iiT6__param_2];
	setp.gt.u32 	%p94, %r1, 255;
	setp.lt.s32 	%p95, %r4, %r2035;
	setp.eq.s64 	%p96, %rd432, 0;
	or.pred  	%p97, %p96, %p95;
	or.pred  	%p98, %p94, %p97;
	@%p98 bra 	$L__BB16_66;
	ld.param.u64 	%rd433, [_ZN3cub18CUB_300001_SM_10006detail10radix_sort29DeviceRadixSortOnesweepKernelINS1_5radix10policy_hubIffyE10Policy1000ELNS0_9SortOrderE1EffyiiNS1_21identity_decomposer_tEEEvPT5_SB_PT3_PKSC_PT1_PKSG_PT2_PKSK_T4_iiT6__param_2];
	ld.shared.u64 	%rd73, [%r118];
	setp.gt.u32 	%p99, %r1, %r97;
	selp.b64 	%rd74, 6528, 0, %p99;
	cvt.s64.s32 	%rd75, %r2129;
	add.s64 	%rd76, %rd74, %rd75;
	add.s64 	%rd77, %rd76, %rd73;
	cvta.to.global.u64 	%rd78, %rd433;
	shl.b64 	%rd79, %rd9, 3;
	add.s64 	%rd80, %rd78, %rd79;
	st.global.u64 	[%rd80], %rd77;
$L__BB16_66:
	ld.param.u32 	%r2036, [_ZN3cub18CUB_300001_SM_10006detail10radix_sort29DeviceRadixSortOnesweepKernelINS1_5radix10policy_hubIffyE10Policy1000ELNS0_9SortOrderE1EffyiiNS1_21identity_decomposer_tEEEvPT5_SB_PT3_PKSC_PT1_PKSG_PT2_PKSK_T4_iiT6__param_8];
	setp.gt.s32 	%p100, %r4, %r2036;
	bar.sync 	0;
	shl.b32 	%r580, %r97, 3;
	add.s32 	%r582, %r354, %r580;
	ld.shared.u64 	%rd14, [%r582+26112];
	@%p100 bra 	$L__BB16_68;
	add.s64 	%rd81, %rd14, %rd7;
	shl.b64 	%rd82, %rd81, 2;
	add.s64 	%rd83, %rd1, %rd82;
	st.global.u32 	[%rd83], %r2120;
	st.global.u32 	[%rd83+128], %r2119;
	st.global.u32 	[%rd83+256], %r2118;
	st.global.u32 	[%rd83+384], %r2117;
	st.global.u32 	[%rd83+512], %r2116;
	st.global.u32 	[%rd83+640], %r2115;
	st.global.u32 	[%rd83+768], %r2114;
	st.global.u32 	[%rd83+896], %r2113;
	st.global.u32 	[%rd83+1024], %r2112;
	st.global.u32 	[%rd83+1152], %r2111;
	st.global.u32 	[%rd83+1280], %r2110;
	st.global.u32 	[%rd83+1408], %r2109;
	st.global.u32 	[%rd83+1536], %r2108;
	st.global.u32 	[%rd83+1664], %r2107;
	st.global.u32 	[%rd83+1792], %r2106;
	st.global.u32 	[%rd83+1920], %r2105;
	st.global.u32 	[%rd83+2048], %r2104;
	bra.uni 	$L__BB16_102;
$L__BB16_68:
	ld.param.u32 	%r2037, [_ZN3cub18CUB_300001_SM_10006detail10radix_sort29DeviceRadixSortOnesweepKernelINS1_5radix10policy_hubIffyE10Policy1000ELNS0_9SortOrderE1EffyiiNS1_21identity_decomposer_tEEEvPT5_SB_PT3_PKSC_PT1_PKSG_PT2_PKSK_T4_iiT6__param_8];
	cvt.u32.u64 	%r583, %rd7;
	mad.lo.s32 	%r127, %r3, -6528, %r2037;
	setp.ge.s32 	%p101, %r583, %r127;
	add.s64 	%rd84, %rd14, %rd7;
	shl.b64 	%rd85, %rd84, 2;
	add.s64 	%rd15, %rd1, %rd85;
	@%p101 bra 	$L__BB16_70;
	st.global.u32 	[%rd15], %r2120;
$L__BB16_70:
	add.s32 	%r585, %r583, 32;
	setp.ge.s32 	%p102, %r585, %r127;
	@%p102 bra 	$L__BB16_72;
	st.global.u32 	[%rd15+128], %r2119;
$L__BB16_72:
	add.s32 	%r587, %r583, 64;
	setp.ge.s32 	%p103, %r587, %r127;
	@%p103 bra 	$L__BB16_74;
	st.global.u32 	[%rd15+256], %r2118;
$L__BB16_74:
	add.s32 	%r589, %r583, 96;
	setp.ge.s32 	%p104, %r589, %r127;
	@%p104 bra 	$L__BB16_76;
	st.global.u32 	[%rd15+384], %r2117;
$L__BB16_76:
	add.s32 	%r591, %r583, 128;
	setp.ge.s32 	%p105, %r591, %r127;
	@%p105 bra 	$L__BB16_78;
	st.global.u32 	[%rd15+512], %r2116;
$L__BB16_78:
	add.s32 	%r593, %r583, 160;
	setp.ge.s32 	%p106, %r593, %r127;
	@%p106 bra 	$L__BB16_80;
	st.global.u32 	[%rd15+640], %r2115;
$L__BB16_80:
	add.s32 	%r595, %r583, 192;
	setp.ge.s32 	%p107, %r595, %r127;
	@%p107 bra 	$L__BB16_82;
	st.global.u32 	[%rd15+768], %r2114;
$L__BB16_82:
	add.s32 	%r597, %r583, 224;
	setp.ge.s32 	%p108, %r597, %r127;
	@%p108 bra 	$L__BB16_84;
	st.global.u32 	[%rd15+896], %r2113;
$L__BB16_84:
	add.s32 	%r599, %r583, 256;
	setp.ge.s32 	%p109, %r599, %r127;
	@%p109 bra 	$L__BB16_86;
	st.global.u32 	[%rd15+1024], %r2112;
$L__BB16_86:
	add.s32 	%r601, %r583, 288;
	setp.ge.s32 	%p110, %r601, %r127;
	@%p110 bra 	$L__BB16_88;
	st.global.u32 	[%rd15+1152], %r2111;
$L__BB16_88:
	add.s32 	%r603, %r583, 320;
	setp.ge.s32 	%p111, %r603, %r127;
	@%p111 bra 	$L__BB16_90;
	st.global.u32 	[%rd15+1280], %r2110;
$L__BB16_90:
	add.s32 	%r605, %r583, 352;
	setp.ge.s32 	%p112, %r605, %r127;
	@%p112 bra 	$L__BB16_92;
	st.global.u32 	[%rd15+1408], %r2109;
$L__BB16_92:
	add.s32 	%r607, %r583, 384;
	setp.ge.s32 	%p113, %r607, %r127;
	@%p113 bra 	$L__BB16_94;
	st.global.u32 	[%rd15+1536], %r2108;
$L__BB16_94:
	add.s32 	%r609, %r583, 416;
	setp.ge.s32 	%p114, %r609, %r127;
	@%p114 bra 	$L__BB16_96;
	st.global.u32 	[%rd15+1664], %r2107;
$L__BB16_96:
	add.s32 	%r611, %r583, 448;
	setp.ge.s32 	%p115, %r611, %r127;
	@%p115 bra 	$L__BB16_98;
	st.global.u32 	[%rd15+1792], %r2106;
$L__BB16_98:
	add.s32 	%r613, %r583, 480;
	setp.ge.s32 	%p116, %r613, %r127;
	@%p116 bra 	$L__BB16_100;
	st.global.u32 	[%rd15+1920], %r2105;
$L__BB16_100:
	add.s32 	%r615, %r583, 512;
	setp.ge.s32 	%p117, %r615, %r127;
	@%p117 bra 	$L__BB16_102;
	st.global.u32 	[%rd15+2048], %r2104;
$L__BB16_102:
	ld.param.u32 	%r2038, [_ZN3cub18CUB_300001_SM_10006detail10radix_sort29DeviceRadixSortOnesweepKernelINS1_5radix10policy_hubIffyE10Policy1000ELNS0_9SortOrderE1EffyiiNS1_21identity_decomposer_tEEEvPT5_SB_PT3_PKSC_PT1_PKSG_PT2_PKSK_T4_iiT6__param_8];
	setp.gt.s32 	%p118, %r4, %r2038;
	@%p118 bra 	$L__BB16_104;
	ld.global.f32 	%f235, [%rd8];
	ld.global.f32 	%f234, [%rd8+128];
	ld.global.f32 	%f233, [%rd8+256];
	ld.global.f32 	%f232, [%rd8+384];
	ld.global.f32 	%f231, [%rd8+512];
	ld.global.f32 	%f230, [%rd8+640];
	ld.global.f32 	%f229, [%rd8+768];
	ld.global.f32 	%f228, [%rd8+896];
	ld.global.f32 	%f227, [%rd8+1024];
	ld.global.f32 	%f226, [%rd8+1152];
	ld.global.f32 	%f225, [%rd8+1280];
	ld.global.f32 	%f224, [%rd8+1408];
	ld.global.f32 	%f223, [%rd8+1536];
	ld.global.f32 	%f222, [%rd8+1664];
	ld.global.f32 	%f221, [%rd8+1792];
	ld.global.f32 	%f220, [%rd8+1920];
	ld.global.f32 	%f219, [%rd8+2048];
	bra.uni 	$L__BB16_138;
$L__BB16_104:
	ld.param.u32 	%r2039, [_ZN3cub18CUB_300001_SM_10006detail10radix_sort29DeviceRadixSortOnesweepKernelINS1_5radix10policy_hubIffyE10Policy1000ELNS0_9SortOrderE1EffyiiNS1_21identity_decomposer_tEEEvPT5_SB_PT3_PKSC_PT1_PKSG_PT2_PKSK_T4_iiT6__param_8];
	cvt.u32.u64 	%r616, %rd7;
	sub.s32 	%r128, %r2039, %r308;
	setp.ge.s32 	%p119, %r616, %r128;
	@%p119 bra 	$L__BB16_106;
	ld.global.f32 	%f235, [%rd8];
$L__BB16_106:
	add.s32 	%r619, %r616, 32;
	setp.ge.s32 	%p120, %r619, %r128;
	@%p120 bra 	$L__BB16_108;
	ld.global.f32 	%f234, [%rd8+128];
$L__BB16_108:
	add.s32 	%r621, %r616, 64;
	setp.ge.s32 	%p121, %r621, %r128;
	@%p121 bra 	$L__BB16_110;
	ld.global.f32 	%f233, [%rd8+256];
$L__BB16_110:
	add.s32 	%r623, %r616, 96;
	setp.ge.s32 	%p122, %r623, %r128;
	@%p122 bra 	$L__BB16_112;
	ld.global.f32 	%f232, [%rd8+384];
$L__BB16_112:
	add.s32 	%r625, %r616, 128;
	setp.ge.s32 	%p123, %r625, %r128;
	@%p123 bra 	$L__BB16_114;
	ld.global.f32 	%f231, [%rd8+512];
$L__BB16_114:
	add.s32 	%r627, %r616, 160;
	setp.ge.s32 	%p124, %r627, %r128;
	@%p124 bra 	$L__BB16_116;
	ld.global.f32 	%f230, [%rd8+640];
$L__BB16_116:
	add.s32 	%r629, %r616, 192;
	setp.ge.s32 	%p125, %r629, %r128;
	@%p125 bra 	$L__BB16_118;
	ld.global.f32 	%f229, [%rd8+768];
$L__BB16_118:
	add.s32 	%r631, %r616, 224;
	setp.ge.s32 	%p126, %r631, %r128;
	@%p126 bra 	$L__BB16_120;
	ld.global.f32 	%f228, [%rd8+896];
$L__BB16_120:
	add.s32 	%r633, %r616, 256;
	setp.ge.s32 	%p127, %r633, %r128;
	@%p127 bra 	$L__BB16_122;
	ld.global.f32 	%f227, [%rd8+1024];
$L__BB16_122:
	add.s32 	%r635, %r616, 288;
	setp.ge.s32 	%p128, %r635, %r128;
	@%p128 bra 	$L__BB16_124;
	ld.global.f32 	%f226, [%rd8+1152];
$L__BB16_124:
	add.s32 	%r637, %r616, 320;
	setp.ge.s32 	%p129, %r637, %r128;
	@%p129 bra 	$L__BB16_126;
	ld.global.f32 	%f225, [%rd8+1280];
$L__BB16_126:
	add.s32 	%r639, %r616, 352;
	setp.ge.s32 	%p130, %r639, %r128;
	@%p130 bra 	$L__BB16_128;
	ld.global.f32 	%f224, [%rd8+1408];
$L__BB16_128:
	add.s32 	%r641, %r616, 384;
	setp.ge.s32 	%p131, %r641, %r128;
	@%p131 bra 	$L__BB16_130;
	ld.global.f32 	%f223, [%rd8+1536];
$L__BB16_130:
	add.s32 	%r643, %r616, 416;
	setp.ge.s32 	%p132, %r643, %r128;
	@%p132 bra 	$L__BB16_132;
	ld.global.f32 	%f222, [%rd8+1664];
$L__BB16_132:
	add.s32 	%r645, %r616, 448;
	setp.ge.s32 	%p133, %r645, %r128;
	@%p133 bra 	$L__BB16_134;
	ld.global.f32 	%f221, [%rd8+1792];
$L__BB16_134:
	add.s32 	%r647, %r616, 480;
	setp.ge.s32 	%p134, %r647, %r128;
	@%p134 bra 	$L__BB16_136;
	ld.global.f32 	%f220, [%rd8+1920];
$L__BB16_136:
	add.s32 	%r649, %r616, 512;
	setp.ge.s32 	%p135, %r649, %r128;
	@%p135 bra 	$L__BB16_138;
	ld.global.f32 	%f219, [%rd8+2048];
$L__BB16_138:
	ld.param.u32 	%r2040, [_ZN3cub18CUB_300001_SM_10006detail10radix_sort29DeviceRadixSortOnesweepKernelINS1_5radix10policy_hubIffyE10Policy1000ELNS0_9SortOrderE1EffyiiNS1_21identity_decomposer_tEEEvPT5_SB_PT3_PKSC_PT1_PKSG_PT2_PKSK_T4_iiT6__param_8];
	mad.lo.s32 	%r650, %r3, 6528, 6528;
	setp.gt.s32 	%p136, %r650, %r2040;
	@%p136 bra 	$L__BB16_140;
	ld.param.u64 	%rd439, [_ZN3cub18CUB_300001_SM_10006detail10radix_sort29DeviceRadixSortOnesweepKernelINS1_5radix10policy_hubIffyE10Policy1000ELNS0_9SortOrderE1EffyiiNS1_21identity_decomposer_tEEEvPT5_SB_PT3_PKSC_PT1_PKSG_PT2_PKSK_T4_iiT6__param_6];
	add.s64 	%rd86, %rd14, %rd7;
	cvta.to.global.u64 	%rd87, %rd439;
	shl.b64 	%rd88, %rd86, 2;
	add.s64 	%rd89, %rd87, %rd88;
	st.global.f32 	[%rd89], %f235;
	st.global.f32 	[%rd89+128], %f234;
	st.global.f32 	[%rd89+256], %f233;
	st.global.f32 	[%rd89+384], %f232;
	st.global.f32 	[%rd89+512], %f231;
	st.global.f32 	[%rd89+640], %f230;
	st.global.f32 	[%rd89+768], %f229;
	st.global.f32 	[%rd89+896], %f228;
	st.global.f32 	[%rd89+1024], %f227;
	st.global.f32 	[%rd89+1152], %f226;
	st.global.f32 	[%rd89+1280], %f225;
	st.global.f32 	[%rd89+1408], %f224;
	st.global.f32 	[%rd89+1536], %f223;
	st.global.f32 	[%rd89+1664], %f222;
	st.global.f32 	[%rd89+1792], %f221;
	st.global.f32 	[%rd89+1920], %f220;
	st.global.f32 	[%rd89+2048], %f219;
	bra.uni 	$L__BB16_174;
$L__BB16_140:
	ld.param.u32 	%r2041, [_ZN3cub18CUB_300001_SM_10006detail10radix_sort29DeviceRadixSortOnesweepKernelINS1_5radix10policy_hubIffyE10Policy1000ELNS0_9SortOrderE1EffyiiNS1_21identity_decomposer_tEEEvPT5_SB_PT3_PKSC_PT1_PKSG_PT2_PKSK_T4_iiT6__param_8];
	ld.param.u64 	%rd440, [_ZN3cub18CUB_300001_SM_10006detail10radix_sort29DeviceRadixSortOnesweepKernelINS1_5radix10policy_hubIffyE10Policy1000ELNS0_9SortOrderE1EffyiiNS1_21identity_decomposer_tEEEvPT5_SB_PT3_PKSC_PT1_PKSG_PT2_PKSK_T4_iiT6__param_6];
	cvt.u32.u64 	%r651, %rd7;
	mad.lo.s32 	%r129, %r3, -6528, %r2041;
	setp.ge.s32 	%p137, %r651, %r129;
	add.s64 	%rd90, %rd14, %rd7;
	cvta.to.global.u64 	%rd91, %rd440;
	shl.b64 	%rd92, %rd90, 2;
	add.s64 	%rd16, %rd91, %rd92;
	@%p137 bra 	$L__BB16_142;
	st.global.f32 	[%rd16], %f235;
$L__BB16_142:
	add.s32 	%r653, %r651, 32;
	setp.ge.s32 	%p138, %r653, %r129;
	@%p138 bra 	$L__BB16_144;
	st.global.f32 	[%rd16+128], %f234;
$L__BB16_144:
	add.s32 	%r655, %r651, 64;
	setp.ge.s32 	%p139, %r655, %r129;
	@%p139 bra 	$L__BB16_146;
	st.global.f32 	[%rd16+256], %f233;
$L__BB16_146:
	add.s32 	%r657, %r651, 96;
	setp.ge.s32 	%p140, %r657, %r129;
	@%p140 bra 	$L__BB16_148;
	st.global.f32 	[%rd16+384], %f232;
$L__BB16_148:
	add.s32 	%r659, %r651, 128;
	setp.ge.s32 	%p141, %r659, %r129;
	@%p141 bra 	$L__BB16_150;
	st.global.f32 	[%rd16+512], %f231;
$L__BB16_150:
	add.s32 	%r661, %r651, 160;
	setp.ge.s32 	%p142, %r661, %r129;
	@%p142 bra 	$L__BB16_152;
	st.global.f32 	[%rd16+640], %f230;
$L__BB16_152:
	add.s32 	%r663, %r651, 192;
	setp.ge.s32 	%p143, %r663, %r129;
	@%p143 bra 	$L__BB16_154;
	st.global.f32 	[%rd16+768], %f229;
$L__BB16_154:
	add.s32 	%r665, %r651, 224;
	setp.ge.s32 	%p144, %r665, %r129;
	@%p144 bra 	$L__BB16_156;
	st.global.f32 	[%rd16+896], %f228;
$L__BB16_156:
	add.s32 	%r667, %r651, 256;
	setp.ge.s32 	%p145, %r667, %r129;
	@%p145 bra 	$L__BB16_158;
	st.global.f32 	[%rd16+1024], %f227;
$L__BB16_158:
	add.s32 	%r669, %r651, 288;
	setp.ge.s32 	%p146, %r669, %r129;
	@%p146 bra 	$L__BB16_160;
	st.global.f32 	[%rd16+1152], %f226;
$L__BB16_160:
	add.s32 	%r671, %r651, 320;
	setp.ge.s32 	%p147, %r671, %r129;
	@%p147 bra 	$L__BB16_162;
	st.global.f32 	[%rd16+1280], %f225;
$L__BB16_162:
	add.s32 	%r673, %r651, 352;
	setp.ge.s32 	%p148, %r673, %r129;
	@%p148 bra 	$L__BB16_164;
	st.global.f32 	[%rd16+1408], %f224;
$L__BB16_164:
	add.s32 	%r675, %r651, 384;
	setp.ge.s32 	%p149, %r675, %r129;
	@%p149 bra 	$L__BB16_166;
	st.global.f32 	[%rd16+1536], %f223;
$L__BB16_166:
	add.s32 	%r677, %r651, 416;
	setp.ge.s32 	%p150, %r677, %r129;
	@%p150 bra 	$L__BB16_168;
	st.global.f32 	[%rd16+1664], %f222;
$L__BB16_168:
	add.s32 	%r679, %r651, 448;
	setp.ge.s32 	%p151, %r679, %r129;
	@%p151 bra 	$L__BB16_170;
	st.global.f32 	[%rd16+1792], %f221;
$L__BB16_170:
	add.s32 	%r681, %r651, 480;
	setp.ge.s32 	%p152, %r681, %r129;
	@%p152 bra 	$L__BB16_172;
	st.global.f32 	[%rd16+1920], %f220;
$L__BB16_172:
	add.s32 	%r683, %r651, 512;
	setp.ge.s32 	%p153, %r683, %r129;
	@%p153 bra 	$L__BB16_174;
	st.global.f32 	[%rd16+2048], %f219;
$L__BB16_174:
	// begin inline asm
	exit;
	// end inline asm
	mov.u32 	%r2134, %r2104;
	mov.u32 	%r2135, %r2105;
	mov.u32 	%r2136, %r2106;
	mov.u32 	%r2137, %r2107;
	mov.u32 	%r2138, %r2108;
	mov.u32 	%r2139, %r2109;
	mov.u32 	%r2140, %r2110;
	mov.u32 	%r2141, %r2111;
	mov.u32 	%r2142, %r2112;
	mov.u32 	%r2143, %r2113;
	mov.u32 	%r2144, %r2114;
	mov.u32 	%r2145, %r2115;
	mov.u32 	%r2146, %r2116;
	mov.u32 	%r2147, %r2117;
	mov.u32 	%r2148, %r2118;
	mov.u32 	%r2149, %r2119;
	mov.u32 	%r2150, %r2120;
$L__BB16_175:
	mul.hi.u32 	%r684, %r1, 357913942;
	add.s32 	%r685, %r684, %r1;
	shl.b32 	%r686, %r685, 2;
	add.s32 	%r688, %r354, %r686;
	add.s32 	%r147, %r688, 13328;
	st.shared.u32 	[%r688+13328], %r2129;
	bar.sync 	0;
	setp.gt.u32 	%p154, %r1, 31;
	@%p154 bra 	$L__BB16_177;
	mad.lo.s32 	%r720, %r1, 52, %r354;
	ld.shared.u32 	%r721, [%r720+13328];
	ld.shared.u32 	%r722, [%r720+13332];
	ld.shared.u32 	%r723, [%r720+13336];
	ld.shared.u32 	%r724, [%r720+13340];
	ld.shared.u32 	%r725, [%r720+13344];
	ld.shared.u32 	%r726, [%r720+13348];
	ld.shared.u32 	%r727, [%r720+13352];
	ld.shared.u32 	%r728, [%r720+13356];
	ld.shared.u32 	%r729, [%r720+13360];
	ld.shared.u32 	%r730, [%r720+13364];
	ld.shared.u32 	%r731, [%r720+13368];
	ld.shared.u32 	%r732, [%r720+13372];
	add.s32 	%r733, %r722, %r721;
	add.s32 	%r734, %r733, %r723;
	add.s32 	%r735, %r734, %r724;
	add.s32 	%r736, %r735, %r725;
	add.s32 	%r737, %r736, %r726;
	add.s32 	%r738, %r737, %r727;
	add.s32 	%r739, %r738, %r728;
	add.s32 	%r740, %r739, %r729;
	add.s32 	%r741, %r740, %r730;
	add.s32 	%r742, %r741, %r731;
	add.s32 	%r693, %r742, %r732;
	mov.b32 	%r691, 1;
	mov.b32 	%r716, 0;
	mov.b32 	%r718, -1;
	// begin inline asm
	{  .reg .s32 r0;  .reg .pred p;  shfl.sync.up.b32 r0|p, %r693, %r691, %r716, %r718;  @p add.s32 r0, r0, %r693;  mov.s32 %r689, r0;}
	// end inline asm
	mov.b32 	%r697, 2;
	// begin inline asm
	{  .reg .s32 r0;  .reg .pred p;  shfl.sync.up.b32 r0|p, %r689, %r697, %r716, %r718;  @p add.s32 r0, r0, %r689;  mov.s32 %r695, r0;}
	// end inline asm
	mov.b32 	%r703, 4;
	// begin inline asm
	{  .reg .s32 r0;  .reg .pred p;  shfl.sync.up.b32 r0|p, %r695, %r703, %r716, %r718;  @p add.s32 r0, r0, %r695;  mov.s32 %r701, r0;}
	// end inline asm
	mov.b32 	%r709, 8;
	// begin inline asm
	{  .reg .s32 r0;  .reg .pred p;  shfl.sync.up.b32 r0|p, %r701, %r709, %r716, %r718;  @p add.s32 r0, r0, %r701;  mov.s32 %r707, r0;}
	// end inline asm
	mov.b32 	%r715, 16;
	// begin inline asm
	{  .reg .s32 r0;  .reg .pred p;  shfl.sync.up.b32 r0|p, %r707, %r715, %r716, %r718;  @p add.s32 r0, r0, %r707;  mov.s32 %r713, r0;}
	// end inline asm
	sub.s32 	%r743, %r713, %r693;
	add.s32 	%r744, %r721, %r743;
	add.s32 	%r745, %r722, %r744;
	add.s32 	%r746, %r723, %r745;
	add.s32 	%r747, %r724, %r746;
	add.s32 	%r748, %r725, %r747;
	add.s32 	%r749, %r726, %r748;
	add.s32 	%r750, %r727, %r749;
	add.s32 	%r751, %r728, %r750;
	add.s32 	%r752, %r729, %r751;
	add.s32 	%r753, %r730, %r752;
	add.s32 	%r754, %r731, %r753;
	st.shared.u32 	[%r720+13328], %r743;
	st.shared.u32 	[%r720+13332], %r744;
	st.shared.u32 	[%r720+13336], %r745;
	st.shared.u32 	[%r720+13340], %r746;
	st.shared.u32 	[%r720+13344], %r747;
	st.shared.u32 	[%r720+13348], %r748;
	st.shared.u32 	[%r720+13352], %r749;
	st.shared.u32 	[%r720+13356], %r750;
	st.shared.u32 	[%r720+13360], %r751;
	st.shared.u32 	[%r720+13364], %r752;
	st.shared.u32 	[%r720+13368], %r753;
	st.shared.u32 	[%r720+13372], %r754;
$L__BB16_177:
	setp.gt.u32 	%p155, %r1, 255;
	bar.sync 	0;
	ld.shared.u32 	%r148, [%r147];
	@%p155 bra 	$L__BB16_179;
	shl.b32 	%r755, %r1, 2;
	add.s32 	%r757, %r354, %r755;
	ld.shared.u32 	%r758, [%r757];
	add.s32 	%r759, %r758, %r148;
	st.shared.u32 	[%r757], %r759;
	ld.shared.u32 	%r760, [%r757+1024];
	add.s32 	%r761, %r760, %r148;
	st.shared.u32 	[%r757+1024], %r761;
	ld.shared.u32 	%r762, [%r757+2048];
	add.s32 	%r763, %r762, %r148;
	st.shared.u32 	[%r757+2048], %r763;
	ld.shared.u32 	%r764, [%r757+3072];
	add.s32 	%r765, %r764, %r148;
	st.shared.u32 	[%r757+3072], %r765;
	ld.shared.u32 	%r766, [%r757+4096];
	add.s32 	%r767, %r766, %r148;
	st.shared.u32 	[%r757+4096], %r767;
	ld.shared.u32 	%r768, [%r757+5120];
	add.s32 	%r769, %r768, %r148;
	st.shared.u32 	[%r757+5120], %r769;
	ld.shared.u32 	%r770, [%r757+6144];
	add.s32 	%r771, %r770, %r148;
	st.shared.u32 	[%r757+6144], %r771;
	ld.shared.u32 	%r772, [%r757+7168];
	add.s32 	%r773, %r772, %r148;
	st.shared.u32 	[%r757+7168], %r773;
	ld.shared.u32 	%r774, [%r757+8192];
	add.s32 	%r775, %r774, %r148;
	st.shared.u32 	[%r757+8192], %r775;
	ld.shared.u32 	%r776, [%r757+9216];
	add.s32 	%r777, %r776, %r148;
	st.shared.u32 	[%r757+9216], %r777;
	ld.shared.u32 	%r778, [%r757+10240];
	add.s32 	%r779, %r778, %r148;
	st.shared.u32 	[%r757+10240], %r779;
	ld.shared.u32 	%r780, [%r757+11264];
	add.s32 	%r781, %r780, %r148;
	st.shared.u32 	[%r757+11264], %r781;
$L__BB16_179:
	ld.param.u32 	%r2087, [_ZN3cub18CUB_300001_SM_10006detail10radix_sort29DeviceRadixSortOnesweepKernelINS1_5radix10policy_hubIffyE10Policy1000ELNS0_9SortOrderE1EffyiiNS1_21identity_decomposer_tEEEvPT5_SB_PT3_PKSC_PT1_PKSG_PT2_PKSK_T4_iiT6__param_10];
	ld.param.u32 	%r2050, [_ZN3cub18CUB_300001_SM_10006detail10radix_sort29DeviceRadixSortOnesweepKernelINS1_5radix10policy_hubIffyE10Policy1000ELNS0_9SortOrderE1EffyiiNS1_21identity_decomposer_tEEEvPT5_SB_PT3_PKSC_PT1_PKSG_PT2_PKSK_T4_iiT6__param_9];
	shl.b32 	%r808, %r1, 5;
	and.b32  	%r809, %r808, 31744;
	add.s32 	%r149, %r354, %r809;
	bar.sync 	0;
	// begin inline asm
	mov.u32 %r782, %lanemask_le;
	// end inline asm
	setp.eq.s32 	%p156, %r2150, 2147483647;
	selp.b32 	%r811, -2147483648, %r2150, %p156;
	shr.u32 	%r812, %r811, %r2050;
	mov.b32 	%r813, -1;
	shl.b32 	%r814, %r813, %r2087;
	not.b32 	%r151, %r814;
	and.b32  	%r805, %r812, %r151;
	mov.b32 	%r785, 1;
	// begin inline asm
	{
    .reg .pred p;
    and.b32 %r783, %r805, %r785;    setp.ne.u32 p, %r783, 0;
    vote.ballot.sync.b32 %r783, p, 0xffffffff;
    @!p not.b32 %r783, %r783;
}

	// end inline asm
	mov.b32 	%r788, 2;
	// begin inline asm
	{
    .reg .pred p;
    and.b32 %r786, %r805, %r788;    setp.ne.u32 p, %r786, 0;
    vote.ballot.sync.b32 %r786, p, 0xffffffff;
    @!p not.b32 %r786, %r786;
}

	// end inline asm
	and.b32  	%r815, %r786, %r783;
	mov.b32 	%r791, 4;
	// begin inline asm
	{
    .reg .pred p;
    and.b32 %r789, %r805, %r791;    setp.ne.u32 p, %r789, 0;
    vote.ballot.sync.b32 %r789, p, 0xffffffff;
    @!p not.b32 %r789, %r789;
}

	// end inline asm
	and.b32  	%r816, %r789, %r815;
	mov.b32 	%r794, 8;
	// begin inline asm
	{
    .reg .pred p;
    and.b32 %r792, %r805, %r794;    setp.ne.u32 p, %r792, 0;
    vote.ballot.sync.b32 %r792, p, 0xffffffff;
    @!p not.b32 %r792, %r792;
}

	// end inline asm
	and.b32  	%r817, %r792, %r816;
	mov.b32 	%r797, 16;
	// begin inline asm
	{
    .reg .pred p;
    and.b32 %r795, %r805, %r797;    setp.ne.u32 p, %r795, 0;
    vote.ballot.sync.b32 %r795, p, 0xffffffff;
    @!p not.b32 %r795, %r795;
}

	// end inline asm
	and.b32  	%r818, %r795, %r817;
	mov.b32 	%r800, 32;
	// begin inline asm
	{
    .reg .pred p;
    and.b32 %r798, %r805, %r800;    setp.ne.u32 p, %r798, 0;
    vote.ballot.sync.b32 %r798, p, 0xffffffff;
    @!p not.b32 %r798, %r798;
}

	// end inline asm
	and.b32  	%r819, %r798, %r818;
	mov.b32 	%r803, 64;
	// begin inline asm
	{
    .reg .pred p;
    and.b32 %r801, %r805, %r803;    setp.ne.u32 p, %r801, 0;
    vote.ballot.sync.b32 %r801, p, 0xffffffff;
    @!p not.b32 %r801, %r801;
}

	// end inline asm
	and.b32  	%r820, %r801, %r819;
	mov.b32 	%r806, 128;
	// begin inline asm
	{
    .reg .pred p;
    and.b32 %r804, %r805, %r806;    setp.ne.u32 p, %r804, 0;
    vote.ballot.sync.b32 %r804, p, 0xffffffff;
    @!p not.b32 %r804, %r804;
}

	// end inline asm
	and.b32  	%r821, %r804, %r820;
	clz.b32 	%r822, %r821;
	sub.s32 	%r153, 31, %r822;
	and.b32  	%r823, %r782, %r821;
	popc.b32 	%r154, %r823;
	setp.ne.s32 	%p157, %r306, %r153;
	mov.b32 	%r2151, 0;
	@%p157 bra 	$L__BB16_181;
	shl.b32 	%r824, %r805, 2;
	add.s32 	%r825, %r149, %r824;
	atom.shared.add.u32 	%r2151, [%r825], %r154;
$L__BB16_181:
	ld.param.u32 	%r2051, [_ZN3cub18CUB_300001_SM_10006detail10radix_sort29DeviceRadixSortOnesweepKernelINS1_5radix10policy_hubIffyE10Policy1000ELNS0_9SortOrderE1EffyiiNS1_21identity_decomposer_tEEEvPT5_SB_PT3_PKSC_PT1_PKSG_PT2_PKSK_T4_iiT6__param_9];
	shfl.sync.idx.b32	%r851|%p158, %r2151, %r153, 31, -1;
	add.s32 	%r157, %r154, %r851;
	setp.eq.s32 	%p159, %r2149, 2147483647;
	selp.b32 	%r852, -2147483648, %r2149, %p159;
	shr.u32 	%r853, %r852, %r2051;
	and.b32  	%r848, %r853, %r151;
	mov.b32 	%r828, 1;
	// begin inline asm
	{
    .reg .pred p;
    and.b32 %r826, %r848, %r828;    setp.ne.u32 p, %r826, 0;
    vote.ballot.sync.b32 %r826, p, 0xffffffff;
    @!p not.b32 %r826, %r826;
}

	// end inline asm
	mov.b32 	%r831, 2;
	// begin inline asm
	{
    .reg .pred p;
    and.b32 %r829, %r848, %r831;    setp.ne.u32 p, %r829, 0;
    vote.ballot.sync.b32 %r829, p, 0xffffffff;
    @!p not.b32 %r829, %r829;
}

	// end inline asm
	and.b32  	%r854, %r829, %r826;
	mov.b32 	%r834, 4;
	// begin inline asm
	{
    .reg .pred p;
    and.b32 %r832, %r848, %r834;    setp.ne.u32 p, %r832, 0;
    vote.ballot.sync.b32 %r832, p, 0xffffffff;
    @!p not.b32 %r832, %r832;
}

	// end inline asm
	and.b32  	%r855, %r832, %r854;
	mov.b32 	%r837, 8;
	// begin inline asm
	{
    .reg .pred p;
    and.b32 %r835, %r848, %r837;    setp.ne.u32 p, %r835, 0;
    vote.ballot.sync.b32 %r835, p, 0xffffffff;
    @!p not.b32 %r835, %r835;
}

	// end inline asm
	and.b32  	%r856, %r835, %r855;
	mov.b32 	%r840, 16;
	// begin inline asm
	{
    .reg .pred p;
    and.b32 %r838, %r848, %r840;    setp.ne.u32 p, %r838, 0;
    vote.ballot.sync.b32 %r838, p, 0xffffffff;
    @!p not.b32 %r838, %r838;
}

	// end inline asm
	and.b32  	%r857, %r838, %r856;
	mov.b32 	%r843, 32;
	// begin inline asm
	{
    .reg .pred p;
    and.b32 %r841, %r848, %r843;    setp.ne.u32 p, %r841, 0;
    vote.ballot.sync.b32 %r841, p, 0xffffffff;
    @!p not.b32 %r841, %r841;
}

	// end inline asm
	and.b32  	%r858, %r841, %r857;
	mov.b32 	%r846, 64;
	// begin inline asm
	{
    .reg .pred p;
    and.b32 %r844, %r848, %r846;    setp.ne.u32 p, %r844, 0;
    vote.ballot.sync.b32 %r844, p, 0xffffffff;
    @!p not.b32 %r844, %r844;
}

	// end inline asm
	and.b32  	%r859, %r844, %r858;
	mov.b32 	%r849, 128;
	// begin inline asm
	{
    .reg .pred p;
    and.b32 %r847, %r848, %r849;    setp.ne.u32 p, %r847, 0;
    vote.ballot.sync.b32 %r847, p, 0xffffffff;
    @!p not.b32 %r847, %r847;
}

	// end inline asm
	and.b32  	%r860, %r847, %r859;
	clz.b32 	%r861, %r860;
	sub.s32 	%r159, 31, %r861;
	and.b32  	%r862, %r782, %r860;
	popc.b32 	%r160, %r862;
	setp.ne.s32 	%p160, %r306, %r159;
	mov.b32 	%r2152, 0;
	@%p160 bra 	$L__BB16_183;
	shl.b32 	%r863, %r848, 2;
	add.s32 	%r864, %r149, %r863;
	atom.shared.add.u32 	%r2152, [%r864], %r160;
$L__BB16_183:
	ld.param.u32 	%r2052, [_ZN3cub18CUB_300001_SM_10006detail10radix_sort29DeviceRadixSortOnesweepKernelINS1_5radix10policy_hubIffyE10Policy1000ELNS0_9SortOrderE1EffyiiNS1_21identity_decomposer_tEEEvPT5_SB_PT3_PKSC_PT1_PKSG_PT2_PKSK_T4_iiT6__param_9];
	shfl.sync.idx.b32	%r890|%p161, %r2152, %r159, 31, -1;
	add.s32 	%r163, %r160, %r890;
	setp.eq.s32 	%p162, %r2148, 2147483647;
	selp.b32 	%r891, -2147483648, %r2148, %p162;
	shr.u32 	%r892, %r891, %r2052;
	and.b32  	%r887, %r892, %r151;
	mov.b32 	%r867, 1;
	// begin inline asm
	{
    .reg .pred p;
    and.b32 %r865, %r887, %r867;    setp.ne.u32 p, %r865, 0;
    vote.ballot.sync.b32 %r865, p, 0xffffffff;
    @!p not.b32 %r865, %r865;
}

	// end inline asm
	mov.b32 	%r870, 2;
	// begin inline asm
	{
    .reg .pred p;
    and.b32 %r868, %r887, %r870;    setp.ne.u32 p, %r868, 0;
    vote.ballot.sync.b32 %r868, p, 0xffffffff;
    @!p not.b32 %r868, %r868;
}

	// end inline asm
	and.b32  	%r893, %r868, %r865;
	mov.b32 	%r873, 4;
	// begin inline asm
	{
    .reg .pred p;
    and.b32 %r871, %r887, %r873;    setp.ne.u32 p, %r871, 0;
    vote.ballot.sync.b32 %r871, p, 0xffffffff;
    @!p not.b32 %r871, %r871;
}

	// end inline asm
	and.b32  	%r894, %r871, %r893;
	mov.b32 	%r876, 8;
	// begin inline asm
	{
    .reg .pred p;
    and.b32 %r874, %r887, %r876;    setp.ne.u32 p, %r874, 0;
    vote.ballot.sync.b32 %r874, p, 0xffffffff;
    @!p not.b32 %r874, %r874;
}

	// end inline asm
	and.b32  	%r895, %r874, %r894;
	mov.b32 	%r879, 16;
	// begin inline asm
	{
    .reg .pred p;
    and.b32 %r877, %r887, %r879;    setp.ne.u32 p, %r877, 0;
    vote.ballot.sync.b32 %r877, p, 0xffffffff;
    @!p not.b32 %r877, %r877;
}

	// end inline asm
	and.b32  	%r896, %r877, %r895;
	mov.b32 	%r882, 32;
	// begin inline asm
	{
    .reg .pred p;
    and.b32 %r880, %r887, %r882;    setp.ne.u32 p, %r880, 0;
    vote.ballot.sync.b32 %r880, p, 0xffffffff;
    @!p not.b32 %r880, %r880;
}

	// end inline asm
	and.b32  	%r897, %r880, %r896;
	mov.b32 	%r885, 64;
	// begin inline asm
	{
    .reg .pred p;
    and.b32 %r883, %r887, %r885;    setp.ne.u32 p, %r883, 0;
    vote.ballot.sync.b32 %r883, p, 0xffffffff;
    @!p not.b32 %r883, %r883;
}

	// end inline asm
	and.b32  	%r898, %r883, %r897;
	mov.b32 	%r888, 128;
	// begin inline asm
	{
    .reg .pred p;
    and.b32 %r886, %r887, %r888;    setp.ne.u32 p, %r886, 0;
    vote.ballot.sync.b32 %r886, p, 0xffffffff;
    @!p not.b32 %r886, %r886;
}

	// end inline asm
	and.b32  	%r899, %r886, %r898;
	clz.b32 	%r900, %r899;
	sub.s32 	%r165, 31, %r900;
	and.b32  	%r901, %r782, %r899;
	popc.b32 	%r166, %r901;
	setp.ne.s32 	%p163, %r306, %r165;
	mov.b32 	%r2153, 0;
	@%p163 bra 	$L__BB16_185;
	shl.b32 	%r902, %r887, 2;
	add.s32 	%r903, %r149, %r902;
	atom.shared.add.u32 	%r2153, [%r903], %r166;
$L__BB16_185:
	ld.param.u32 	%r2053, [_ZN3cub18CUB_300001_SM_10006detail10radix_sort29DeviceRadixSortOnesweepKernelINS1_5radix10policy_hubIffyE10Policy1000ELNS0_9SortOrderE1EffyiiNS1_21identity_decomposer_tEEEvPT5_SB_PT3_PKSC_PT1_PKSG_PT2_PKSK_T4_iiT6__param_9];
	shfl.sync.idx.b32	%r929|%p164, %r2153, %r165, 31, -1;
	add.s32 	%r169, %r166, %r929;
	setp.eq.s32 	%p165, %r2147, 2147483647;
	selp.b32 	%r930, -2147483648, %r2147, %p165;
	shr.u32 	%r931, %r930, %r2053;
	and.b32  	%r926, %r931, %r151;
	mov.b32 	%r906, 1;
	// begin inline asm
	{
    .reg .pred p;
    and.b32 %r904, %r926, %r906;    setp.ne.u32 p, %r904, 0;
    vote.ballot.sync.b32 %r904, p, 0xffffffff;
    @!p not.b32 %r904, %r904;
}

	// end inline asm
	mov.b32 	%r909, 2;
	// begin inline asm
	{
    .reg .pred p;
    and.b32 %r907, %r926, %r909;    setp.ne.u32 p, %r907, 0;
    vote.ballot.sync.b32 %r907, p, 0xffffffff;
    @!p not.b32 %r907, %r907;
}

	// end inline asm
	and.b32  	%r932, %r907, %r904;
	mov.b32 	%r912, 4;
	// begin inline asm
	{
    .reg .pred p;
    and.b32 %r910, %r926, %r912;    setp.ne.u32 p, %r910, 0;
    vote.ballot.sync.b32 %r910, p, 0xffffffff;
    @!p not.b32 %r910, %r910;
}

	// end inline asm
	and.b32  	%r933, %r910, %r932;
	mov.b32 	%r915, 8;
	// begin inline asm
	{
    .reg .pred p;
    and.b32 %r913, %r926, %r915;    setp.ne.u32 p, %r913, 0;
    vote.ballot.sync.b32 %r913, p, 0xffffffff;
    @!p not.b32 %r913, %r913;
}

	// end inline asm
	and.b32  	%r934, %r913, %r933;
	mov.b32 	%r918, 16;
	// begin inline asm
	{
    .reg .pred p;
    and.b32 %r916, %r926, %r918;    setp.ne.u32 p, %r916, 0;
    vote.ballot.sync.b32 %r916, p, 0xffffffff;
    @!p not.b32 %r916, %r916;
}

	// end inline asm
	and.b32  	%r935, %r916, %r934;
	mov.b32 	%r921, 32;
	// begin inline asm
	{
    .reg .pred p;
    and.b32 %r919, %r926, %r921;    setp.ne.u32 p, %r919, 0;
    vote.ballot.sync.b32 %r919, p, 0xffffffff;
    @!p not.b32 %r919, %r919;
}

	// end inline asm
	and.b32  	%r936, %r919, %r935;
	mov.b32 	%r924, 64;
	// begin inline asm
	{
    .reg .pred p;
    and.b32 %r922, %r926, %r924;    setp.ne.u32 p, %r922, 0;
    vote.ballot.sync.b32 %r922, p, 0xffffffff;
    @!p not.b32 %r922, %r922;
}

	// end inline asm
	and.b32  	%r937, %r922, %r936;
	mov.b32 	%r927, 128;
	// begin inline asm
	{
    .reg .pred p;
    and.b32 %r925, %r926, %r927;    setp.ne.u32 p, %r925, 0;
    vote.ballot.sync.b32 %r925, p, 0xffffffff;
    @!p not.b32 %r925, %r925;
}

	// end inline asm
	and.b32  	%r938, %r925, %r937;
	clz.b32 	%r939, %r938;
	sub.s32 	%r171, 31, %r939;
	and.b32  	%r940, %r782, %r938;
	popc.b32 	%r172, %r940;
	setp.ne.s32 	%p166, %r306, %r171;
	mov.b32 	%r2154, 0;
	@%p166 bra 	$L__BB16_187;
	shl.b32 	%r941, %r926, 2;
	add.s32 	%r942, %r149, %r941;
	atom.shared.add.u32 	%r2154, [%r942], %r172;
$L__BB16_187:
	ld.param.u32 	%r2054, [_ZN3cub18CUB_300001_SM_10006detail10radix_sort29DeviceRadixSortOnesweepKernelINS1_5radix10policy_hubIffyE10Policy1000ELNS0_9SortOrderE1EffyiiNS1_21identity_decomposer_tEEEvPT5_SB_PT3_PKSC_PT1_PKSG_PT2_PKSK_T4_iiT6__param_9];
	shfl.sync.idx.b32	%r968|%p167, %r2154, %r171, 31, -1;
	add.s32 	%r175, %r172, %r968;
	setp.eq.s32 	%p168, %r2146, 2147483647;
	selp.b32 	%r969, -2147483648, %r2146, %p168;
	shr.u32 	%r970, %r969, %r2054;
	and.b32  	%r965, %r970, %r151;
	mov.b32 	%r945, 1;
	// begin inline asm
	{
    .reg .pred p;
    and.b32 %r943, %r965, %r945;    setp.ne.u32 p, %r943, 0;
    vote.ballot.sync.b32 %r943, p, 0xffffffff;
    @!p not.b32 %r943, %r943;
}

	// end inline asm
	mov.b32 	%r948, 2;
	// begin inline asm
	{
    .reg .pred p;
    and.b32 %r946, %r965, %r948;    setp.ne.u32 p, %r946, 0;
    vote.ballot.sync.b32 %r946, p, 0xffffffff;
    @!p not.b32 %r946, %r946;
}

	// end inline asm
	and.b32  	%r971, %r946, %r943;
	mov.b32 	%r951, 4;
	// begin inline asm
	{
    .reg .pred p;
    and.b32 %r949, %r965, %r951;    setp.ne.u32 p, %r949, 0;
    vote.ballot.sync.b32 %r949, p, 0xffffffff;
    @!p not.b32 %r949, %r949;
}

	// end inline asm
	and.b32  	%r972, %r949, %r971;
	mov.b32 	%r954, 8;
	// begin inline asm
	{
    .reg .pred p;
    and.b32 %r952, %r965, %r954;    setp.ne.u32 p, %r952, 0;
    vote.ballot.sync.b32 %r952, p, 0xffffffff;
    @!p not.b32 %r952, %r952;
}

	// end inline asm
	and.b32  	%r973, %r952, %r972;
	mov.b32 	%r957, 16;
	// begin inline asm
	{
    .reg .pred p;
    and.b32 %r955, %r965, %r957;    setp.ne.u32 p, %r955, 0;
    vote.ballot.sync.b32 %r955, p, 0xffffffff;
    @!p not.b32 %r955, %r955;
}

	// end inline asm
	and.b32  	%r974, %r955, %r973;
	mov.b32 	%r960, 32;
	// begin inline asm
	{
    .reg .pred p;
    and.b32 %r958, %r965, %r960;    setp.ne.u32 p, %r958, 0;
    vote.ballot.sync.b32 %r958, p, 0xffffffff;
    @!p not.b32 %r958, %r958;
}

	// end inline asm
	and.b32  	%r975, %r958, %r974;
	mov.b32 	%r963, 64;
	// begin inline asm
	{
    .reg .pred p;
    and.b32 %r961, %r965, %r963;    setp.ne.u32 p, %r961, 0;
    vote.ballot.sync.b32 %r961, p, 0xffffffff;
    @!p not.b32 %r961, %r961;
}

	// end inline asm
	and.b32  	%r976, %r961, %r975;
	mov.b32 	%r966, 128;
	// begin inline asm
	{
    .reg .pred p;
    and.b32 %r964, %r965, %r966;    setp.ne.u32 p, %r964, 0;
    vote.ballot.sync.b32 %r964, p, 0xffffffff;
    @!p not.b32 %r964, %r964;
}

	// end inline asm
	and.b32  	%r977, %r964, %r976;
	clz.b32 	%r978, %r977;
	sub.s32 	%r177, 31, %r978;
	and.b32  	%r979, %r782, %r977;
	popc.b32 	%r178, %r979;
	setp.ne.s32 	%p169, %r306, %r177;
	mov.b32 	%r2155, 0;
	@%p169 bra 	$L__BB16_189;
	shl.b32 	%r980, %r965, 2;
	add.s32 	%r981, %r149, %r980;
	atom.shared.add.u32 	%r2155, [%r981], %r178;
$L__BB16_189:
	ld.param.u32 	%r2055, [_ZN3cub18CUB_300001_SM_10006detail10radix_sort29DeviceRadixSortOnesweepKernelINS1_5radix10policy_hubIffyE10Policy1000ELNS0_9SortOrderE1EffyiiNS1_21identity_decomposer_tEEEvPT5_SB_PT3_PKSC_PT1_PKSG_PT2_PKSK_T4_iiT6__param_9];
	shfl.sync.idx.b32	%r1007|%p170, %r2155, %r177, 31, -1;
	add.s32 	%r181, %r178, %r1007;
	setp.eq.s32 	%p171, %r2145, 2147483647;
	selp.b32 	%r1008, -2147483648, %r2145, %p171;
	shr.u32 	%r1009, %r1008, %r2055;
	and.b32  	%r1004, %r1009, %r151;
	mov.b32 	%r984, 1;
	// begin inline asm
	{
    .reg .pred p;
    and.b32 %r982, %r1004, %r984;    setp.ne.u32 p, %r982, 0;
    vote.ballot.sync.b32 %r982, p, 0xffffffff;
    @!p not.b32 %r982, %r982;
}

	// end inline asm
	mov.b32 	%r987, 2;
	// begin inline asm
	{
    .reg .pred p;
    and.b32 %r985, %r1004, %r987;    setp.ne.u32 p, %r985, 0;
    vote.ballot.sync.b32 %r985, p, 0xffffffff;
    @!p not.b32 %r985, %r985;
}

	// end inline asm
	and.b32  	%r1010, %r985, %r982;
	mov.b32 	%r990, 4;
	// begin inline asm
	{
    .reg .pred p;
    and.b32 %r988, %r1004, %r990;    setp.ne.u32 p, %r988, 0;
    vote.ballot.sync.b32 %r988, p, 0xffffffff;
    @!p not.b32 %r988, %r988;
}

	// end inline asm
	and.b32  	%r1011, %r988, %r1010;
	mov.b32 	%r993, 8;
	// begin inline asm
	{
    .reg .pred p;
    and.b32 %r991, %r1004, %r993;    setp.ne.u32 p, %r991, 0;
    vote.ballot.sync.b32 %r991, p, 0xffffffff;
    @!p not.b32 %r991, %r991;
}

	// end inline asm
	and.b32  	%r1012, %r991, %r1011;
	mov.b32 	%r996, 16;
	// begin inline asm
	{
    .reg .pred p;
    and.b32 %r994, %r1004, %r996;    setp.ne.u32 p, %r994, 0;
    vote.ballot.sync.b32 %r994, p, 0xffffffff;
    @!p not.b32 %r994, %r994;
}

	// end inline asm
	and.b32  	%r1013, %r994, %r1012;
	mov.b32 	%r999, 32;
	// begin inline asm
	{
    .reg .pred p;
    and.b32 %r997, %r1004, %r999;    setp.ne.u32 p, %r997, 0;
    vote.ballot.sync.b32 %r997, p, 0xffffffff;
    @!p not.b32 %r997, %r997;
}

	// end inline asm
	and.b32  	%r1014, %r997, %r1013;
	mov.b32 	%r1002, 64;
	// begin inline asm
	{
    .reg .pred p;
    and.b32 %r1000, %r1004, %r1002;    setp.ne.u32 p, %r1000, 0;
    vote.ballot.sync.b32 %r1000, p, 0xffffffff;
    @!p not.b32 %r1000, %r1000;
}

	// end inline asm
	and.b32  	%r1015, %r1000, %r1014;
	mov.b32 	%r1005, 128;
	// begin inline asm
	{
    .reg .pred p;
    and.b32 %r1003, %r1004, %r1005;    setp.ne.u32 p, %r1003, 0;
    vote.ballot.sync.b32 %r1003, p, 0xffffffff;
    @!p not.b32 %r1003, %r1003;
}

	// end inline asm
	and.b32  	%r1016, %r1003, %r1015;
	clz.b32 	%r1017, %r1016;
	sub.s32 	%r183, 31, %r1017;
	and.b32  	%r1018, %r782, %r1016;
	popc.b32 	%r184, %r1018;
	setp.ne.s32 	%p172, %r306, %r183;
	mov.b32 	%r2156, 0;
	@%p172 bra 	$L__BB16_191;
	shl.b32 	%r1019, %r1004, 2;
	add.s32 	%r1020, %r149, %r1019;
	atom.shared.add.u32 	%r2156, [%r1020], %r184;
$L__BB16_191:
	ld.param.u32 	%r2056, [_ZN3cub18CUB_300001_SM_10006detail10radix_sort29DeviceRadixSortOnesweepKernelINS1_5radix10policy_hubIffyE10Policy1000ELNS0_9SortOrderE1EffyiiNS1_21identity_decomposer_tEEEvPT5_SB_PT3_PKSC_PT1_PKSG_PT2_PKSK_T4_iiT6__param_9];
	shfl.sync.idx.b32	%r1046|%p173, %r2156, %r183, 31, -1;
	add.s32 	%r187, %r184, %r1046;
	setp.eq.s32 	%p174, %r2144, 2147483647;
	selp.b32 	%r1047, -2147483648, %r2144, %p174;
	shr.u32 	%r1048, %r1047, %r2056;
	and.b32  	%r1043, %r1048, %r151;
	mov.b32 	%r1023, 1;
	// begin inline asm
	{
    .reg .pred p;
    and.b32 %r1021, %r1043, %r1023;    setp.ne.u32 p, %r1021, 0;
    vote.ballot.sync.b32 %r1021, p, 0xffffffff;
    @!p not.b32 %r1021, %r1021;
}

	// end inline asm
	mov.b32 	%r1026, 2;
	// begin inline asm
	{
    .reg .pred p;
    and.b32 %r1024, %r1043, %r1026;    setp.ne.u32 p, %r1024, 0;
    vote.ballot.sync.b32 %r1024, p, 0xffffffff;
    @!p not.b32 %r1024, %r1024;
}

	// end inline asm
	and.b32  	%r1049, %r1024, %r1021;
	mov.b32 	%r1029, 4;
	// begin inline asm
	{
    .reg .pred p;
    and.b32 %r1027, %r1043, %r1029;    setp.ne.u32 p, %r1027, 0;
    vote.ballot.sync.b32 %r1027, p, 0xffffffff;
    @!p not.b32 %r1027, %r1027;
}

	// end inline asm
	and.b32  	%r1050, %r1027, %r1049;
	mov.b32 	%r1032, 8;
	// begin inline asm
	{
    .reg .pred p;
    and.b32 %r1030, %r1043, %r1032;    setp.ne.u32 p, %r1030, 0;
    vote.ballot.sync.b32 %r1030, p, 0xffffffff;
    @!p not.b32 %r1030, %r1030;
}

	// end inline asm
	and.b32  	%r1051, %r1030, %r1050;
	mov.b32 	%r1035, 16;
	// begin inline asm
	{
    .reg .pred p;
    and.b32 %r1033, %r1043, %r1035;    setp.ne.u32 p, %r1033, 0;
    vote.ballot.sync.b32 %r1033, p, 0xffffffff;
    @!p not.b32 %r1033, %r1033;
}

	// end inline asm
	and.b32  	%r1052, %r1033, %r1051;
	mov.b32 	%r1038, 32;
	// begin inline asm
	{
    .reg .pred p;
    and.b32 %r1036, %r1043, %r1038;    setp.ne.u32 p, %r1036, 0;
    vote.ballot.sync.b32 %r1036, p, 0xffffffff;
    @!p not.b32 %r1036, %r1036;
}

	// end inline asm
	and.b32  	%r1053, %r1036, %r1052;
	mov.b32 	%r1041, 64;
	// begin inline asm
	{
    .reg .pred p;
    and.b32 %r1039, %r1043, %r1041;    setp.ne.u32 p, %r1039, 0;
    vote.ballot.sync.b32 %r1039, p, 0xffffffff;
    @!p not.b32 %r1039, %r1039;
}

	// end inline asm
	and.b32  	%r1054, %r1039, %r1053;
	mov.b32 	%r1044, 128;
	// begin inline asm
	{
    .reg .pred p;
    and.b32 %r1042, %r1043, %r1044;    setp.ne.u32 p, %r1042, 0;
    vote.ballot.sync.b32 %r1042, p, 0xffffffff;
    @!p not.b32 %r1042, %r1042;
}

	// end inline asm
	and.b32  	%r1055, %r1042, %r1054;
	clz.b32 	%r1056, %r1055;
	sub.s32 	%r189, 31, %r1056;
	and.b32  	%r1057, %r782, %r1055;
	popc.b32 	%r190, %r1057;
	setp.ne.s32 	%p175, %r306, %r189;
	mov.b32 	%r2157, 0;
	@%p175 bra 	$L__BB16_193;
	shl.b32 	%r1058, %r1043, 2;
	add.s32 	%r1059, %r149, %r1058;
	atom.shared.add.u32 	%r2157, [%r1059], %r190;
$L__BB16_193:
	ld.param.u32 	%r2057, [_ZN3cub18CUB_300001_SM_10006detail10radix_sort29DeviceRadixSortOnesweepKernelINS1_5radix10policy_hubIffyE10Policy1000ELNS0_9SortOrderE1EffyiiNS1_21identity_decomposer_tEEEvPT5_SB_PT3_PKSC_PT1_PKSG_PT2_PKSK_T4_iiT6__param_9];
	shfl.sync.idx.b32	%r1085|%p176, %r2157, %r189, 31, -1;
	add.s32 	%r193, %r190, %r1085;
	setp.eq.s32 	%p177, %r2143, 2147483647;
	selp.b32 	%r1086, -2147483648, %r2143, %p177;
	shr.u32 	%r1087, %r1086, %r2057;
	and.b32  	%r1082, %r1087, %r151;
	mov.b32 	%r1062, 1;
	// begin inline asm
	{
    .reg .pred p;
    and.b32 %r1060, %r1082, %r1062;    setp.ne.u32 p, %r1060, 0;
    vote.ballot.sync.b32 %r1060, p, 0xffffffff;
    @!p not.b32 %r1060, %r1060;
}

	// end inline asm
	mov.b32 	%r1065, 2;
	// begin inline asm
	{
    .reg .pred p;
    and.b32 %r1063, %r1082, %r1065;    setp.ne.u32 p, %r1063, 0;
    vote.ballot.sync.b32 %r1063, p, 0xffffffff;
    @!p not.b32 %r1063, %r1063;
}

	// end inline asm
	and.b32  	%r1088, %r1063, %r1060;
	mov.b32 	%r1068, 4;
	// begin inline asm
	{
    .reg .pred p;
    and.b32 %r1066, %r1082, %r1068;    setp.ne.u32 p, %r1066, 0;
    vote.ballot.sync.b32 %r1066, p, 0xffffffff;
    @!p not.b32 %r1066, %r1066;
}

	// end inline asm
	and.b32  	%r1089, %r1066, %r1088;
	mov.b32 	%r1071, 8;
	// begin inline asm
	{
    .reg .pred p;
    and.b32 %r1069, %r1082, %r1071;    setp.ne.u32 p, %r1069, 0;
    vote.ballot.sync.b32 %r1069, p, 0xffffffff;
    @!p not.b32 %r1069, %r1069;
}

	// end inline asm
	and.b32  	%r1090, %r1069, %r1089;
	mov.b32 	%r1074, 16;
	// begin inline asm
	{
    .reg .pred p;
    and.b32 %r1072, %r1082, %r1074;    setp.ne.u32 p, %r1072, 0;
    vote.ballot.sync.b32 %r1072, p, 0xffffffff;
    @!p not.b32 %r1072, %r1072;
}

	// end inline asm
	and.b32  	%r1091, %r1072, %r1090;
	mov.b32 	%r1077, 32;
	// begin inline asm
	{
    .reg .pred p;
    and.b32 %r1075, %r1082, %r1077;    setp.ne.u32 p, %r1075, 0;
    vote.ballot.sync.b32 %r1075, p, 0xffffffff;
    @!p not.b32 %r1075, %r1075;
}

	// end inline asm
	and.b32  	%r1092, %r1075, %r1091;
	mov.b32 	%r1080, 64;
	// begin inline asm
	{
    .reg .pred p;
    and.b32 %r1078, %r1082, %r1080;    setp.ne.u32 p, %r1078, 0;
    vote.ballot.sync.b32 %r1078, p, 0xffffffff;
    @!p not.b32 %r1078, %r1078;
}

	// end inline asm
	and.b32  	%r1093, %r1078, %r1092;
	mov.b32 	%r1083, 128;
	// begin inline asm
	{
    .reg .pred p;
    and.b32 %r1081, %r1082, %r1083;    setp.ne.u32 p, %r1081, 0;
    vote.ballot.sync.b32 %r1081, p, 0xffffffff;
    @!p not.b32 %r1081, %r1081;
}

	// end inline asm
	and.b32  	%r1094, %r1081, %r1093;
	clz.b32 	%r1095, %r1094;
	sub.s32 	%r195, 31, %r1095;
	and.b32  	%r1096, %r782, %r1094;
	popc.b32 	%r196, %r1096;
	setp.ne.s32 	%p178, %r306, %r195;
	mov.b32 	%r2158, 0;
	@%p178 bra 	$L__BB16_195;
	shl.b32 	%r1097, %r1082, 2;
	add.s32 	%r1098, %r149, %r1097;
	atom.shared.add.u32 	%r2158, [%r1098], %r196;
$L__BB16_195:
	ld.param.u32 	%r2058, [_ZN3cub18CUB_300001_SM_10006detail10radix_sort29DeviceRadixSortOnesweepKernelINS1_5radix10policy_hubIffyE10Policy1000ELNS0_9SortOrderE1EffyiiNS1_21identity_decomposer_tEEEvPT5_SB_PT3_PKSC_PT1_PKSG_PT2_PKSK_T4_iiT6__param_9];
	shfl.sync.idx.b32	%r1124|%p179, %r2158, %r195, 31, -1;
	add.s32 	%r199, %r196, %r1124;
	setp.eq.s32 	%p180, %r2142, 2147483647;
	selp.b32 	%r1125, -2147483648, %r2142, %p180;
	shr.u32 	%r1126, %r1125, %r2058;
	and.b32  	%r1121, %r1126, %r151;
	mov.b32 	%r1101, 1;
	// begin inline asm
	{
    .reg .pred p;
    and.b32 %r1099, %r1121, %r1101;    setp.ne.u32 p, %r1099, 0;
    vote.ballot.sync.b32 %r1099, p, 0xffffffff;
    @!p not.b32 %r1099, %r1099;
}

	// end inline asm
	mov.b32 	%r1104, 2;
	// begin inline asm
	{
    .reg .pred p;
    and.b32 %r1102, %r1121, %r1104;    setp.ne.u32 p, %r1102, 0;
    vote.ballot.sync.b32 %r1102, p, 0xffffffff;
    @!p not.b32 %r1102, %r1102;
}

	// end inline asm
	and.b32  	%r1127, %r1102, %r1099;
	mov.b32 	%r1107, 4;
	// begin inline asm
	{
    .reg .pred p;
    and.b32 %r1105, %r1121, %r1107;    setp.ne.u32 p, %r1105, 0;
    vote.ballot.sync.b32 %r1105, p, 0xffffffff;
    @!p not.b32 %r1105, %r1105;
}

	// end inline asm
	and.b32  	%r1128, %r1105, %r1127;
	mov.b32 	%r1110, 8;
	// begin inline asm
	{
    .reg .pred p;
    and.b32 %r1108, %r1121, %r1110;    setp.ne.u32 p, %r1108, 0;
    vote.ballot.sync.b32 %r1108, p, 0xffffffff;
    @!p not.b32 %r1108, %r1108;
}

	// end inline asm
	and.b32  	%r1129, %r1108, %r1128;
	mov.b32 	%r1113, 16;
	// begin inline asm
	{
    .reg .pred p;
    and.b32 %r1111, %r1121, %r1113;    setp.ne.u32 p, %r1111, 0;
    vote.ballot.sync.b32 %r1111, p, 0xffffffff;
    @!p not.b32 %r1111, %r1111;
}

	// end inline asm
	and.b32  	%r1130, %r1111, %r1129;
	mov.b32 	%r1116, 32;
	// begin inline asm
	{
    .reg .pred p;
    and.b32 %r1114, %r1121, %r1116;    setp.ne.u32 p, %r1114, 0;
    vote.ballot.sync.b32 %r1114, p, 0xffffffff;
    @!p not.b32 %r1114, %r1114;
}

	// end inline asm
	and.b32  	%r1131, %r1114, %r1130;
	mov.b32 	%r1119, 64;
	// begin inline asm
	{
    .reg .pred p;
    and.b32 %r1117, %r1121, %r1119;    setp.ne.u32 p, %r1117, 0;
    vote.ballot.sync.b32 %r1117, p, 0xffffffff;
    @!p not.b32 %r1117, %r1117;
}

	// end inline asm
	and.b32  	%r1132, %r1117, %r1131;
	mov.b32 	%r1122, 128;
	// begin inline asm
	{
    .reg .pred p;
    and.b32 %r1120, %r1121, %r1122;    setp.ne.u32 p, %r1120, 0;
    vote.ballot.sync.b32 %r1120, p, 0xffffffff;
    @!p not.b32 %r1120, %r1120;
}

	// end inline asm
	and.b32  	%r1133, %r1120, %r1132;
	clz.b32 	%r1134, %r1133;
	sub.s32 	%r201, 31, %r1134;
	and.b32  	%r1135, %r782, %r1133;
	popc.b32 	%r202, %r1135;
	setp.ne.s32 	%p181, %r306, %r201;
	mov.b32 	%r2159, 0;
	@%p181 bra 	$L__BB16_197;
	shl.b32 	%r1136, %r1121, 2;
	add.s32 	%r1137, %r149, %r1136;
	atom.shared.add.u32 	%r2159, [%r1137], %r202;
$L__BB16_197:
	ld.param.u32 	%r2059, [_ZN3cub18CUB_300001_SM_10006detail10radix_sort29DeviceRadixSortOnesweepKernelINS1_5radix10policy_hubIffyE10Policy1000ELNS0_9SortOrderE1EffyiiNS1_21identity_decomposer_tEEEvPT5_SB_PT3_PKSC_PT1_PKSG_PT2_PKSK_T4_iiT6__param_9];
	shfl.sync.idx.b32	%r1163|%p182, %r2159, %r201, 31, -1;
	add.s32 	%r205, %r202, %r1163;
	setp.eq.s32 	%p183, %r2141, 2147483647;
	selp.b32 	%r1164, -2147483648, %r2141, %p183;
	shr.u32 	%r1165, %r1164, %r2059;
	and.b32  	%r1160, %r1165, %r151;
	mov.b32 	%r1140, 1;
	// begin inline asm
	{
    .reg .pred p;
    and.b32 %r1138, %r1160, %r1140;    setp.ne.u32 p, %r1138, 0;
    vote.ballot.sync.b32 %r1138, p, 0xffffffff;
    @!p not.b32 %r1138, %r1138;
}

	// end inline asm
	mov.b32 	%r1143, 2;
	// begin inline asm
	{
    .reg .pred p;
    and.b32 %r1141, %r1160, %r1143;    setp.ne.u32 p, %r1141, 0;
    vote.ballot.sync.b32 %r1141, p, 0xffffffff;
    @!p not.b32 %r1141, %r1141;
}

	// end inline asm
	and.b32  	%r1166, %r1141, %r1138;
	mov.b32 	%r1146, 4;
	// begin inline asm
	{
    .reg .pred p;
    and.b32 %r1144, %r1160, %r1146;    setp.ne.u32 p, %r1144, 0;
    vote.ballot.sync.b32 %r1144, p, 0xffffffff;
    @!p not.b32 %r1144, %r1144;
}

	// end inline asm
	and.b32  	%r1167, %r1144, %r1166;
	mov.b32 	%r1149, 8;
	// begin inline asm
	{
    .reg .pred p;
    and.b32 %r1147, %r1160, %r1149;    setp.ne.u32 p, %r1147, 0;
    vote.ballot.sync.b32 %r1147, p, 0xffffffff;
    @!p not.b32 %r1147, %r1147;
}

	// end inline asm
	and.b32  	%r1168, %r1147, %r1167;
	mov.b32 	%r1152, 16;
	// begin inline asm
	{
    .reg .pred p;
    and.b32 %r1150, %r1160, %r1152;    setp.ne.u32 p, %r1150, 0;
    vote.ballot.sync.b32 %r1150, p, 0xffffffff;
    @!p not.b32 %r1150, %r1150;
}

	// end inline asm
	and.b32  	%r1169, %r1150, %r1168;
	mov.b32 	%r1155, 32;
	// begin inline asm
	{
    .reg .pred p;
    and.b32 %r1153, %r1160, %r1155;    setp.ne.u32 p, %r1153, 0;
    vote.ballot.sync.b32 %r1153, p, 0xffffffff;
    @!p not.b32 %r1153, %r1153;
}

	// end inline asm
	and.b32  	%r1170, %r1153, %r1169;
	mov.b32 	%r1158, 64;
	// begin inline asm
	{
    .reg .pred p;
    and.b32 %r1156, %r1160, %r1158;    setp.ne.u32 p, %r1156, 0;
    vote.ballot.sync.b32 %r1156, p, 0xffffffff;
    @!p not.b32 %r1156, %r1156;
}

	// end inline asm
	and.b32  	%r1171, %r1156, %r1170;
	mov.b32 	%r1161, 128;
	// begin inline asm
	{
    .reg .pred p;
    and.b32 %r1159, %r1160, %r1161;    setp.ne.u32 p, %r1159, 0;
    vote.ballot.sync.b32 %r1159, p, 0xffffffff;
    @!p not.b32 %r1159, %r1159;
}

	// end inline asm
	and.b32  	%r1172, %r1159, %r1171;
	clz.b32 	%r1173, %r1172;
	sub.s32 	%r207, 31, %r1173;
	and.b32  	%r1174, %r782, %r1172;
	popc.b32 	%r208, %r1174;
	setp.ne.s32 	%p184, %r306, %r207;
	mov.b32 	%r2160, 0;
	@%p184 bra 	$L__BB16_199;
	mov.u32 	%r1177, _ZZN3cub18CUB_300001_SM_10006detail10radix_sort29DeviceRadixSortOnesweepKernelINS1_5radix10policy_hubIffyE10Policy1000ELNS0_9SortOrderE1EffyiiNS1_21identity_decomposer_tEEEvPT5_SB_PT3_PKSC_PT1_PKSG_PT2_PKSK_T4_iiT6_E1s;
	add.s32 	%r1178, %r1177, %r809;
	shl.b32 	%r1179, %r1160, 2;
	add.s32 	%r1180, %r1178, %r1179;
	atom.shared.add.u32 	%r2160, [%r1180], %r208;
$L__BB16_199:
	ld.param.u32 	%r2060, [_ZN3cub18CUB_300001_SM_10006detail10radix_sort29DeviceRadixSortOnesweepKernelINS1_5radix10policy_hubIffyE10Policy1000ELNS0_9SortOrderE1EffyiiNS1_21identity_decomposer_tEEEvPT5_SB_PT3_PKSC_PT1_PKSG_PT2_PKSK_T4_iiT6__param_9];
	shfl.sync.idx.b32	%r1206|%p185, %r2160, %r207, 31, -1;
	add.s32 	%r211, %r208, %r1206;
	setp.eq.s32 	%p186, %r2140, 2147483647;
	selp.b32 	%r1207, -2147483648, %r2140, %p186;
	shr.u32 	%r1208, %r1207, %r2060;
	and.b32  	%r1203, %r1208, %r151;
	mov.b32 	%r1183, 1;
	// begin inline asm
	{
    .reg .pred p;
    and.b32 %r1181, %r1203, %r1183;    setp.ne.u32 p, %r1181, 0;
    vote.ballot.sync.b32 %r1181, p, 0xffffffff;
    @!p not.b32 %r1181, %r1181;
}

	// end inline asm
	mov.b32 	%r1186, 2;
	// begin inline asm
	{
    .reg .pred p;
    and.b32 %r1184, %r1203, %r1186;    setp.ne.u32 p, %r1184, 0;
    vote.ballot.sync.b32 %r1184, p, 0xffffffff;
    @!p not.b32 %r1184, %r1184;
}

	// end inline asm
	and.b32  	%r1209, %r1184, %r1181;
	mov.b32 	%r1189, 4;
	// begin inline asm
	{
    .reg .pred p;
    and.b32 %r1187, %r1203, %r1189;    setp.ne.u32 p, %r1187, 0;
    vote.ballot.sync.b32 %r1187, p, 0xffffffff;
    @!p not.b32 %r1187, %r1187;
}

	// end inline asm
	and.b32  	%r1210, %r1187, %r1209;
	mov.b32 	%r1192, 8;
	// begin inline asm
	{
    .reg .pred p;
    and.b32 %r1190, %r1203, %r1192;    setp.ne.u32 p, %r1190, 0;
    vote.ballot.sync.b32 %r1190, p, 0xffffffff;
    @!p not.b32 %r1190, %r1190;
}

	// end inline asm
	and.b32  	%r1211, %r1190, %r1210;
	mov.b32 	%r1195, 16;
	// begin inline asm
	{
    .reg .pred p;
    and.b32 %r1193, %r1203, %r1195;    setp.ne.u32 p, %r1193, 0;
    vote.ballot.sync.b32 %r1193, p, 0xffffffff;
    @!p not.b32 %r1193, %r1193;
}

	// end inline asm
	and.b32  	%r1212, %r1193, %r1211;
	mov.b32 	%r1198, 32;
	// begin inline asm
	{
    .reg .pred p;
    and.b32 %r1196, %r1203, %r1198;    setp.ne.u32 p, %r1196, 0;
    vote.ballot.sync.b32 %r1196, p, 0xffffffff;
    @!p not.b32 %r1196, %r1196;
}

	// end inline asm
	and.b32  	%r1213, %r1196, %r1212;
	mov.b32 	%r1201, 64;
	// begin inline asm
	{
    .reg .pred p;
    and.b32 %r1199, %r1203, %r1201;    setp.ne.u32 p, %r1199, 0;
    vote.ballot.sync.b32 %r1199, p, 0xffffffff;
    @!p not.b32 %r1199, %r1199;
}

	// end inline asm
	and.b32  	%r1214, %r1199, %r1213;
	mov.b32 	%r1204, 128;
	// begin inline asm
	{
    .reg .pred p;
    and.b32 %r1202, %r1203, %r1204;    setp.ne.u32 p, %r1202, 0;
    vote.ballot.sync.b32 %r1202, p, 0xffffffff;
    @!p not.b32 %r1202, %r1202;
}

	// end inline asm
	and.b32  	%r1215, %r1202, %r1214;
	clz.b32 	%r1216, %r1215;
	sub.s32 	%r213, 31, %r1216;
	and.b32  	%r1217, %r782, %r1215;
	popc.b32 	%r214, %r1217;
	setp.ne.s32 	%p187, %r306, %r213;
	mov.b32 	%r2161, 0;
	@%p187 bra 	$L__BB16_201;
	mov.u32 	%r1220, _ZZN3cub18CUB_300001_SM_10006detail10radix_sort29DeviceRadixSortOnesweepKernelINS1_5radix10policy_hubIffyE10Policy1000ELNS0_9SortOrderE1EffyiiNS1_21identity_decomposer_tEEEvPT5_SB_PT3_PKSC_PT1_PKSG_PT2_PKSK_T4_iiT6_E1s;
	add.s32 	%r1221, %r1220, %r809;
	shl.b32 	%r1222, %r1203, 2;
	add.s32 	%r1223, %r1221, %r1222;
	atom.shared.add.u32 	%r2161, [%r1223], %r214;
$L__BB16_201:
	ld.param.u32 	%r2061, [_ZN3cub18CUB_300001_SM_10006detail10radix_sort29DeviceRadixSortOnesweepKernelINS1_5radix10policy_hubIffyE10Policy1000ELNS0_9SortOrderE1EffyiiNS1_21identity_decomposer_tEEEvPT5_SB_PT3_PKSC_PT1_PKSG_PT2_PKSK_T4_iiT6__param_9];
	shfl.sync.idx.b32	%r1249|%p188, %r2161, %r213, 31, -1;
	add.s32 	%r217, %r214, %r1249;
	setp.eq.s32 	%p189, %r2139, 2147483647;
	selp.b32 	%r1250, -2147483648, %r2139, %p189;
	shr.u32 	%r1251, %r1250, %r2061;
	and.b32  	%r1246, %r1251, %r151;
	mov.b32 	%r1226, 1;
	// begin inline asm
	{
    .reg .pred p;
    and.b32 %r1224, %r1246, %r1226;    setp.ne.u32 p, %r1224, 0;
    vote.ballot.sync.b32 %r1224, p, 0xffffffff;
    @!p not.b32 %r1224, %r1224;
}

	// end inline asm
	mov.b32 	%r1229, 2;
	// begin inline asm
	{
    .reg .pred p;
    and.b32 %r1227, %r1246, %r1229;    setp.ne.u32 p, %r1227, 0;
    vote.ballot.sync.b32 %r1227, p, 0xffffffff;
    @!p not.b32 %r1227, %r1227;
}

	// end inline asm
	and.b32  	%r1252, %r1227, %r1224;
	mov.b32 	%r1232, 4;
	// begin inline asm
	{
    .reg .pred p;
    and.b32 %r1230, %r1246, %r1232;    setp.ne.u32 p, %r1230, 0;
    vote.ballot.sync.b32 %r1230, p, 0xffffffff;
    @!p not.b32 %r1230, %r1230;
}

	// end inline asm
	and.b32  	%r1253, %r1230, %r1252;
	mov.b32 	%r1235, 8;
	// begin inline asm
	{
    .reg .pred p;
    and.b32 %r1233, %r1246, %r1235;    setp.ne.u32 p, %r1233, 0;
    vote.ballot.sync.b32 %r1233, p, 0xffffffff;
    @!p not.b32 %r1233, %r1233;
}

	// end inline asm
	and.b32  	%r1254, %r1233, %r1253;
	mov.b32 	%r1238, 16;
	// begin inline asm
	{
    .reg .pred p;
    and.b32 %r1236, %r1246, %r1238;    setp.ne.u32 p, %r1236, 0;
    vote.ballot.sync.b32 %r1236, p, 0xffffffff;
    @!p not.b32 %r1236, %r1236;
}

	// end inline asm
	and.b32  	%r1255, %r1236, %r1254;
	mov.b32 	%r1241, 32;
	// begin inline asm
	{
    .reg .pred p;
    and.b32 %r1239, %r1246, %r1241;    setp.ne.u32 p, %r1239, 0;
    vote.ballot.sync.b32 %r1239, p, 0xffffffff;
    @!p not.b32 %r1239, %r1239;
}

	// end inline asm
	and.b32  	%r1256, %r1239, %r1255;
	mov.b32 	%r1244, 64;
	// begin inline asm
	{
    .reg .pred p;
    and.b32 %r1242, %r1246, %r1244;    setp.ne.u32 p, %r1242, 0;
    vote.ballot.sync.b32 %r1242, p, 0xffffffff;
    @!p not.b32 %r1242, %r1242;
}

	// end inline asm
	and.b32  	%r1257, %r1242, %r1256;
	mov.b32 	%r1247, 128;
	// begin inline asm
	{
    .reg .pred p;
    and.b32 %r1245, %r1246, %r1247;    setp.ne.u32 p, %r1245, 0;
    vote.ballot.sync.b32 %r1245, p, 0xffffffff;
    @!p not.b32 %r1245, %r1245;
}

	// end inline asm
	and.b32  	%r1258, %r1245, %r1257;
	clz.b32 	%r1259, %r1258;
	sub.s32 	%r219, 31, %r1259;
	and.b32  	%r1260, %r782, %r1258;
	popc.b32 	%r220, %r1260;
	setp.ne.s32 	%p190, %r306, %r219;
	mov.b32 	%r2162, 0;
	@%p190 bra 	$L__BB16_203;
	mov.u32 	%r1263, _ZZN3cub18CUB_300001_SM_10006detail10radix_sort29DeviceRadixSortOnesweepKernelINS1_5radix10policy_hubIffyE10Policy1000ELNS0_9SortOrderE1EffyiiNS1_21identity_decomposer_tEEEvPT5_SB_PT3_PKSC_PT1_PKSG_PT2_PKSK_T4_iiT6_E1s;
	add.s32 	%r1264, %r1263, %r809;
	shl.b32 	%r1265, %r1246, 2;
	add.s32 	%r1266, %r1264, %r1265;
	atom.shared.add.u32 	%r2162, [%r1266], %r220;
$L__BB16_203:
	ld.param.u32 	%r2062, [_ZN3cub18CUB_300001_SM_10006detail10radix_sort29DeviceRadixSortOnesweepKernelINS1_5radix10policy_hubIffyE10Policy1000ELNS0_9SortOrderE1EffyiiNS1_21identity_decomposer_tEEEvPT5_SB_PT3_PKSC_PT1_PKSG_PT2_PKSK_T4_iiT6__param_9];
	shfl.sync.idx.b32	%r1292|%p191, %r2162, %r219, 31, -1;
	add.s32 	%r223, %r220, %r1292;
	setp.eq.s32 	%p192, %r2138, 2147483647;
	selp.b32 	%r1293, -2147483648, %r2138, %p192;
	shr.u32 	%r1294, %r1293, %r2062;
	and.b32  	%r1289, %r1294, %r151;
	mov.b32 	%r1269, 1;
	// begin inline asm
	{
    .reg .pred p;
    and.b32 %r1267, %r1289, %r1269;    setp.ne.u32 p, %r1267, 0;
    vote.ballot.sync.b32 %r1267, p, 0xffffffff;
    @!p not.b32 %r1267, %r1267;
}

	// end inline asm
	mov.b32 	%r1272, 2;
	// begin inline asm
	{
    .reg .pred p;
    and.b32 %r1270, %r1289, %r1272;    setp.ne.u32 p, %r1270, 0;
    vote.ballot.sync.b32 %r1270, p, 0xffffffff;
    @!p not.b32 %r1270, %r1270;
}

	// end inline asm
	and.b32  	%r1295, %r1270, %r1267;
	mov.b32 	%r1275, 4;
	// begin inline asm
	{
    .reg .pred p;
    and.b32 %r1273, %r1289, %r1275;    setp.ne.u32 p, %r1273, 0;
    vote.ballot.sync.b32 %r1273, p, 0xffffffff;
    @!p not.b32 %r1273, %r1273;
}

	// end inline asm
	and.b32  	%r1296, %r1273, %r1295;
	mov.b32 	%r1278, 8;
	// begin inline asm
	{
    .reg .pred p;
    and.b32 %r1276, %r1289, %r1278;    setp.ne.u32 p, %r1276, 0;
    vote.ballot.sync.b32 %r1276, p, 0xffffffff;
    @!p not.b32 %r1276, %r1276;
}

	// end inline asm
	and.b32  	%r1297, %r1276, %r1296;
	mov.b32 	%r1281, 16;
	// begin inline asm
	{
    .reg .pred p;
    and.b32 %r1279, %r1289, %r1281;    setp.ne.u32 p, %r1279, 0;
    vote.ballot.sync.b32 %r1279, p, 0xffffffff;
    @!p not.b32 %r1279, %r1279;
}

	// end inline asm
	and.b32  	%r1298, %r1279, %r1297;
	mov.b32 	%r1284, 32;
	// begin inline asm
	{
    .reg .pred p;
    and.b32 %r1282, %r1289, %r1284;    setp.ne.u32 p, %r1282, 0;
    vote.ballot.sync.b32 %r1282, p, 0xffffffff;
    @!p not.b32 %r1282, %r1282;
}

	// end inline asm
	and.b32  	%r1299, %r1282, %r1298;
	mov.b32 	%r1287, 64;
	// begin inline asm
	{
    .reg .pred p;
    and.b32 %r1285, %r1289, %r1287;    setp.ne.u32 p, %r1285, 0;
    vote.ballot.sync.b32 %r1285, p, 0xffffffff;
    @!p not.b32 %r1285, %r1285;
}

	// end inline asm
	and.b32  	%r1300, %r1285, %r1299;
	mov.b32 	%r1290, 128;
	// begin inline asm
	{
    .reg .pred p;
    and.b32 %r1288, %r1289, %r1290;    setp.ne.u32 p, %r1288, 0;
    vote.ballot.sync.b32 %r1288, p, 0xffffffff;
    @!p not.b32 %r1288, %r1288;
}

	// end inline asm
	and.b32  	%r1301, %r1288, %r1300;
	clz.b32 	%r1302, %r1301;
	sub.s32 	%r225, 31, %r1302;
	and.b32  	%r1303, %r782, %r1301;
	popc.b32 	%r226, %r1303;
	setp.ne.s32 	%p193, %r306, %r225;
	mov.b32 	%r2163, 0;
	@%p193 bra 	$L__BB16_205;
	mov.u32 	%r1306, _ZZN3cub18CUB_300001_SM_10006detail10radix_sort29DeviceRadixSortOnesweepKernelINS1_5radix10policy_hubIffyE10Policy1000ELNS0_9SortOrderE1EffyiiNS1_21identity_decomposer_tEEEvPT5_SB_PT3_PKSC_PT1_PKSG_PT2_PKSK_T4_iiT6_E1s;
	add.s32 	%r1307, %r1306, %r809;
	shl.b32 	%r1308, %r1289, 2;
	add.s32 	%r1309, %r1307, %r1308;
	atom.shared.add.u32 	%r2163, [%r1309], %r226;
$L__BB16_205:
	ld.param.u32 	%r2063, [_ZN3cub18CUB_300001_SM_10006detail10radix_sort29DeviceRadixSortOnesweepKernelINS1_5radix10policy_hubIffyE10Policy1000ELNS0_9SortOrderE1EffyiiNS1_21identity_decomposer_tEEEvPT5_SB_PT3_PKSC_PT1_PKSG_PT2_PKSK_T4_iiT6__param_9];
	shfl.sync.idx.b32	%r1335|%p194, %r2163, %r225, 31, -1;
	add.s32 	%r229, %r226, %r1335;
	setp.eq.s32 	%p195, %r2137, 2147483647;
	selp.b32 	%r1336, -2147483648, %r2137, %p195;
	shr.u32 	%r1337, %r1336, %r2063;
	and.b32  	%r1332, %r1337, %r151;
	mov.b32 	%r1312, 1;
	// begin inline asm
	{
    .reg .pred p;
    and.b32 %r1310, %r1332, %r1312;    setp.ne.u32 p, %r1310, 0;
    vote.ballot.sync.b32 %r1310, p, 0xffffffff;
    @!p not.b32 %r1310, %r1310;
}

	// end inline asm
	mov.b32 	%r1315, 2;
	// begin inline asm
	{
    .reg .pred p;
    and.b32 %r1313, %r1332, %r1315;    setp.ne.u32 p, %r1313, 0;
    vote.ballot.sync.b32 %r1313, p, 0xffffffff;
    @!p not.b32 %r1313, %r1313;
}

	// end inline asm
	and.b32  	%r1338, %r1313, %r1310;
	mov.b32 	%r1318, 4;
	// begin inline asm
	{
    .reg .pred p;
    and.b32 %r1316, %r1332, %r1318;    setp.ne.u32 p, %r1316, 0;
    vote.ballot.sync.b32 %r1316, p, 0xffffffff;
    @!p not.b32 %r1316, %r1316;
}

	// end inline asm
	and.b32  	%r1339, %r1316, %r1338;
	mov.b32 	%r1321, 8;
	// begin inline asm
	{
    .reg .pred p;
    and.b32 %r1319, %r1332, %r1321;    setp.ne.u32 p, %r1319, 0;
    vote.ballot.sync.b32 %r1319, p, 0xffffffff;
    @!p not.b32 %r1319, %r1319;
}

	// end inline asm
	and.b32  	%r1340, %r1319, %r1339;
	mov.b32 	%r1324, 16;
	// begin inline asm
	{
    .reg .pred p;
    and.b32 %r1322, %r1332, %r1324;    setp.ne.u32 p, %r1322, 0;
    vote.ballot.sync.b32 %r1322, p, 0xffffffff;
    @!p not.b32 %r1322, %r1322;
}

	// end inline asm
	and.b32  	%r1341, %r1322, %r1340;
	mov.b32 	%r1327, 32;
	// begin inline asm
	{
    .reg .pred p;
    and.b32 %r1325, %r1332, %r1327;    setp.ne.u32 p, %r1325, 0;
    vote.ballot.sync.b32 %r1325, p, 0xffffffff;
    @!p not.b32 %r1325, %r1325;
}

	// end inline asm
	and.b32  	%r1342, %r1325, %r1341;
	mov.b32 	%r1330, 64;
	// begin inline asm
	{
    .reg .pred p;
    and.b32 %r1328, %r1332, %r1330;    setp.ne.u32 p, %r1328, 0;
    vote.ballot.sync.b32 %r1328, p, 0xffffffff;
    @!p not.b32 %r1328, %r1328;
}

	// end inline asm
	and.b32  	%r1343, %r1328, %r1342;
	mov.b32 	%r1333, 128;
	// begin inline asm
	{
    .reg .pred p;
    and.b32 %r1331, %r1332, %r1333;    setp.ne.u32 p, %r1331, 0;
    vote.ballot.sync.b32 %r1331, p, 0xffffffff;
    @!p not.b32 %r1331, %r1331;
}

	// end inline asm
	and.b32  	%r1344, %r1331, %r1343;
	clz.b32 	%r1345, %r1344;
	sub.s32 	%r231, 31, %r1345;
	and.b32  	%r1346, %r782, %r1344;
	popc.b32 	%r232, %r1346;
	setp.ne.s32 	%p196, %r306, %r231;
	mov.b32 	%r2164, 0;
	@%p196 bra 	$L__BB16_207;
	mov.u32 	%r1349, _ZZN3cub18CUB_300001_SM_10006detail10radix_sort29DeviceRadixSortOnesweepKernelINS1_5radix10policy_hubIffyE10Policy1000ELNS0_9SortOrderE1EffyiiNS1_21identity_decomposer_tEEEvPT5_SB_PT3_PKSC_PT1_PKSG_PT2_PKSK_T4_iiT6_E1s;
	add.s32 	%r1350, %r1349, %r809;
	shl.b32 	%r1351, %r1332, 2;
	add.s32 	%r1352, %r1350, %r1351;
	atom.shared.add.u32 	%r2164, [%r1352], %r232;
$L__BB16_207:
	ld.param.u32 	%r2064, [_ZN3cub18CUB_300001_SM_10006detail10radix_sort29DeviceRadixSortOnesweepKernelINS1_5radix10policy_hubIffyE10Policy1000ELNS0_9SortOrderE1EffyiiNS1_21identity_decomposer_tEEEvPT5_SB_PT3_PKSC_PT1_PKSG_PT2_PKSK_T4_iiT6__param_9];
	shfl.sync.idx.b32	%r1378|%p197, %r2164, %r231, 31, -1;
	add.s32 	%r235, %r232, %r1378;
	setp.eq.s32 	%p198, %r2136, 2147483647;
	selp.b32 	%r1379, -2147483648, %r2136, %p198;
	shr.u32 	%r1380, %r1379, %r2064;
	and.b32  	%r1375, %r1380, %r151;
	mov.b32 	%r1355, 1;
	// begin inline asm
	{
    .reg .pred p;
    and.b32 %r1353, %r1375, %r1355;    setp.ne.u32 p, %r1353, 0;
    vote.ballot.sync.b32 %r1353, p, 0xffffffff;
    @!p not.b32 %r1353, %r1353;
}

	// end inline asm
	mov.b32 	%r1358, 2;
	// begin inline asm
	{
    .reg .pred p;
    and.b32 %r1356, %r1375, %r1358;    setp.ne.u32 p, %r1356, 0;
    vote.ballot.sync.b32 %r1356, p, 0xffffffff;
    @!p not.b32 %r1356, %r1356;
}

	// end inline asm
	and.b32  	%r1381, %r1356, %r1353;
	mov.b32 	%r1361, 4;
	// begin inline asm
	{
    .reg .pred p;
    and.b32 %r1359, %r1375, %r1361;    setp.ne.u32 p, %r1359, 0;
    vote.ballot.sync.b32 %r1359, p, 0xffffffff;
    @!p not.b32 %r1359, %r1359;
}

	// end inline asm
	and.b32  	%r1382, %r1359, %r1381;
	mov.b32 	%r1364, 8;
	// begin inline asm
	{
    .reg .pred p;
    and.b32 %r1362, %r1375, %r1364;    setp.ne.u32 p, %r1362, 0;
    vote.ballot.sync.b32 %r1362, p, 0xffffffff;
    @!p not.b32 %r1362, %r1362;
}

	// end inline asm
	and.b32  	%r1383, %r1362, %r1382;
	mov.b32 	%r1367, 16;
	// begin inline asm
	{
    .reg .pred p;
    and.b32 %r1365, %r1375, %r1367;    setp.ne.u32 p, %r1365, 0;
    vote.ballot.sync.b32 %r1365, p, 0xffffffff;
    @!p not.b32 %r1365, %r1365;
}

	// end inline asm
	and.b32  	%r1384, %r1365, %r1383;
	mov.b32 	%r1370, 32;
	// begin inline asm
	{
    .reg .pred p;
    and.b32 %r1368, %r1375, %r1370;    setp.ne.u32 p, %r1368, 0;
    vote.ballot.sync.b32 %r1368, p, 0xffffffff;
    @!p not.b32 %r1368, %r1368;
}

	// end inline asm
	and.b32  	%r1385, %r1368, %r1384;
	mov.b32 	%r1373, 64;
	// begin inline asm
	{
    .reg .pred p;
    and.b32 %r1371, %r1375, %r1373;    setp.ne.u32 p, %r1371, 0;
    vote.ballot.sync.b32 %r1371, p, 0xffffffff;
    @!p not.b32 %r1371, %r1371;
}

	// end inline asm
	and.b32  	%r1386, %r1371, %r1385;
	mov.b32 	%r1376, 128;
	// begin inline asm
	{
    .reg .pred p;
    and.b32 %r1374, %r1375, %r1376;    setp.ne.u32 p, %r1374, 0;
    vote.ballot.sync.b32 %r1374, p, 0xffffffff;
    @!p not.b32 %r1374, %r1374;
}

	// end inline asm
	and.b32  	%r1387, %r1374, %r1386;
	clz.b32 	%r1388, %r1387;
	sub.s32 	%r237, 31, %r1388;
	and.b32  	%r1389, %r782, %r1387;
	popc.b32 	%r238, %r1389;
	setp.ne.s32 	%p199, %r306, %r237;
	mov.b32 	%r2165, 0;
	@%p199 bra 	$L__BB16_209;
	mov.u32 	%r1392, _ZZN3cub18CUB_300001_SM_10006detail10radix_sort29DeviceRadixSortOnesweepKernelINS1_5radix10policy_hubIffyE10Policy1000ELNS0_9SortOrderE1EffyiiNS1_21identity_decomposer_tEEEvPT5_SB_PT3_PKSC_PT1_PKSG_PT2_PKSK_T4_iiT6_E1s;
	add.s32 	%r1393, %r1392, %r809;
	shl.b32 	%r1394, %r1375, 2;
	add.s32 	%r1395, %r1393, %r1394;
	atom.shared.add.u32 	%r2165, [%r1395], %r238;
$L__BB16_209:
	ld.param.u32 	%r2065, [_ZN3cub18CUB_300001_SM_10006detail10radix_sort29DeviceRadixSortOnesweepKernelINS1_5radix10policy_hubIffyE10Policy1000ELNS0_9SortOrderE1EffyiiNS1_21identity_decomposer_tEEEvPT5_SB_PT3_PKSC_PT1_PKSG_PT2_PKSK_T4_iiT6__param_9];
	shfl.sync.idx.b32	%r1421|%p200, %r2165, %r237, 31, -1;
	add.s32 	%r241, %r238, %r1421;
	setp.eq.s32 	%p201, %r2135, 2147483647;
	selp.b32 	%r1422, -2147483648, %r2135, %p201;
	shr.u32 	%r1423, %r1422, %r2065;
	and.b32  	%r1418, %r1423, %r151;
	mov.b32 	%r1398, 1;
	// begin inline asm
	{
    .reg .pred p;
    and.b32 %r1396, %r1418, %r1398;    setp.ne.u32 p, %r1396, 0;
    vote.ballot.sync.b32 %r1396, p, 0xffffffff;
    @!p not.b32 %r1396, %r1396;
}

	// end inline asm
	mov.b32 	%r1401, 2;
	// begin inline asm
	{
    .reg .pred p;
    and.b32 %r1399, %r1418, %r1401;    setp.ne.u32 p, %r1399, 0;
    vote.ballot.sync.b32 %r1399, p, 0xffffffff;
    @!p not.b32 %r1399, %r1399;
}

	// end inline asm
	and.b32  	%r1424, %r1399, %r1396;
	mov.b32 	%r1404, 4;
	// begin inline asm
	{
    .reg .pred p;
    and.b32 %r1402, %r1418, %r1404;    setp.ne.u32 p, %r1402, 0;
    vote.ballot.sync.b32 %r1402, p, 0xffffffff;
    @!p not.b32 %r1402, %r1402;
}

	// end inline asm
	and.b32  	%r1425, %r1402, %r1424;
	mov.b32 	%r1407, 8;
	// begin inline asm
	{
    .reg .pred p;
    and.b32 %r1405, %r1418, %r1407;    setp.ne.u32 p, %r1405, 0;
    vote.ballot.sync.b32 %r1405, p, 0xffffffff;
    @!p not.b32 %r1405, %r1405;
}

	// end inline asm
	and.b32  	%r1426, %r1405, %r1425;
	mov.b32 	%r1410, 16;
	// begin inline asm
	{
    .reg .pred p;
    and.b32 %r1408, %r1418, %r1410;    setp.ne.u32 p, %r1408, 0;
    vote.ballot.sync.b32 %r1408, p, 0xffffffff;
    @!p not.b32 %r1408, %r1408;
}

	// end inline asm
	and.b32  	%r1427, %r1408, %r1426;
	mov.b32 	%r1413, 32;
	// begin inline asm
	{
    .reg .pred p;
    and.b32 %r1411, %r1418, %r1413;    setp.ne.u32 p, %r1411, 0;
    vote.ballot.sync.b32 %r1411, p, 0xffffffff;
    @!p not.b32 %r1411, %r1411;
}

	// end inline asm
	and.b32  	%r1428, %r1411, %r1427;
	mov.b32 	%r1416, 64;
	// begin inline asm
	{
    .reg .pred p;
    and.b32 %r1414, %r1418, %r1416;    setp.ne.u32 p, %r1414, 0;
    vote.ballot.sync.b32 %r1414, p, 0xffffffff;
    @!p not.b32 %r1414, %r1414;
}

	// end inline asm
	and.b32  	%r1429, %r1414, %r1428;
	mov.b32 	%r1419, 128;
	// begin inline asm
	{
    .reg .pred p;
    and.b32 %r1417, %r1418, %r1419;    setp.ne.u32 p, %r1417, 0;
    vote.ballot.sync.b32 %r1417, p, 0xffffffff;
    @!p not.b32 %r1417, %r1417;
}

	// end inline asm
	and.b32  	%r1430, %r1417, %r1429;
	clz.b32 	%r1431, %r1430;
	sub.s32 	%r243, 31, %r1431;
	and.b32  	%r1432, %r782, %r1430;
	popc.b32 	%r244, %r1432;
	setp.ne.s32 	%p202, %r306, %r243;
	mov.b32 	%r2166, 0;
	@%p202 bra 	$L__BB16_211;
	mov.u32 	%r1435, _ZZN3cub18CUB_300001_SM_10006detail10radix_sort29DeviceRadixSortOnesweepKernelINS1_5radix10policy_hubIffyE10Policy1000ELNS0_9SortOrderE1EffyiiNS1_21identity_decomposer_tEEEvPT5_SB_PT3_PKSC_PT1_PKSG_PT2_PKSK_T4_iiT6_E1s;
	add.s32 	%r1436, %r1435, %r809;
	shl.b32 	%r1437, %r1418, 2;
	add.s32 	%r1438, %r1436, %r1437;
	atom.shared.add.u32 	%r2166, [%r1438], %r244;
$L__BB16_211:
	ld.param.u32 	%r2066, [_ZN3cub18CUB_300001_SM_10006detail10radix_sort29DeviceRadixSortOnesweepKernelINS1_5radix10policy_hubIffyE10Policy1000ELNS0_9SortOrderE1EffyiiNS1_21identity_decomposer_tEEEvPT5_SB_PT3_PKSC_PT1_PKSG_PT2_PKSK_T4_iiT6__param_9];
	shfl.sync.idx.b32	%r1464|%p203, %r2166, %r243, 31, -1;
	add.s32 	%r247, %r244, %r1464;
	setp.eq.s32 	%p204, %r2134, 2147483647;
	selp.b32 	%r1465, -2147483648, %r2134, %p204;
	shr.u32 	%r1466, %r1465, %r2066;
	and.b32  	%r1461, %r1466, %r151;
	mov.b32 	%r1441, 1;
	// begin inline asm
	{
    .reg .pred p;
    and.b32 %r1439, %r1461, %r1441;    setp.ne.u32 p, %r1439, 0;
    vote.ballot.sync.b32 %r1439, p, 0xffffffff;
    @!p not.b32 %r1439, %r1439;
}

	// end inline asm
	mov.b32 	%r1444, 2;
	// begin inline asm
	{
    .reg .pred p;
    and.b32 %r1442, %r1461, %r1444;    setp.ne.u32 p, %r1442, 0;
    vote.ballot.sync.b32 %r1442, p, 0xffffffff;
    @!p not.b32 %r1442, %r1442;
}

	// end inline asm
	and.b32  	%r1467, %r1442, %r1439;
	mov.b32 	%r1447, 4;
	// begin inline asm
	{
    .reg .pred p;
    and.b32 %r1445, %r1461, %r1447;    setp.ne.u32 p, %r1445, 0;
    vote.ballot.sync.b32 %r1445, p, 0xffffffff;
    @!p not.b32 %r1445, %r1445;
}

	// end inline asm
	and.b32  	%r1468, %r1445, %r1467;
	mov.b32 	%r1450, 8;
	// begin inline asm
	{
    .reg .pred p;
    and.b32 %r1448, %r1461, %r1450;    setp.ne.u32 p, %r1448, 0;
    vote.ballot.sync.b32 %r1448, p, 0xffffffff;
    @!p not.b32 %r1448, %r1448;
}

	// end inline asm
	and.b32  	%r1469, %r1448, %r1468;
	mov.b32 	%r1453, 16;
	// begin inline asm
	{
    .reg .pred p;
    and.b32 %r1451, %r1461, %r1453;    setp.ne.u32 p, %r1451, 0;
    vote.ballot.sync.b32 %r1451, p, 0xffffffff;
    @!p not.b32 %r1451, %r1451;
}

	// end inline asm
	and.b32  	%r1470, %r1451, %r1469;
	mov.b32 	%r1456, 32;
	// begin inline asm
	{
    .reg .pred p;
    and.b32 %r1454, %r1461, %r1456;    setp.ne.u32 p, %r1454, 0;
    vote.ballot.sync.b32 %r1454, p, 0xffffffff;
    @!p not.b32 %r1454, %r1454;
}

	// end inline asm
	and.b32  	%r1471, %r1454, %r1470;
	mov.b32 	%r1459, 64;
	// begin inline asm
	{
    .reg .pred p;
    and.b32 %r1457, %r1461, %r1459;    setp.ne.u32 p, %r1457, 0;
    vote.ballot.sync.b32 %r1457, p, 0xffffffff;
    @!p not.b32 %r1457, %r1457;
}

	// end inline asm
	and.b32  	%r1472, %r1457, %r1471;
	mov.b32 	%r1462, 128;
	// begin inline asm
	{
    .reg .pred p;
    and.b32 %r1460, %r1461, %r1462;    setp.ne.u32 p, %r1460, 0;
    vote.ballot.sync.b32 %r1460, p, 0xffffffff;
    @!p not.b32 %r1460, %r1460;
}

	// end inline asm
	and.b32  	%r1473, %r1460, %r1472;
	clz.b32 	%r1474, %r1473;
	sub.s32 	%r249, 31, %r1474;
	and.b32  	%r1475, %r782, %r1473;
	popc.b32 	%r250, %r1475;
	setp.ne.s32 	%p205, %r306, %r249;
	mov.b32 	%r2167, 0;
	@%p205 bra 	$L__BB16_213;
	mov.u32 	%r1478, _ZZN3cub18CUB_300001_SM_10006detail10radix_sort29DeviceRadixSortOnesweepKernelINS1_5radix10policy_hubIffyE10Policy1000ELNS0_9SortOrderE1EffyiiNS1_21identity_decomposer_tEEEvPT5_SB_PT3_PKSC_PT1_PKSG_PT2_PKSK_T4_iiT6_E1s;
	add.s32 	%r1479, %r1478, %r809;
	shl.b32 	%r1480, %r1461, 2;
	add.s32 	%r1481, %r1479, %r1480;
	atom.shared.add.u32 	%r2167, [%r1481], %r250;
$L__BB16_213:
	setp.gt.u32 	%p206, %r1, 255;
	shfl.sync.idx.b32	%r1482|%p207, %r2167, %r249, 31, -1;
	add.s32 	%r1483, %r250, %r1482;
	bar.sync 	0;
	shl.b32 	%r1484, %r157, 2;
	mov.u32 	%r1485, _ZZN3cub18CUB_300001_SM_10006detail10radix_sort29DeviceRadixSortOnesweepKernelINS1_5radix10policy_hubIffyE10Policy1000ELNS0_9SortOrderE1EffyiiNS1_21identity_decomposer_tEEEvPT5_SB_PT3_PKSC_PT1_PKSG_PT2_PKSK_T4_iiT6_E1s;
	add.s32 	%r253, %r1485, %r1484;
	st.shared.u32 	[%r253+-4], %r2150;
	shl.b32 	%r1486, %r163, 2;
	add.s32 	%r254, %r1485, %r1486;
	st.shared.u32 	[%r254+-4], %r2149;
	shl.b32 	%r1487, %r169, 2;
	add.s32 	%r255, %r1485, %r1487;
	st.shared.u32 	[%r255+-4], %r2148;
	shl.b32 	%r1488, %r175, 2;
	add.s32 	%r256, %r1485, %r1488;
	st.shared.u32 	[%r256+-4], %r2147;
	shl.b32 	%r1489, %r181, 2;
	add.s32 	%r257, %r1485, %r1489;
	st.shared.u32 	[%r257+-4], %r2146;
	shl.b32 	%r1490, %r187, 2;
	add.s32 	%r258, %r1485, %r1490;
	st.shared.u32 	[%r258+-4], %r2145;
	shl.b32 	%r1491, %r193, 2;
	add.s32 	%r259, %r1485, %r1491;
	st.shared.u32 	[%r259+-4], %r2144;
	shl.b32 	%r1492, %r199, 2;
	add.s32 	%r260, %r1485, %r1492;
	st.shared.u32 	[%r260+-4], %r2143;
	shl.b32 	%r1493, %r205, 2;
	add.s32 	%r261, %r1485, %r1493;
	st.shared.u32 	[%r261+-4], %r2142;
	shl.b32 	%r1494, %r211, 2;
	add.s32 	%r262, %r1485, %r1494;
	st.shared.u32 	[%r262+-4], %r2141;
	shl.b32 	%r1495, %r217, 2;
	add.s32 	%r263, %r1485, %r1495;
	st.shared.u32 	[%r263+-4], %r2140;
	shl.b32 	%r1496, %r223, 2;
	add.s32 	%r264, %r1485, %r1496;
	st.shared.u32 	[%r264+-4], %r2139;
	shl.b32 	%r1497, %r229, 2;
	add.s32 	%r265, %r1485, %r1497;
	st.shared.u32 	[%r265+-4], %r2138;
	shl.b32 	%r1498, %r235, 2;
	add.s32 	%r266, %r1485, %r1498;
	st.shared.u32 	[%r266+-4], %r2137;
	shl.b32 	%r1499, %r241, 2;
	add.s32 	%r267, %r1485, %r1499;
	st.shared.u32 	[%r267+-4], %r2136;
	shl.b32 	%r1500, %r247, 2;
	add.s32 	%r268, %r1485, %r1500;
	st.shared.u32 	[%r268+-4], %r2135;
	shl.b32 	%r1501, %r1483, 2;
	add.s32 	%r269, %r1485, %r1501;
	st.shared.u32 	[%r269+-4], %r2134;
	shl.b32 	%r1502, %r1, 3;
	add.s32 	%r1503, %r1485, %r1502;
	add.s32 	%r270, %r1503, 26112;
	@%p206 bra 	$L__BB16_221;
	ld.param.u64 	%rd437, [_ZN3cub18CUB_300001_SM_10006detail10radix_sort29DeviceRadixSortOnesweepKernelINS1_5radix10policy_hubIffyE10Policy1000ELNS0_9SortOrderE1EffyiiNS1_21identity_decomposer_tEEEvPT5_SB_PT3_PKSC_PT1_PKSG_PT2_PKSK_T4_iiT6__param_3];
	cvta.to.global.u64 	%rd93, %rd437;
	shl.b64 	%rd94, %rd9, 3;
	add.s64 	%rd95, %rd93, %rd94;
	ld.global.u64 	%rd96, [%rd95];
	cvt.s64.s32 	%rd97, %r148;
	sub.s64 	%rd456, %rd96, %rd97;
	st.shared.u64 	[%r270], %rd456;
	setp.lt.s32 	%p208, %r3, 1;
	mov.u32 	%r2171, %r2129;
	@%p208 bra 	$L__BB16_220;
	mov.b32 	%r2169, -1;
	mov.u32 	%r2168, %r3;
	mov.u32 	%r2171, %r2129;
$L__BB16_216:
	ld.param.u64 	%rd430, [_ZN3cub18CUB_300001_SM_10006detail10radix_sort29DeviceRadixSortOnesweepKernelINS1_5radix10policy_hubIffyE10Policy1000ELNS0_9SortOrderE1EffyiiNS1_21identity_decomposer_tEEEvPT5_SB_PT3_PKSC_PT1_PKSG_PT2_PKSK_T4_iiT6__param_0];
	add.s32 	%r274, %r2168, -1;
	shl.b32 	%r1505, %r274, 8;
	add.s32 	%r1506, %r1505, %r1;
	cvta.to.global.u64 	%rd98, %rd430;
	mul.wide.s32 	%rd99, %r1506, 4;
	add.s64 	%rd19, %rd98, %rd99;
$L__BB16_217:
	membar.cta;
	ld.volatile.global.u32 	%r275, [%rd19];
	setp.eq.s32 	%p209, %r275, 0;
	@%p209 bra 	$L__BB16_217;
	and.b32  	%r1507, %r275, 1073741823;
	add.s32 	%r2171, %r1507, %r2171;
	setp.gt.s32 	%p210, %r275, -1;
	vote.sync.ballot.b32 	%r2169, %p210, %r2169;
	setp.gt.u32 	%p212, %r2168, 1;
	and.pred  	%p213, %p210, %p212;
	mov.u32 	%r2168, %r274;
	@%p213 bra 	$L__BB16_216;
	ld.shared.u64 	%rd456, [%r270];
$L__BB16_220:
	ld.param.u64 	%rd431, [_ZN3cub18CUB_300001_SM_10006detail10radix_sort29DeviceRadixSortOnesweepKernelINS1_5radix10policy_hubIffyE10Policy1000ELNS0_9SortOrderE1EffyiiNS1_21identity_decomposer_tEEEvPT5_SB_PT3_PKSC_PT1_PKSG_PT2_PKSK_T4_iiT6__param_0];
	or.b32  	%r1508, %r2171, -2147483648;
	cvta.to.global.u64 	%rd100, %rd431;
	shl.b32 	%r1509, %r3, 8;
	add.s32 	%r1510, %r1509, %r1;
	mul.wide.s32 	%rd101, %r1510, 4;
	add.s64 	%rd102, %rd100, %rd101;
	st.volatile.global.u32 	[%rd102], %r1508;
	sub.s32 	%r1511, %r2171, %r2129;
	cvt.s64.s32 	%rd103, %r1511;
	add.s64 	%rd104, %rd456, %rd103;
	st.shared.u64 	[%r270], %rd104;
$L__BB16_221:
	ld.param.u32 	%r2042, [_ZN3cub18CUB_300001_SM_10006detail10radix_sort29DeviceRadixSortOnesweepKernelINS1_5radix10policy_hubIffyE10Policy1000ELNS0_9SortOrderE1EffyiiNS1_21identity_decomposer_tEEEvPT5_SB_PT3_PKSC_PT1_PKSG_PT2_PKSK_T4_iiT6__param_8];
	ld.param.u64 	%rd434, [_ZN3cub18CUB_300001_SM_10006detail10radix_sort29DeviceRadixSortOnesweepKernelINS1_5radix10policy_hubIffyE10Policy1000ELNS0_9SortOrderE1EffyiiNS1_21identity_decomposer_tEEEvPT5_SB_PT3_PKSC_PT1_PKSG_PT2_PKSK_T4_iiT6__param_2];
	setp.gt.u32 	%p214, %r1, 255;
	mad.lo.s32 	%r279, %r3, 6528, 6528;
	setp.lt.s32 	%p215, %r279, %r2042;
	setp.eq.s64 	%p216, %rd434, 0;
	or.pred  	%p217, %p216, %p215;
	or.pred  	%p218, %p214, %p217;
	@%p218 bra 	$L__BB16_223;
	ld.param.u64 	%rd435, [_ZN3cub18CUB_300001_SM_10006detail10radix_sort29DeviceRadixSortOnesweepKernelINS1_5radix10policy_hubIffyE10Policy1000ELNS0_9SortOrderE1EffyiiNS1_21identity_decomposer_tEEEvPT5_SB_PT3_PKSC_PT1_PKSG_PT2_PKSK_T4_iiT6__param_2];
	ld.shared.u64 	%rd105, [%r270];
	cvt.s64.s32 	%rd106, %r2129;
	cvt.s64.s32 	%rd107, %r148;
	add.s64 	%rd108, %rd107, %rd106;
	add.s64 	%rd109, %rd108, %rd105;
	cvta.to.global.u64 	%rd110, %rd435;
	shl.b64 	%rd111, %rd9, 3;
	add.s64 	%rd112, %rd110, %rd111;
	st.global.u64 	[%rd112], %rd109;
$L__BB16_223:
	ld.param.u32 	%r2043, [_ZN3cub18CUB_300001_SM_10006detail10radix_sort29DeviceRadixSortOnesweepKernelINS1_5radix10policy_hubIffyE10Policy1000ELNS0_9SortOrderE1EffyiiNS1_21identity_decomposer_tEEEvPT5_SB_PT3_PKSC_PT1_PKSG_PT2_PKSK_T4_iiT6__param_8];
	ld.param.u64 	%rd438, [_ZN3cub18CUB_300001_SM_10006detail10radix_sort29DeviceRadixSortOnesweepKernelINS1_5radix10policy_hubIffyE10Policy1000ELNS0_9SortOrderE1EffyiiNS1_21identity_decomposer_tEEEvPT5_SB_PT3_PKSC_PT1_PKSG_PT2_PKSK_T4_iiT6__param_4];
	cvta.to.global.u64 	%rd22, %rd438;
	shl.b32 	%r1512, %r1, 2;
	add.s32 	%r280, %r1485, %r1512;
	setp.gt.s32 	%p219, %r279, %r2043;
	bar.sync 	0;
	@%p219 bra 	$L__BB16_225;
	ld.param.u32 	%r2067, [_ZN3cub18CUB_300001_SM_10006detail10radix_sort29DeviceRadixSortOnesweepKernelINS1_5radix10policy_hubIffyE10Policy1000ELNS0_9SortOrderE1EffyiiNS1_21identity_decomposer_tEEEvPT5_SB_PT3_PKSC_PT1_PKSG_PT2_PKSK_T4_iiT6__param_9];
	ld.shared.u32 	%r1514, [%r280];
	setp.eq.s32 	%p220, %r1514, 2147483647;
	selp.b32 	%r1515, -2147483648, %r1514, %p220;
	shr.u32 	%r1516, %r1515, %r2067;
	and.b32  	%r1517, %r1516, %r151;
	shl.b32 	%r1518, %r1517, 3;
	add.s32 	%r1520, %r1485, 26112;
	add.s32 	%r1521, %r1520, %r1518;
	ld.shared.u64 	%rd113, [%r1521];
	add.s64 	%rd114, %rd113, %rd9;
	setp.lt.s32 	%p221, %r1514, 0;
	selp.b32 	%r1522, 0, 2147483647, %p221;
	xor.b32  	%r1523, %r1522, %r1514;
	shl.b64 	%rd115, %rd114, 2;
	add.s64 	%rd116, %rd22, %rd115;
	st.global.u32 	[%rd116], %r1523;
	bar.warp.sync 	-1;
	ld.shared.u32 	%r1524, [%r280+1536];
	setp.eq.s32 	%p222, %r1524, 2147483647;
	selp.b32 	%r1525, -2147483648, %r1524, %p222;
	shr.u32 	%r1526, %r1525, %r2067;
	and.b32  	%r1527, %r1526, %r151;
	shl.b32 	%r1528, %r1527, 3;
	add.s32 	%r1529, %r1520, %r1528;
	ld.shared.u64 	%rd117, [%r1529];
	add.s64 	%rd118, %rd117, %rd9;
	setp.lt.s32 	%p223, %r1524, 0;
	selp.b32 	%r1530, 0, 2147483647, %p223;
	xor.b32  	%r1531, %r1530, %r1524;
	shl.b64 	%rd119, %rd118, 2;
	add.s64 	%rd120, %rd22, %rd119;
	st.global.u32 	[%rd120+1536], %r1531;
	bar.warp.sync 	-1;
	ld.shared.u32 	%r1532, [%r280+3072];
	setp.eq.s32 	%p224, %r1532, 2147483647;
	selp.b32 	%r1533, -2147483648, %r1532, %p224;
	shr.u32 	%r1534, %r1533, %r2067;
	and.b32  	%r1535, %r1534, %r151;
	shl.b32 	%r1536, %r1535, 3;
	add.s32 	%r1537, %r1520, %r1536;
	ld.shared.u64 	%rd121, [%r1537];
	add.s64 	%rd122, %rd121, %rd9;
	setp.lt.s32 	%p225, %r1532, 0;
	selp.b32 	%r1538, 0, 2147483647, %p225;
	xor.b32  	%r1539, %r1538, %r1532;
	shl.b64 	%rd123, %rd122, 2;
	add.s64 	%rd124, %rd22, %rd123;
	st.global.u32 	[%rd124+3072], %r1539;
	bar.warp.sync 	-1;
	ld.shared.u32 	%r1540, [%r280+4608];
	setp.eq.s32 	%p226, %r1540, 2147483647;
	selp.b32 	%r1541, -2147483648, %r1540, %p226;
	shr.u32 	%r1542, %r1541, %r2067;
	and.b32  	%r1543, %r1542, %r151;
	shl.b32 	%r1544, %r1543, 3;
	add.s32 	%r1545, %r1520, %r1544;
	ld.shared.u64 	%rd125, [%r1545];
	add.s64 	%rd126, %rd125, %rd9;
	setp.lt.s32 	%p227, %r1540, 0;
	selp.b32 	%r1546, 0, 2147483647, %p227;
	xor.b32  	%r1547, %r1546, %r1540;
	shl.b64 	%rd127, %rd126, 2;
	add.s64 	%rd128, %rd22, %rd127;
	st.global.u32 	[%rd128+4608], %r1547;
	bar.warp.sync 	-1;
	ld.shared.u32 	%r1548, [%r280+6144];
	setp.eq.s32 	%p228, %r1548, 2147483647;
	selp.b32 	%r1549, -2147483648, %r1548, %p228;
	shr.u32 	%r1550, %r1549, %r2067;
	and.b32  	%r1551, %r1550, %r151;
	shl.b32 	%r1552, %r1551, 3;
	add.s32 	%r1553, %r1520, %r1552;
	ld.shared.u64 	%rd129, [%r1553];
	add.s64 	%rd130, %rd129, %rd9;
	setp.lt.s32 	%p229, %r1548, 0;
	selp.b32 	%r1554, 0, 2147483647, %p229;
	xor.b32  	%r1555, %r1554, %r1548;
	shl.b64 	%rd131, %rd130, 2;
	add.s64 	%rd132, %rd22, %rd131;
	st.global.u32 	[%rd132+6144], %r1555;
	bar.warp.sync 	-1;
	ld.shared.u32 	%r1556, [%r280+7680];
	setp.eq.s32 	%p230, %r1556, 2147483647;
	selp.b32 	%r1557, -2147483648, %r1556, %p230;
	shr.u32 	%r1558, %r1557, %r2067;
	and.b32  	%r1559, %r1558, %r151;
	shl.b32 	%r1560, %r1559, 3;
	add.s32 	%r1561, %r1520, %r1560;
	ld.shared.u64 	%rd133, [%r1561];
	add.s64 	%rd134, %rd133, %rd9;
	setp.lt.s32 	%p231, %r1556, 0;
	selp.b32 	%r1562, 0, 2147483647, %p231;
	xor.b32  	%r1563, %r1562, %r1556;
	shl.b64 	%rd135, %rd134, 2;
	add.s64 	%rd136, %rd22, %rd135;
	st.global.u32 	[%rd136+7680], %r1563;
	bar.warp.sync 	-1;
	ld.shared.u32 	%r1564, [%r280+9216];
	setp.eq.s32 	%p232, %r1564, 2147483647;
	selp.b32 	%r1565, -2147483648, %r1564, %p232;
	shr.u32 	%r1566, %r1565, %r2067;
	and.b32  	%r1567, %r1566, %r151;
	shl.b32 	%r1568, %r1567, 3;
	add.s32 	%r1569, %r1520, %r1568;
	ld.shared.u64 	%rd137, [%r1569];
	add.s64 	%rd138, %rd137, %rd9;
	setp.lt.s32 	%p233, %r1564, 0;
	selp.b32 	%r1570, 0, 2147483647, %p233;
	xor.b32  	%r1571, %r1570, %r1564;
	shl.b64 	%rd139, %rd138, 2;
	add.s64 	%rd140, %rd22, %rd139;
	st.global.u32 	[%rd140+9216], %r1571;
	bar.warp.sync 	-1;
	ld.shared.u32 	%r1572, [%r280+10752];
	setp.eq.s32 	%p234, %r1572, 2147483647;
	selp.b32 	%r1573, -2147483648, %r1572, %p234;
	shr.u32 	%r1574, %r1573, %r2067;
	and.b32  	%r1575, %r1574, %r151;
	shl.b32 	%r1576, %r1575, 3;
	add.s32 	%r1577, %r1520, %r1576;
	ld.shared.u64 	%rd141, [%r1577];
	add.s64 	%rd142, %rd141, %rd9;
	setp.lt.s32 	%p235, %r1572, 0;
	selp.b32 	%r1578, 0, 2147483647, %p235;
	xor.b32  	%r1579, %r1578, %r1572;
	shl.b64 	%rd143, %rd142, 2;
	add.s64 	%rd144, %rd22, %rd143;
	st.global.u32 	[%rd144+10752], %r1579;
	bar.warp.sync 	-1;
	ld.shared.u32 	%r1580, [%r280+12288];
	setp.eq.s32 	%p236, %r1580, 2147483647;
	selp.b32 	%r1581, -2147483648, %r1580, %p236;
	shr.u32 	%r1582, %r1581, %r2067;
	and.b32  	%r1583, %r1582, %r151;
	shl.b32 	%r1584, %r1583, 3;
	add.s32 	%r1585, %r1520, %r1584;
	ld.shared.u64 	%rd145, [%r1585];
	add.s64 	%rd146, %rd145, %rd9;
	setp.lt.s32 	%p237, %r1580, 0;
	selp.b32 	%r1586, 0, 2147483647, %p237;
	xor.b32  	%r1587, %r1586, %r1580;
	shl.b64 	%rd147, %rd146, 2;
	add.s64 	%rd148, %rd22, %rd147;
	st.global.u32 	[%rd148+12288], %r1587;
	bar.warp.sync 	-1;
	ld.shared.u32 	%r1588, [%r280+13824];
	setp.eq.s32 	%p238, %r1588, 2147483647;
	selp.b32 	%r1589, -2147483648, %r1588, %p238;
	shr.u32 	%r1590, %r1589, %r2067;
	and.b32  	%r1591, %r1590, %r151;
	shl.b32 	%r1592, %r1591, 3;
	add.s32 	%r1593, %r1520, %r1592;
	ld.shared.u64 	%rd149, [%r1593];
	add.s64 	%rd150, %rd149, %rd9;
	setp.lt.s32 	%p239, %r1588, 0;
	selp.b32 	%r1594, 0, 2147483647, %p239;
	xor.b32  	%r1595, %r1594, %r1588;
	shl.b64 	%rd151, %rd150, 2;
	add.s64 	%rd152, %rd22, %rd151;
	st.global.u32 	[%rd152+13824], %r1595;
	bar.warp.sync 	-1;
	ld.shared.u32 	%r1596, [%r280+15360];
	setp.eq.s32 	%p240, %r1596, 2147483647;
	selp.b32 	%r1597, -2147483648, %r1596, %p240;
	shr.u32 	%r1598, %r1597, %r2067;
	and.b32  	%r1599, %r1598, %r151;
	shl.b32 	%r1600, %r1599, 3;
	add.s32 	%r1601, %r1520, %r1600;
	ld.shared.u64 	%rd153, [%r1601];
	add.s64 	%rd154, %rd153, %rd9;
	setp.lt.s32 	%p241, %r1596, 0;
	selp.b32 	%r1602, 0, 2147483647, %p241;
	xor.b32  	%r1603, %r1602, %r1596;
	shl.b64 	%rd155, %rd154, 2;
	add.s64 	%rd156, %rd22, %rd155;
	st.global.u32 	[%rd156+15360], %r1603;
	bar.warp.sync 	-1;
	ld.shared.u32 	%r1604, [%r280+16896];
	setp.eq.s32 	%p242, %r1604, 2147483647;
	selp.b32 	%r1605, -2147483648, %r1604, %p242;
	shr.u32 	%r1606, %r1605, %r2067;
	and.b32  	%r1607, %r1606, %r151;
	shl.b32 	%r1608, %r1607, 3;
	add.s32 	%r1609, %r1520, %r1608;
	ld.shared.u64 	%rd157, [%r1609];
	add.s64 	%rd158, %rd157, %rd9;
	setp.lt.s32 	%p243, %r1604, 0;
	selp.b32 	%r1610, 0, 2147483647, %p243;
	xor.b32  	%r1611, %r1610, %r1604;
	shl.b64 	%rd159, %rd158, 2;
	add.s64 	%rd160, %rd22, %rd159;
	st.global.u32 	[%rd160+16896], %r1611;
	bar.warp.sync 	-1;
	ld.shared.u32 	%r1612, [%r280+18432];
	setp.eq.s32 	%p244, %r1612, 2147483647;
	selp.b32 	%r1613, -2147483648, %r1612, %p244;
	shr.u32 	%r1614, %r1613, %r2067;
	and.b32  	%r1615, %r1614, %r151;
	shl.b32 	%r1616, %r1615, 3;
	add.s32 	%r1617, %r1520, %r1616;
	ld.shared.u64 	%rd161, [%r1617];
	add.s64 	%rd162, %rd161, %rd9;
	setp.lt.s32 	%p245, %r1612, 0;
	selp.b32 	%r1618, 0, 2147483647, %p245;
	xor.b32  	%r1619, %r1618, %r1612;
	shl.b64 	%rd163, %rd162, 2;
	add.s64 	%rd164, %rd22, %rd163;
	st.global.u32 	[%rd164+18432], %r1619;
	bar.warp.sync 	-1;
	ld.shared.u32 	%r1620, [%r280+19968];
	setp.eq.s32 	%p246, %r1620, 2147483647;
	selp.b32 	%r1621, -2147483648, %r1620, %p246;
	shr.u32 	%r1622, %r1621, %r2067;
	and.b32  	%r1623, %r1622, %r151;
	shl.b32 	%r1624, %r1623, 3;
	add.s32 	%r1625, %r1520, %r1624;
	ld.shared.u64 	%rd165, [%r1625];
	add.s64 	%rd166, %rd165, %rd9;
	setp.lt.s32 	%p247, %r1620, 0;
	selp.b32 	%r1626, 0, 2147483647, %p247;
	xor.b32  	%r1627, %r1626, %r1620;
	shl.b64 	%rd167, %rd166, 2;
	add.s64 	%rd168, %rd22, %rd167;
	st.global.u32 	[%rd168+19968], %r1627;
	bar.warp.sync 	-1;
	ld.shared.u32 	%r1628, [%r280+21504];
	setp.eq.s32 	%p248, %r1628, 2147483647;
	selp.b32 	%r1629, -2147483648, %r1628, %p248;
	shr.u32 	%r1630, %r1629, %r2067;
	and.b32  	%r1631, %r1630, %r151;
	shl.b32 	%r1632, %r1631, 3;
	add.s32 	%r1633, %r1520, %r1632;
	ld.shared.u64 	%rd169, [%r1633];
	add.s64 	%rd170, %rd169, %rd9;
	setp.lt.s32 	%p249, %r1628, 0;
	selp.b32 	%r1634, 0, 2147483647, %p249;
	xor.b32  	%r1635, %r1634, %r1628;
	shl.b64 	%rd171, %rd170, 2;
	add.s64 	%rd172, %rd22, %rd171;
	st.global.u32 	[%rd172+21504], %r1635;
	bar.warp.sync 	-1;
	ld.shared.u32 	%r1636, [%r280+23040];
	setp.eq.s32 	%p250, %r1636, 2147483647;
	selp.b32 	%r1637, -2147483648, %r1636, %p250;
	shr.u32 	%r1638, %r1637, %r2067;
	and.b32  	%r1639, %r1638, %r151;
	shl.b32 	%r1640, %r1639, 3;
	add.s32 	%r1641, %r1520, %r1640;
	ld.shared.u64 	%rd173, [%r1641];
	add.s64 	%rd174, %rd173, %rd9;
	setp.lt.s32 	%p251, %r1636, 0;
	selp.b32 	%r1642, 0, 2147483647, %p251;
	xor.b32  	%r1643, %r1642, %r1636;
	shl.b64 	%rd175, %rd174, 2;
	add.s64 	%rd176, %rd22, %rd175;
	st.global.u32 	[%rd176+23040], %r1643;
	bar.warp.sync 	-1;
	ld.shared.u32 	%r1644, [%r280+24576];
	setp.eq.s32 	%p252, %r1644, 2147483647;
	selp.b32 	%r1645, -2147483648, %r1644, %p252;
	shr.u32 	%r1646, %r1645, %r2067;
	and.b32  	%r1647, %r1646, %r151;
	shl.b32 	%r1648, %r1647, 3;
	add.s32 	%r1649, %r1520, %r1648;
	ld.shared.u64 	%rd177, [%r1649];
	add.s64 	%rd178, %rd177, %rd9;
	setp.lt.s32 	%p253, %r1644, 0;
	selp.b32 	%r1650, 0, 2147483647, %p253;
	xor.b32  	%r1651, %r1650, %r1644;
	shl.b64 	%rd179, %rd178, 2;
	add.s64 	%rd180, %rd22, %rd179;
	st.global.u32 	[%rd180+24576], %r1651;
	bar.warp.sync 	-1;
	bra.uni 	$L__BB16_260;
$L__BB16_225:
	ld.param.u32 	%r2044, [_ZN3cub18CUB_300001_SM_10006detail10radix_sort29DeviceRadixSortOnesweepKernelINS1_5radix10policy_hubIffyE10Policy1000ELNS0_9SortOrderE1EffyiiNS1_21identity_decomposer_tEEEvPT5_SB_PT3_PKSC_PT1_PKSG_PT2_PKSK_T4_iiT6__param_8];
	mad.lo.s32 	%r281, %r3, -6528, %r2044;
	setp.ge.s32 	%p254, %r1, %r281;
	@%p254 bra 	$L__BB16_227;
	ld.param.u32 	%r2068, [_ZN3cub18CUB_300001_SM_10006detail10radix_sort29DeviceRadixSortOnesweepKernelINS1_5radix10policy_hubIffyE10Policy1000ELNS0_9SortOrderE1EffyiiNS1_21identity_decomposer_tEEEvPT5_SB_PT3_PKSC_PT1_PKSG_PT2_PKSK_T4_iiT6__param_9];
	ld.shared.u32 	%r1652, [%r280];
	setp.eq.s32 	%p255, %r1652, 2147483647;
	selp.b32 	%r1653, -2147483648, %r1652, %p255;
	shr.u32 	%r1654, %r1653, %r2068;
	and.b32  	%r1655, %r1654, %r151;
	shl.b32 	%r1656, %r1655, 3;
	add.s32 	%r1658, %r1485, %r1656;
	ld.shared.u64 	%rd181, [%r1658+26112];
	setp.lt.s32 	%p256, %r1652, 0;
	selp.b32 	%r1659, 0, 2147483647, %p256;
	xor.b32  	%r1660, %r1659, %r1652;
	add.s64 	%rd182, %rd181, %rd9;
	shl.b64 	%rd183, %rd182, 2;
	add.s64 	%rd184, %rd22, %rd183;
	st.global.u32 	[%rd184], %r1660;
$L__BB16_227:
	bar.warp.sync 	-1;
	add.s32 	%r1661, %r1, 384;
	setp.ge.s32 	%p257, %r1661, %r281;
	@%p257 bra 	$L__BB16_229;
	ld.param.u32 	%r2069, [_ZN3cub18CUB_300001_SM_10006detail10radix_sort29DeviceRadixSortOnesweepKernelINS1_5radix10policy_hubIffyE10Policy1000ELNS0_9SortOrderE1EffyiiNS1_21identity_decomposer_tEEEvPT5_SB_PT3_PKSC_PT1_PKSG_PT2_PKSK_T4_iiT6__param_9];
	ld.shared.u32 	%r1662, [%r280+1536];
	setp.eq.s32 	%p258, %r1662, 2147483647;
	selp.b32 	%r1663, -2147483648, %r1662, %p258;
	shr.u32 	%r1664, %r1663, %r2069;
	and.b32  	%r1665, %r1664, %r151;
	shl.b32 	%r1666, %r1665, 3;
	add.s32 	%r1668, %r1485, %r1666;
	ld.shared.u64 	%rd185, [%r1668+26112];
	setp.lt.s32 	%p259, %r1662, 0;
	selp.b32 	%r1669, 0, 2147483647, %p259;
	xor.b32  	%r1670, %r1669, %r1662;
	add.s64 	%rd186, %rd185, %rd9;
	shl.b64 	%rd187, %rd186, 2;
	add.s64 	%rd188, %rd22, %rd187;
	st.global.u32 	[%rd188+1536], %r1670;
$L__BB16_229:
	bar.warp.sync 	-1;
	add.s32 	%r1671, %r1, 768;
	setp.ge.s32 	%p260, %r1671, %r281;
	@%p260 bra 	$L__BB16_231;
	ld.param.u32 	%r2070, [_ZN3cub18CUB_300001_SM_10006detail10radix_sort29DeviceRadixSortOnesweepKernelINS1_5radix10policy_hubIffyE10Policy1000ELNS0_9SortOrderE1EffyiiNS1_21identity_decomposer_tEEEvPT5_SB_PT3_PKSC_PT1_PKSG_PT2_PKSK_T4_iiT6__param_9];
	ld.shared.u32 	%r1672, [%r280+3072];
	setp.eq.s32 	%p261, %r1672, 2147483647;
	selp.b32 	%r1673, -2147483648, %r1672, %p261;
	shr.u32 	%r1674, %r1673, %r2070;
	and.b32  	%r1675, %r1674, %r151;
	shl.b32 	%r1676, %r1675, 3;
	add.s32 	%r1678, %r1485, %r1676;
	ld.shared.u64 	%rd189, [%r1678+26112];
	setp.lt.s32 	%p262, %r1672, 0;
	selp.b32 	%r1679, 0, 2147483647, %p262;
	xor.b32  	%r1680, %r1679, %r1672;
	add.s64 	%rd190, %rd189, %rd9;
	shl.b64 	%rd191, %rd190, 2;
	add.s64 	%rd192, %rd22, %rd191;
	st.global.u32 	[%rd192+3072], %r1680;
$L__BB16_231:
	bar.warp.sync 	-1;
	add.s32 	%r1681, %r1, 1152;
	setp.ge.s32 	%p263, %r1681, %r281;
	@%p263 bra 	$L__BB16_233;
	ld.param.u32 	%r2071, [_ZN3cub18CUB_300001_SM_10006detail10radix_sort29DeviceRadixSortOnesweepKernelINS1_5radix10policy_hubIffyE10Policy1000ELNS0_9SortOrderE1EffyiiNS1_21identity_decomposer_tEEEvPT5_SB_PT3_PKSC_PT1_PKSG_PT2_PKSK_T4_iiT6__param_9];
	ld.shared.u32 	%r1682, [%r280+4608];
	setp.eq.s32 	%p264, %r1682, 2147483647;
	selp.b32 	%r1683, -2147483648, %r1682, %p264;
	shr.u32 	%r1684, %r1683, %r2071;
	and.b32  	%r1685, %r1684, %r151;
	shl.b32 	%r1686, %r1685, 3;
	add.s32 	%r1688, %r1485, %r1686;
	ld.shared.u64 	%rd193, [%r1688+26112];
	setp.lt.s32 	%p265, %r1682, 0;
	selp.b32 	%r1689, 0, 2147483647, %p265;
	xor.b32  	%r1690, %r1689, %r1682;
	add.s64 	%rd194, %rd193, %rd9;
	shl.b64 	%rd195, %rd194, 2;
	add.s64 	%rd196, %rd22, %rd195;
	st.global.u32 	[%rd196+4608], %r1690;
$L__BB16_233:
	bar.warp.sync 	-1;
	add.s32 	%r1691, %r1, 1536;
	setp.ge.s32 	%p266, %r1691, %r281;
	@%p266 bra 	$L__BB16_235;
	ld.param.u32 	%r2072, [_ZN3cub18CUB_300001_SM_10006detail10radix_sort29DeviceRadixSortOnesweepKernelINS1_5radix10policy_hubIffyE10Policy1000ELNS0_9SortOrderE1EffyiiNS1_21identity_decomposer_tEEEvPT5_SB_PT3_PKSC_PT1_PKSG_PT2_PKSK_T4_iiT6__param_9];
	ld.shared.u32 	%r1692, [%r280+6144];
	setp.eq.s32 	%p267, %r1692, 2147483647;
	selp.b32 	%r1693, -2147483648, %r1692, %p267;
	shr.u32 	%r1694, %r1693, %r2072;
	and.b32  	%r1695, %r1694, %r151;
	shl.b32 	%r1696, %r1695, 3;
	add.s32 	%r1698, %r1485, %r1696;
	ld.shared.u64 	%rd197, [%r1698+26112];
	setp.lt.s32 	%p268, %r1692, 0;
	selp.b32 	%r1699, 0, 2147483647, %p268;
	xor.b32  	%r1700, %r1699, %r1692;
	add.s64 	%rd198, %rd197, %rd9;
	shl.b64 	%rd199, %rd198, 2;
	add.s64 	%rd200, %rd22, %rd199;
	st.global.u32 	[%rd200+6144], %r1700;
$L__BB16_235:
	bar.warp.sync 	-1;
	add.s32 	%r1701, %r1, 1920;
	setp.ge.s32 	%p269, %r1701, %r281;
	@%p269 bra 	$L__BB16_237;
	ld.param.u32 	%r2073, [_ZN3cub18CUB_300001_SM_10006detail10radix_sort29DeviceRadixSortOnesweepKernelINS1_5radix10policy_hubIffyE10Policy1000ELNS0_9SortOrderE1EffyiiNS1_21identity_decomposer_tEEEvPT5_SB_PT3_PKSC_PT1_PKSG_PT2_PKSK_T4_iiT6__param_9];
	ld.shared.u32 	%r1702, [%r280+7680];
	setp.eq.s32 	%p270, %r1702, 2147483647;
	selp.b32 	%r1703, -2147483648, %r1702, %p270;
	shr.u32 	%r1704, %r1703, %r2073;
	and.b32  	%r1705, %r1704, %r151;
	shl.b32 	%r1706, %r1705, 3;
	add.s32 	%r1708, %r1485, %r1706;
	ld.shared.u64 	%rd201, [%r1708+26112];
	setp.lt.s32 	%p271, %r1702, 0;
	selp.b32 	%r1709, 0, 2147483647, %p271;
	xor.b32  	%r1710, %r1709, %r1702;
	add.s64 	%rd202, %rd201, %rd9;
	shl.b64 	%rd203, %rd202, 2;
	add.s64 	%rd204, %rd22, %rd203;
	st.global.u32 	[%rd204+7680], %r1710;
$L__BB16_237:
	bar.warp.sync 	-1;
	add.s32 	%r1711, %r1, 2304;
	setp.ge.s32 	%p272, %r1711, %r281;
	@%p272 bra 	$L__BB16_239;
	ld.param.u32 	%r2074, [_ZN3cub18CUB_300001_SM_10006detail10radix_sort29DeviceRadixSortOnesweepKernelINS1_5radix10policy_hubIffyE10Policy1000ELNS0_9SortOrderE1EffyiiNS1_21identity_decomposer_tEEEvPT5_SB_PT3_PKSC_PT1_PKSG_PT2_PKSK_T4_iiT6__param_9];
	ld.shared.u32 	%r1712, [%r280+9216];
	setp.eq.s32 	%p273, %r1712, 2147483647;
	selp.b32 	%r1713, -2147483648, %r1712, %p273;
	shr.u32 	%r1714, %r1713, %r2074;
	and.b32  	%r1715, %r1714, %r151;
	shl.b32 	%r1716, %r1715, 3;
	add.s32 	%r1718, %r1485, %r1716;
	ld.shared.u64 	%rd205, [%r1718+26112];
	setp.lt.s32 	%p274, %r1712, 0;
	selp.b32 	%r1719, 0, 2147483647, %p274;
	xor.b32  	%r1720, %r1719, %r1712;
	add.s64 	%rd206, %rd205, %rd9;
	shl.b64 	%rd207, %rd206, 2;
	add.s64 	%rd208, %rd22, %rd207;
	st.global.u32 	[%rd208+9216], %r1720;
$L__BB16_239:
	bar.warp.sync 	-1;
	add.s32 	%r1721, %r1, 2688;
	setp.ge.s32 	%p275, %r1721, %r281;
	@%p275 bra 	$L__BB16_241;
	ld.param.u32 	%r2075, [_ZN3cub18CUB_300001_SM_10006detail10radix_sort29DeviceRadixSortOnesweepKernelINS1_5radix10policy_hubIffyE10Policy1000ELNS0_9SortOrderE1EffyiiNS1_21identity_decomposer_tEEEvPT5_SB_PT3_PKSC_PT1_PKSG_PT2_PKSK_T4_iiT6__param_9];
	ld.shared.u32 	%r1722, [%r280+10752];
	setp.eq.s32 	%p276, %r1722, 2147483647;
	selp.b32 	%r1723, -2147483648, %r1722, %p276;
	shr.u32 	%r1724, %r1723, %r2075;
	and.b32  	%r1725, %r1724, %r151;
	shl.b32 	%r1726, %r1725, 3;
	add.s32 	%r1728, %r1485, %r1726;
	ld.shared.u64 	%rd209, [%r1728+26112];
	setp.lt.s32 	%p277, %r1722, 0;
	selp.b32 	%r1729, 0, 2147483647, %p277;
	xor.b32  	%r1730, %r1729, %r1722;
	add.s64 	%rd210, %rd209, %rd9;
	shl.b64 	%rd211, %rd210, 2;
	add.s64 	%rd212, %rd22, %rd211;
	st.global.u32 	[%rd212+10752], %r1730;
$L__BB16_241:
	bar.warp.sync 	-1;
	or.b32  	%r1731, %r1, 3072;
	setp.ge.s32 	%p278, %r1731, %r281;
	@%p278 bra 	$L__BB16_243;
	ld.param.u32 	%r2076, [_ZN3cub18CUB_300001_SM_10006detail10radix_sort29DeviceRadixSortOnesweepKernelINS1_5radix10policy_hubIffyE10Policy1000ELNS0_9SortOrderE1EffyiiNS1_21identity_decomposer_tEEEvPT5_SB_PT3_PKSC_PT1_PKSG_PT2_PKSK_T4_iiT6__param_9];
	ld.shared.u32 	%r1732, [%r280+12288];
	setp.eq.s32 	%p279, %r1732, 2147483647;
	selp.b32 	%r1733, -2147483648, %r1732, %p279;
	shr.u32 	%r1734, %r1733, %r2076;
	and.b32  	%r1735, %r1734, %r151;
	shl.b32 	%r1736, %r1735, 3;
	add.s32 	%r1738, %r1485, %r1736;
	ld.shared.u64 	%rd213, [%r1738+26112];
	setp.lt.s32 	%p280, %r1732, 0;
	selp.b32 	%r1739, 0, 2147483647, %p280;
	xor.b32  	%r1740, %r1739, %r1732;
	add.s64 	%rd214, %rd213, %rd9;
	shl.b64 	%rd215, %rd214, 2;
	add.s64 	%rd216, %rd22, %rd215;
	st.global.u32 	[%rd216+12288], %r1740;
$L__BB16_243:
	bar.warp.sync 	-1;
	add.s32 	%r1741, %r1, 3456;
	setp.ge.s32 	%p281, %r1741, %r281;
	@%p281 bra 	$L__BB16_245;
	ld.param.u32 	%r2077, [_ZN3cub18CUB_300001_SM_10006detail10radix_sort29DeviceRadixSortOnesweepKernelINS1_5radix10policy_hubIffyE10Policy1000ELNS0_9SortOrderE1EffyiiNS1_21identity_decomposer_tEEEvPT5_SB_PT3_PKSC_PT1_PKSG_PT2_PKSK_T4_iiT6__param_9];
	ld.shared.u32 	%r1742, [%r280+13824];
	setp.eq.s32 	%p282, %r1742, 2147483647;
	selp.b32 	%r1743, -2147483648, %r1742, %p282;
	shr.u32 	%r1744, %r1743, %r2077;
	and.b32  	%r1745, %r1744, %r151;
	shl.b32 	%r1746, %r1745, 3;
	add.s32 	%r1748, %r1485, %r1746;
	ld.shared.u64 	%rd217, [%r1748+26112];
	setp.lt.s32 	%p283, %r1742, 0;
	selp.b32 	%r1749, 0, 2147483647, %p283;
	xor.b32  	%r1750, %r1749, %r1742;
	add.s64 	%rd218, %rd217, %rd9;
	shl.b64 	%rd219, %rd218, 2;
	add.s64 	%rd220, %rd22, %rd219;
	st.global.u32 	[%rd220+13824], %r1750;
$L__BB16_245:
	bar.warp.sync 	-1;
	add.s32 	%r1751, %r1, 3840;
	setp.ge.s32 	%p284, %r1751, %r281;
	@%p284 bra 	$L__BB16_247;
	ld.param.u32 	%r2078, [_ZN3cub18CUB_300001_SM_10006detail10radix_sort29DeviceRadixSortOnesweepKernelINS1_5radix10policy_hubIffyE10Policy1000ELNS0_9SortOrderE1EffyiiNS1_21identity_decomposer_tEEEvPT5_SB_PT3_PKSC_PT1_PKSG_PT2_PKSK_T4_iiT6__param_9];
	ld.shared.u32 	%r1752, [%r280+15360];
	setp.eq.s32 	%p285, %r1752, 2147483647;
	selp.b32 	%r1753, -2147483648, %r1752, %p285;
	shr.u32 	%r1754, %r1753, %r2078;
	and.b32  	%r1755, %r1754, %r151;
	shl.b32 	%r1756, %r1755, 3;
	add.s32 	%r1758, %r1485, %r1756;
	ld.shared.u64 	%rd221, [%r1758+26112];
	setp.lt.s32 	%p286, %r1752, 0;
	selp.b32 	%r1759, 0, 2147483647, %p286;
	xor.b32  	%r1760, %r1759, %r1752;
	add.s64 	%rd222, %rd221, %rd9;
	shl.b64 	%rd223, %rd222, 2;
	add.s64 	%rd224, %rd22, %rd223;
	st.global.u32 	[%rd224+15360], %r1760;
$L__BB16_247:
	bar.warp.sync 	-1;
	add.s32 	%r1761, %r1, 4224;
	setp.ge.s32 	%p287, %r1761, %r281;
	@%p287 bra 	$L__BB16_249;
	ld.param.u32 	%r2079, [_ZN3cub18CUB_300001_SM_10006detail10radix_sort29DeviceRadixSortOnesweepKernelINS1_5radix10policy_hubIffyE10Policy1000ELNS0_9SortOrderE1EffyiiNS1_21identity_decomposer_tEEEvPT5_SB_PT3_PKSC_PT1_PKSG_PT2_PKSK_T4_iiT6__param_9];
	ld.shared.u32 	%r1762, [%r280+16896];
	setp.eq.s32 	%p288, %r1762, 2147483647;
	selp.b32 	%r1763, -2147483648, %r1762, %p288;
	shr.u32 	%r1764, %r1763, %r2079;
	and.b32  	%r1765, %r1764, %r151;
	shl.b32 	%r1766, %r1765, 3;
	add.s32 	%r1768, %r1485, %r1766;
	ld.shared.u64 	%rd225, [%r1768+26112];
	setp.lt.s32 	%p289, %r1762, 0;
	selp.b32 	%r1769, 0, 2147483647, %p289;
	xor.b32  	%r1770, %r1769, %r1762;
	add.s64 	%rd226, %rd225, %rd9;
	shl.b64 	%rd227, %rd226, 2;
	add.s64 	%rd228, %rd22, %rd227;
	st.global.u32 	[%rd228+16896], %r1770;
$L__BB16_249:
	bar.warp.sync 	-1;
	add.s32 	%r1771, %r1, 4608;
	setp.ge.s32 	%p290, %r1771, %r281;
	@%p290 bra 	$L__BB16_251;
	ld.param.u32 	%r2080, [_ZN3cub18CUB_300001_SM_10006detail10radix_sort29DeviceRadixSortOnesweepKernelINS1_5radix10policy_hubIffyE10Policy1000ELNS0_9SortOrderE1EffyiiNS1_21identity_decomposer_tEEEvPT5_SB_PT3_PKSC_PT1_PKSG_PT2_PKSK_T4_iiT6__param_9];
	ld.shared.u32 	%r1772, [%r280+18432];
	setp.eq.s32 	%p291, %r1772, 2147483647;
	selp.b32 	%r1773, -2147483648, %r1772, %p291;
	shr.u32 	%r1774, %r1773, %r2080;
	and.b32  	%r1775, %r1774, %r151;
	shl.b32 	%r1776, %r1775, 3;
	add.s32 	%r1778, %r1485, %r1776;
	ld.shared.u64 	%rd229, [%r1778+26112];
	setp.lt.s32 	%p292, %r1772, 0;
	selp.b32 	%r1779, 0, 2147483647, %p292;
	xor.b32  	%r1780, %r1779, %r1772;
	add.s64 	%rd230, %rd229, %rd9;
	shl.b64 	%rd231, %rd230, 2;
	add.s64 	%rd232, %rd22, %rd231;
	st.global.u32 	[%rd232+18432], %r1780;
$L__BB16_251:
	bar.warp.sync 	-1;
	add.s32 	%r1781, %r1, 4992;
	setp.ge.s32 	%p293, %r1781, %r281;
	@%p293 bra 	$L__BB16_253;
	ld.param.u32 	%r2081, [_ZN3cub18CUB_300001_SM_10006detail10radix_sort29DeviceRadixSortOnesweepKernelINS1_5radix10policy_hubIffyE10Policy1000ELNS0_9SortOrderE1EffyiiNS1_21identity_decomposer_tEEEvPT5_SB_PT3_PKSC_PT1_PKSG_PT2_PKSK_T4_iiT6__param_9];
	ld.shared.u32 	%r1782, [%r280+19968];
	setp.eq.s32 	%p294, %r1782, 2147483647;
	selp.b32 	%r1783, -2147483648, %r1782, %p294;
	shr.u32 	%r1784, %r1783, %r2081;
	and.b32  	%r1785, %r1784, %r151;
	shl.b32 	%r1786, %r1785, 3;
	add.s32 	%r1788, %r1485, %r1786;
	ld.shared.u64 	%rd233, [%r1788+26112];
	setp.lt.s32 	%p295, %r1782, 0;
	selp.b32 	%r1789, 0, 2147483647, %p295;
	xor.b32  	%r1790, %r1789, %r1782;
	add.s64 	%rd234, %rd233, %rd9;
	shl.b64 	%rd235, %rd234, 2;
	add.s64 	%rd236, %rd22, %rd235;
	st.global.u32 	[%rd236+19968], %r1790;
$L__BB16_253:
	bar.warp.sync 	-1;
	add.s32 	%r1791, %r1, 5376;
	setp.ge.s32 	%p296, %r1791, %r281;
	@%p296 bra 	$L__BB16_255;
	ld.param.u32 	%r2082, [_ZN3cub18CUB_300001_SM_10006detail10radix_sort29DeviceRadixSortOnesweepKernelINS1_5radix10policy_hubIffyE10Policy1000ELNS0_9SortOrderE1EffyiiNS1_21identity_decomposer_tEEEvPT5_SB_PT3_PKSC_PT1_PKSG_PT2_PKSK_T4_iiT6__param_9];
	ld.shared.u32 	%r1792, [%r280+21504];
	setp.eq.s32 	%p297, %r1792, 2147483647;
	selp.b32 	%r1793, -2147483648, %r1792, %p297;
	shr.u32 	%r1794, %r1793, %r2082;
	and.b32  	%r1795, %r1794, %r151;
	shl.b32 	%r1796, %r1795, 3;
	add.s32 	%r1798, %r1485, %r1796;
	ld.shared.u64 	%rd237, [%r1798+26112];
	setp.lt.s32 	%p298, %r1792, 0;
	selp.b32 	%r1799, 0, 2147483647, %p298;
	xor.b32  	%r1800, %r1799, %r1792;
	add.s64 	%rd238, %rd237, %rd9;
	shl.b64 	%rd239, %rd238, 2;
	add.s64 	%rd240, %rd22, %rd239;
	st.global.u32 	[%rd240+21504], %r1800;
$L__BB16_255:
	bar.warp.sync 	-1;
	add.s32 	%r1801, %r1, 5760;
	setp.ge.s32 	%p299, %r1801, %r281;
	@%p299 bra 	$L__BB16_257;
	ld.param.u32 	%r2083, [_ZN3cub18CUB_300001_SM_10006detail10radix_sort29DeviceRadixSortOnesweepKernelINS1_5radix10policy_hubIffyE10Policy1000ELNS0_9SortOrderE1EffyiiNS1_21identity_decomposer_tEEEvPT5_SB_PT3_PKSC_PT1_PKSG_PT2_PKSK_T4_iiT6__param_9];
	ld.shared.u32 	%r1802, [%r280+23040];
	setp.eq.s32 	%p300, %r1802, 2147483647;
	selp.b32 	%r1803, -2147483648, %r1802, %p300;
	shr.u32 	%r1804, %r1803, %r2083;
	and.b32  	%r1805, %r1804, %r151;
	shl.b32 	%r1806, %r1805, 3;
	add.s32 	%r1808, %r1485, %r1806;
	ld.shared.u64 	%rd241, [%r1808+26112];
	setp.lt.s32 	%p301, %r1802, 0;
	selp.b32 	%r1809, 0, 2147483647, %p301;
	xor.b32  	%r1810, %r1809, %r1802;
	add.s64 	%rd242, %rd241, %rd9;
	shl.b64 	%rd243, %rd242, 2;
	add.s64 	%rd244, %rd22, %rd243;
	st.global.u32 	[%rd244+23040], %r1810;
$L__BB16_257:
	bar.warp.sync 	-1;
	or.b32  	%r1811, %r1, 6144;
	setp.ge.s32 	%p302, %r1811, %r281;
	@%p302 bra 	$L__BB16_259;
	ld.param.u32 	%r2084, [_ZN3cub18CUB_300001_SM_10006detail10radix_sort29DeviceRadixSortOnesweepKernelINS1_5radix10policy_hubIffyE10Policy1000ELNS0_9SortOrderE1EffyiiNS1_21identity_decomposer_tEEEvPT5_SB_PT3_PKSC_PT1_PKSG_PT2_PKSK_T4_iiT6__param_9];
	ld.shared.u32 	%r1812, [%r280+24576];
	setp.eq.s32 	%p303, %r1812, 2147483647;
	selp.b32 	%r1813, -2147483648, %r1812, %p303;
	shr.u32 	%r1814, %r1813, %r2084;
	and.b32  	%r1815, %r1814, %r151;
	shl.b32 	%r1816, %r1815, 3;
	add.s32 	%r1818, %r1485, %r1816;
	ld.shared.u64 	%rd245, [%r1818+26112];
	setp.lt.s32 	%p304, %r1812, 0;
	selp.b32 	%r1819, 0, 2147483647, %p304;
	xor.b32  	%r1820, %r1819, %r1812;
	add.s64 	%rd246, %rd245, %rd9;
	shl.b64 	%rd247, %rd246, 2;
	add.s64 	%rd248, %rd22, %rd247;
	st.global.u32 	[%rd248+24576], %r1820;
$L__BB16_259:
	bar.warp.sync 	-1;
$L__BB16_260:
	ld.param.u32 	%r2085, [_ZN3cub18CUB_300001_SM_10006detail10radix_sort29DeviceRadixSortOnesweepKernelINS1_5radix10policy_hubIffyE10Policy1000ELNS0_9SortOrderE1EffyiiNS1_21identity_decomposer_tEEEvPT5_SB_PT3_PKSC_PT1_PKSG_PT2_PKSK_T4_iiT6__param_9];
	ld.param.u32 	%r2045, [_ZN3cub18CUB_300001_SM_10006detail10radix_sort29DeviceRadixSortOnesweepKernelINS1_5radix10policy_hubIffyE10Policy1000ELNS0_9SortOrderE1EffyiiNS1_21identity_decomposer_tEEEvPT5_SB_PT3_PKSC_PT1_PKSG_PT2_PKSK_T4_iiT6__param_8];
	setp.gt.s32 	%p305, %r279, %r2045;
	ld.shared.u32 	%r1821, [%r280];
	setp.eq.s32 	%p306, %r1821, 2147483647;
	selp.b32 	%r1822, -2147483648, %r1821, %p306;
	shr.u32 	%r1823, %r1822, %r2085;
	and.b32  	%r282, %r1823, %r151;
	ld.shared.u32 	%r1824, [%r280+1536];
	setp.eq.s32 	%p307, %r1824, 2147483647;
	selp.b32 	%r1825, -2147483648, %r1824, %p307;
	shr.u32 	%r1826, %r1825, %r2085;
	and.b32  	%r283, %r1826, %r151;
	ld.shared.u32 	%r1827, [%r280+3072];
	setp.eq.s32 	%p308, %r1827, 2147483647;
	selp.b32 	%r1828, -2147483648, %r1827, %p308;
	shr.u32 	%r1829, %r1828, %r2085;
	and.b32  	%r284, %r1829, %r151;
	ld.shared.u32 	%r1830, [%r280+4608];
	setp.eq.s32 	%p309, %r1830, 2147483647;
	selp.b32 	%r1831, -2147483648, %r1830, %p309;
	shr.u32 	%r1832, %r1831, %r2085;
	and.b32  	%r285, %r1832, %r151;
	ld.shared.u32 	%r1833, [%r280+6144];
	setp.eq.s32 	%p310, %r1833, 2147483647;
	selp.b32 	%r1834, -2147483648, %r1833, %p310;
	shr.u32 	%r1835, %r1834, %r2085;
	and.b32  	%r286, %r1835, %r151;
	ld.shared.u32 	%r1836, [%r280+7680];
	setp.eq.s32 	%p311, %r1836, 2147483647;
	selp.b32 	%r1837, -2147483648, %r1836, %p311;
	shr.u32 	%r1838, %r1837, %r2085;
	and.b32  	%r287, %r1838, %r151;
	ld.shared.u32 	%r1839, [%r280+9216];
	setp.eq.s32 	%p312, %r1839, 2147483647;
	selp.b32 	%r1840, -2147483648, %r1839, %p312;
	shr.u32 	%r1841, %r1840, %r2085;
	and.b32  	%r288, %r1841, %r151;
	ld.shared.u32 	%r1842, [%r280+10752];
	setp.eq.s32 	%p313, %r1842, 2147483647;
	selp.b32 	%r1843, -2147483648, %r1842, %p313;
	shr.u32 	%r1844, %r1843, %r2085;
	and.b32  	%r289, %r1844, %r151;
	ld.shared.u32 	%r1845, [%r280+12288];
	setp.eq.s32 	%p314, %r1845, 2147483647;
	selp.b32 	%r1846, -2147483648, %r1845, %p314;
	shr.u32 	%r1847, %r1846, %r2085;
	and.b32  	%r290, %r1847, %r151;
	ld.shared.u32 	%r1848, [%r280+13824];
	setp.eq.s32 	%p315, %r1848, 2147483647;
	selp.b32 	%r1849, -2147483648, %r1848, %p315;
	shr.u32 	%r1850, %r1849, %r2085;
	and.b32  	%r291, %r1850, %r151;
	ld.shared.u32 	%r1851, [%r280+15360];
	setp.eq.s32 	%p316, %r1851, 2147483647;
	selp.b32 	%r1852, -2147483648, %r1851, %p316;
	shr.u32 	%r1853, %r1852, %r2085;
	and.b32  	%r292, %r1853, %r151;
	ld.shared.u32 	%r1854, [%r280+16896];
	setp.eq.s32 	%p317, %r1854, 2147483647;
	selp.b32 	%r1855, -2147483648, %r1854, %p317;
	shr.u32 	%r1856, %r1855, %r2085;
	and.b32  	%r293, %r1856, %r151;
	ld.shared.u32 	%r1857, [%r280+18432];
	setp.eq.s32 	%p318, %r1857, 2147483647;
	selp.b32 	%r1858, -2147483648, %r1857, %p318;
	shr.u32 	%r1859, %r1858, %r2085;
	and.b32  	%r294, %r1859, %r151;
	ld.shared.u32 	%r1860, [%r280+19968];
	setp.eq.s32 	%p319, %r1860, 2147483647;
	selp.b32 	%r1861, -2147483648, %r1860, %p319;
	shr.u32 	%r1862, %r1861, %r2085;
	and.b32  	%r295, %r1862, %r151;
	ld.shared.u32 	%r1863, [%r280+21504];
	setp.eq.s32 	%p320, %r1863, 2147483647;
	selp.b32 	%r1864, -2147483648, %r1863, %p320;
	shr.u32 	%r1865, %r1864, %r2085;
	and.b32  	%r296, %r1865, %r151;
	ld.shared.u32 	%r1866, [%r280+23040];
	setp.eq.s32 	%p321, %r1866, 2147483647;
	selp.b32 	%r1867, -2147483648, %r1866, %p321;
	shr.u32 	%r1868, %r1867, %r2085;
	and.b32  	%r297, %r1868, %r151;
	ld.shared.u32 	%r1869, [%r280+24576];
	setp.eq.s32 	%p322, %r1869, 2147483647;
	selp.b32 	%r1870, -2147483648, %r1869, %p322;
	shr.u32 	%r1871, %r1870, %r2085;
	and.b32  	%r298, %r1871, %r151;
	@%p305 bra 	$L__BB16_262;
	ld.param.u64 	%rd443, [_ZN3cub18CUB_300001_SM_10006detail10radix_sort29DeviceRadixSortOnesweepKernelINS1_5radix10policy_hubIffyE10Policy1000ELNS0_9SortOrderE1EffyiiNS1_21identity_decomposer_tEEEvPT5_SB_PT3_PKSC_PT1_PKSG_PT2_PKSK_T4_iiT6__param_7];
	cvta.to.global.u64 	%rd249, %rd443;
	and.b32  	%r1875, %r1, 31;
	or.b32  	%r1876, %r568, %r1875;
	cvt.u64.u32 	%rd250, %r1876;
	mul.lo.s32 	%r1877, %r3, 6528;
	cvt.s64.s32 	%rd251, %r1877;
	add.s64 	%rd252, %rd250, %rd251;
	shl.b64 	%rd253, %rd252, 2;
	add.s64 	%rd254, %rd249, %rd253;
	ld.global.f32 	%f252, [%rd254];
	ld.global.f32 	%f253, [%rd254+128];
	ld.global.f32 	%f254, [%rd254+256];
	ld.global.f32 	%f255, [%rd254+384];
	ld.global.f32 	%f256, [%rd254+512];
	ld.global.f32 	%f257, [%rd254+640];
	ld.global.f32 	%f258, [%rd254+768];
	ld.global.f32 	%f259, [%rd254+896];
	ld.global.f32 	%f260, [%rd254+1024];
	ld.global.f32 	%f261, [%rd254+1152];
	ld.global.f32 	%f262, [%rd254+1280];
	ld.global.f32 	%f263, [%rd254+1408];
	ld.global.f32 	%f264, [%rd254+1536];
	ld.global.f32 	%f265, [%rd254+1664];
	ld.global.f32 	%f266, [%rd254+1792];
	ld.global.f32 	%f267, [%rd254+1920];
	ld.global.f32 	%f268, [%rd254+2048];
	bra.uni 	$L__BB16_296;
$L__BB16_262:
	ld.param.u32 	%r2046, [_ZN3cub18CUB_300001_SM_10006detail10radix_sort29DeviceRadixSortOnesweepKernelINS1_5radix10policy_hubIffyE10Policy1000ELNS0_9SortOrderE1EffyiiNS1_21identity_decomposer_tEEEvPT5_SB_PT3_PKSC_PT1_PKSG_PT2_PKSK_T4_iiT6__param_8];
	ld.param.u64 	%rd444, [_ZN3cub18CUB_300001_SM_10006detail10radix_sort29DeviceRadixSortOnesweepKernelINS1_5radix10policy_hubIffyE10Policy1000ELNS0_9SortOrderE1EffyiiNS1_21identity_decomposer_tEEEvPT5_SB_PT3_PKSC_PT1_PKSG_PT2_PKSK_T4_iiT6__param_7];
	cvta.to.global.u64 	%rd255, %rd444;
	cvt.s64.s32 	%rd256, %r308;
	add.s64 	%rd257, %rd7, %rd256;
	shl.b64 	%rd258, %rd257, 2;
	add.s64 	%rd23, %rd255, %rd258;
	cvt.u32.u64 	%r1879, %rd7;
	sub.s32 	%r299, %r2046, %r308;
	setp.ge.s32 	%p323, %r1879, %r299;
	@%p323 bra 	$L__BB16_264;
	ld.global.f32 	%f252, [%rd23];
$L__BB16_264:
	add.s32 	%r1881, %r1879, 32;
	setp.ge.s32 	%p324, %r1881, %r299;
	@%p324 bra 	$L__BB16_266;
	ld.global.f32 	%f253, [%rd23+128];
$L__BB16_266:
	add.s32 	%r1883, %r1879, 64;
	setp.ge.s32 	%p325, %r1883, %r299;
	@%p325 bra 	$L__BB16_268;
	ld.global.f32 	%f254, [%rd23+256];
$L__BB16_268:
	add.s32 	%r1885, %r1879, 96;
	setp.ge.s32 	%p326, %r1885, %r299;
	@%p326 bra 	$L__BB16_270;
	ld.global.f32 	%f255, [%rd23+384];
$L__BB16_270:
	add.s32 	%r1887, %r1879, 128;
	setp.ge.s32 	%p327, %r1887, %r299;
	@%p327 bra 	$L__BB16_272;
	ld.global.f32 	%f256, [%rd23+512];
$L__BB16_272:
	add.s32 	%r1889, %r1879, 160;
	setp.ge.s32 	%p328, %r1889, %r299;
	@%p328 bra 	$L__BB16_274;
	ld.global.f32 	%f257, [%rd23+640];
$L__BB16_274:
	add.s32 	%r1891, %r1879, 192;
	setp.ge.s32 	%p329, %r1891, %r299;
	@%p329 bra 	$L__BB16_276;
	ld.global.f32 	%f258, [%rd23+768];
$L__BB16_276:
	add.s32 	%r1893, %r1879, 224;
	setp.ge.s32 	%p330, %r1893, %r299;
	@%p330 bra 	$L__BB16_278;
	ld.param.u64 	%rd445, [_ZN3cub18CUB_300001_SM_10006detail10radix_sort29DeviceRadixSortOnesweepKernelINS1_5radix10policy_hubIffyE10Policy1000ELNS0_9SortOrderE1EffyiiNS1_21identity_decomposer_tEEEvPT5_SB_PT3_PKSC_PT1_PKSG_PT2_PKSK_T4_iiT6__param_7];
	cvta.to.global.u64 	%rd259, %rd445;
	add.s64 	%rd263, %rd259, %rd258;
	ld.global.f32 	%f259, [%rd263+896];
$L__BB16_278:
	add.s32 	%r1896, %r1879, 256;
	setp.ge.s32 	%p331, %r1896, %r299;
	@%p331 bra 	$L__BB16_280;
	ld.param.u64 	%rd446, [_ZN3cub18CUB_300001_SM_10006detail10radix_sort29DeviceRadixSortOnesweepKernelINS1_5radix10policy_hubIffyE10Policy1000ELNS0_9SortOrderE1EffyiiNS1_21identity_decomposer_tEEEvPT5_SB_PT3_PKSC_PT1_PKSG_PT2_PKSK_T4_iiT6__param_7];
	cvta.to.global.u64 	%rd264, %rd446;
	cvt.s64.s32 	%rd265, %r308;
	add.s64 	%rd266, %rd7, %rd265;
	shl.b64 	%rd267, %rd266, 2;
	add.s64 	%rd268, %rd264, %rd267;
	ld.global.f32 	%f260, [%rd268+1024];
$L__BB16_280:
	add.s32 	%r1899, %r1879, 288;
	setp.ge.s32 	%p332, %r1899, %r299;
	@%p332 bra 	$L__BB16_282;
	ld.param.u64 	%rd447, [_ZN3cub18CUB_300001_SM_10006detail10radix_sort29DeviceRadixSortOnesweepKernelINS1_5radix10policy_hubIffyE10Policy1000ELNS0_9SortOrderE1EffyiiNS1_21identity_decomposer_tEEEvPT5_SB_PT3_PKSC_PT1_PKSG_PT2_PKSK_T4_iiT6__param_7];
	cvta.to.global.u64 	%rd269, %rd447;
	cvt.s64.s32 	%rd270, %r308;
	add.s64 	%rd271, %rd7, %rd270;
	shl.b64 	%rd272, %rd271, 2;
	add.s64 	%rd273, %rd269, %rd272;
	ld.global.f32 	%f261, [%rd273+1152];
$L__BB16_282:
	add.s32 	%r1902, %r1879, 320;
	setp.ge.s32 	%p333, %r1902, %r299;
	@%p333 bra 	$L__BB16_284;
	ld.param.u64 	%rd448, [_ZN3cub18CUB_300001_SM_10006detail10radix_sort29DeviceRadixSortOnesweepKernelINS1_5radix10policy_hubIffyE10Policy1000ELNS0_9SortOrderE1EffyiiNS1_21identity_decomposer_tEEEvPT5_SB_PT3_PKSC_PT1_PKSG_PT2_PKSK_T4_iiT6__param_7];
	cvta.to.global.u64 	%rd274, %rd448;
	cvt.s64.s32 	%rd275, %r308;
	add.s64 	%rd276, %rd7, %rd275;
	shl.b64 	%rd277, %rd276, 2;
	add.s64 	%rd278, %rd274, %rd277;
	ld.global.f32 	%f262, [%rd278+1280];
$L__BB16_284:
	add.s32 	%r1905, %r1879, 352;
	setp.ge.s32 	%p334, %r1905, %r299;
	@%p334 bra 	$L__BB16_286;
	ld.param.u64 	%rd449, [_ZN3cub18CUB_300001_SM_10006detail10radix_sort29DeviceRadixSortOnesweepKernelINS1_5radix10policy_hubIffyE10Policy1000ELNS0_9SortOrderE1EffyiiNS1_21identity_decomposer_tEEEvPT5_SB_PT3_PKSC_PT1_PKSG_PT2_PKSK_T4_iiT6__param_7];
	cvta.to.global.u64 	%rd279, %rd449;
	mul.lo.s32 	%r1906, %r3, 6528;
	cvt.s64.s32 	%rd280, %r1906;
	add.s64 	%rd281, %rd7, %rd280;
	shl.b64 	%rd282, %rd281, 2;
	add.s64 	%rd283, %rd279, %rd282;
	ld.global.f32 	%f263, [%rd283+1408];
$L__BB16_286:
	add.s32 	%r1908, %r1879, 384;
	setp.ge.s32 	%p335, %r1908, %r299;
	@%p335 bra 	$L__BB16_288;
	ld.param.u64 	%rd450, [_ZN3cub18CUB_300001_SM_10006detail10radix_sort29DeviceRadixSortOnesweepKernelINS1_5radix10policy_hubIffyE10Policy1000ELNS0_9SortOrderE1EffyiiNS1_21identity_decomposer_tEEEvPT5_SB_PT3_PKSC_PT1_PKSG_PT2_PKSK_T4_iiT6__param_7];
	cvta.to.global.u64 	%rd284, %rd450;
	mul.lo.s32 	%r1909, %r3, 6528;
	cvt.s64.s32 	%rd285, %r1909;
	add.s64 	%rd286, %rd7, %rd285;
	shl.b64 	%rd287, %rd286, 2;
	add.s64 	%rd288, %rd284, %rd287;
	ld.global.f32 	%f264, [%rd288+1536];
$L__BB16_288:
	cvt.u32.u64 	%r1910, %rd7;
	add.s32 	%r1911, %r1910, 416;
	setp.ge.s32 	%p336, %r1911, %r299;
	@%p336 bra 	$L__BB16_290;
	ld.param.u64 	%rd451, [_ZN3cub18CUB_300001_SM_10006detail10radix_sort29DeviceRadixSortOnesweepKernelINS1_5radix10policy_hubIffyE10Policy1000ELNS0_9SortOrderE1EffyiiNS1_21identity_decomposer_tEEEvPT5_SB_PT3_PKSC_PT1_PKSG_PT2_PKSK_T4_iiT6__param_7];
	cvta.to.global.u64 	%rd289, %rd451;
	mul.lo.s32 	%r1912, %r3, 6528;
	cvt.s64.s32 	%rd290, %r1912;
	add.s64 	%rd291, %rd7, %rd290;
	shl.b64 	%rd292, %rd291, 2;
	add.s64 	%rd293, %rd289, %rd292;
	ld.global.f32 	%f265, [%rd293+1664];
$L__BB16_290:
	cvt.u32.u64 	%r1913, %rd7;
	add.s32 	%r1914, %r1913, 448;
	setp.ge.s32 	%p337, %r1914, %r299;
	@%p337 bra 	$L__BB16_292;
	ld.param.u64 	%rd452, [_ZN3cub18CUB_300001_SM_10006detail10radix_sort29DeviceRadixSortOnesweepKernelINS1_5radix10policy_hubIffyE10Policy1000ELNS0_9SortOrderE1EffyiiNS1_21identity_decomposer_tEEEvPT5_SB_PT3_PKSC_PT1_PKSG_PT2_PKSK_T4_iiT6__param_7];
	cvta.to.global.u64 	%rd294, %rd452;
	mul.lo.s32 	%r1915, %r3, 6528;
	cvt.s64.s32 	%rd295, %r1915;
	add.s64 	%rd296, %rd7, %rd295;
	shl.b64 	%rd297, %rd296, 2;
	add.s64 	%rd298, %rd294, %rd297;
	ld.global.f32 	%f266, [%rd298+1792];
$L__BB16_292:
	cvt.u32.u64 	%r1916, %rd7;
	add.s32 	%r1917, %r1916, 480;
	setp.ge.s32 	%p338, %r1917, %r299;
	@%p338 bra 	$L__BB16_294;
	ld.param.u64 	%rd453, [_ZN3cub18CUB_300001_SM_10006detail10radix_sort29DeviceRadixSortOnesweepKernelINS1_5radix10policy_hubIffyE10Policy1000ELNS0_9SortOrderE1EffyiiNS1_21identity_decomposer_tEEEvPT5_SB_PT3_PKSC_PT1_PKSG_PT2_PKSK_T4_iiT6__param_7];
	cvta.to.global.u64 	%rd299, %rd453;
	mul.lo.s32 	%r1918, %r3, 6528;
	cvt.s64.s32 	%rd300, %r1918;
	add.s64 	%rd301, %rd7, %rd300;
	shl.b64 	%rd302, %rd301, 2;
	add.s64 	%rd303, %rd299, %rd302;
	ld.global.f32 	%f267, [%rd303+1920];
$L__BB16_294:
	cvt.u32.u64 	%r1919, %rd7;
	add.s32 	%r1920, %r1919, 512;
	setp.ge.s32 	%p339, %r1920, %r299;
	@%p339 bra 	$L__BB16_296;
	ld.param.u64 	%rd454, [_ZN3cub18CUB_300001_SM_10006detail10radix_sort29DeviceRadixSortOnesweepKernelINS1_5radix10policy_hubIffyE10Policy1000ELNS0_9SortOrderE1EffyiiNS1_21identity_decomposer_tEEEvPT5_SB_PT3_PKSC_PT1_PKSG_PT2_PKSK_T4_iiT6__param_7];
	cvta.to.global.u64 	%rd304, %rd454;
	mov.u32 	%r1921, %tid.x;
	and.b32  	%r1922, %r1921, 992;
	mul.lo.s32 	%r1923, %r1922, 17;
	and.b32  	%r1924, %r1921, 31;
	or.b32  	%r1925, %r1923, %r1924;
	cvt.u64.u32 	%rd305, %r1925;
	mul.lo.s32 	%r1926, %r3, 6528;
	cvt.s64.s32 	%rd306, %r1926;
	add.s64 	%rd307, %rd305, %rd306;
	shl.b64 	%rd308, %rd307, 2;
	add.s64 	%rd309, %rd304, %rd308;
	ld.global.f32 	%f268, [%rd309+2048];
$L__BB16_296:
	ld.param.u32 	%r2047, [_ZN3cub18CUB_300001_SM_10006detail10radix_sort29DeviceRadixSortOnesweepKernelINS1_5radix10policy_hubIffyE10Policy1000ELNS0_9SortOrderE1EffyiiNS1_21identity_decomposer_tEEEvPT5_SB_PT3_PKSC_PT1_PKSG_PT2_PKSK_T4_iiT6__param_8];
	ld.param.u64 	%rd441, [_ZN3cub18CUB_300001_SM_10006detail10radix_sort29DeviceRadixSortOnesweepKernelINS1_5radix10policy_hubIffyE10Policy1000ELNS0_9SortOrderE1EffyiiNS1_21identity_decomposer_tEEEvPT5_SB_PT3_PKSC_PT1_PKSG_PT2_PKSK_T4_iiT6__param_6];
	cvta.to.global.u64 	%rd24, %rd441;
	mov.u32 	%r300, %tid.x;
	cvt.u64.u32 	%rd25, %r300;
	shl.b32 	%r1927, %r300, 2;
	mov.u32 	%r1928, _ZZN3cub18CUB_300001_SM_10006detail10radix_sort29DeviceRadixSortOnesweepKernelINS1_5radix10policy_hubIffyE10Policy1000ELNS0_9SortOrderE1EffyiiNS1_21identity_decomposer_tEEEvPT5_SB_PT3_PKSC_PT1_PKSG_PT2_PKSK_T4_iiT6_E1s;
	add.s32 	%r301, %r1928, %r1927;
	mad.lo.s32 	%r1929, %r3, 6528, 6528;
	setp.gt.s32 	%p340, %r1929, %r2047;
	bar.sync 	0;
	st.shared.f32 	[%r253+-4], %f252;
	st.shared.f32 	[%r254+-4], %f253;
	st.shared.f32 	[%r255+-4], %f254;
	st.shared.f32 	[%r256+-4], %f255;
	st.shared.f32 	[%r257+-4], %f256;
	st.shared.f32 	[%r258+-4], %f257;
	st.shared.f32 	[%r259+-4], %f258;
	st.shared.f32 	[%r260+-4], %f259;
	st.shared.f32 	[%r261+-4], %f260;
	st.shared.f32 	[%r262+-4], %f261;
	st.shared.f32 	[%r263+-4], %f262;
	st.shared.f32 	[%r264+-4], %f263;
	st.shared.f32 	[%r265+-4], %f264;
	st.shared.f32 	[%r266+-4], %f265;
	st.shared.f32 	[%r267+-4], %f266;
	st.shared.f32 	[%r268+-4], %f267;
	st.shared.f32 	[%r269+-4], %f268;
	bar.sync 	0;
	@%p340 bra 	$L__BB16_298;
	ld.shared.f32 	%f169, [%r301];
	shl.b32 	%r1930, %r282, 3;
	add.s32 	%r1932, %r1928, 26112;
	add.s32 	%r1933, %r1932, %r1930;
	ld.shared.u64 	%rd310, [%r1933];
	add.s64 	%rd311, %rd310, %rd25;
	shl.b64 	%rd312, %rd311, 2;
	add.s64 	%rd313, %rd24, %rd312;
	st.global.f32 	[%rd313], %f169;
	bar.warp.sync 	-1;
	ld.shared.f32 	%f170, [%r301+1536];
	shl.b32 	%r1934, %r283, 3;
	add.s32 	%r1935, %r1932, %r1934;
	ld.shared.u64 	%rd314, [%r1935];
	add.s64 	%rd315, %rd314, %rd25;
	shl.b64 	%rd316, %rd315, 2;
	add.s64 	%rd317, %rd24, %rd316;
	st.global.f32 	[%rd317+1536], %f170;
	bar.warp.sync 	-1;
	ld.shared.f32 	%f171, [%r301+3072];
	shl.b32 	%r1936, %r284, 3;
	add.s32 	%r1937, %r1932, %r1936;
	ld.shared.u64 	%rd318, [%r1937];
	add.s64 	%rd319, %rd318, %rd25;
	shl.b64 	%rd320, %rd319, 2;
	add.s64 	%rd321, %rd24, %rd320;
	st.global.f32 	[%rd321+3072], %f171;
	bar.warp.sync 	-1;
	ld.shared.f32 	%f172, [%r301+4608];
	shl.b32 	%r1938, %r285, 3;
	add.s32 	%r1939, %r1932, %r1938;
	ld.shared.u64 	%rd322, [%r1939];
	add.s64 	%rd323, %rd322, %rd25;
	shl.b64 	%rd324, %rd323, 2;
	add.s64 	%rd325, %rd24, %rd324;
	st.global.f32 	[%rd325+4608], %f172;
	bar.warp.sync 	-1;
	ld.shared.f32 	%f173, [%r301+6144];
	shl.b32 	%r1940, %r286, 3;
	add.s32 	%r1941, %r1932, %r1940;
	ld.shared.u64 	%rd326, [%r1941];
	add.s64 	%rd327, %rd326, %rd25;
	shl.b64 	%rd328, %rd327, 2;
	add.s64 	%rd329, %rd24, %rd328;
	st.global.f32 	[%rd329+6144], %f173;
	bar.warp.sync 	-1;
	ld.shared.f32 	%f174, [%r301+7680];
	shl.b32 	%r1942, %r287, 3;
	add.s32 	%r1943, %r1932, %r1942;
	ld.shared.u64 	%rd330, [%r1943];
	add.s64 	%rd331, %rd330, %rd25;
	shl.b64 	%rd332, %rd331, 2;
	add.s64 	%rd333, %rd24, %rd332;
	st.global.f32 	[%rd333+7680], %f174;
	bar.warp.sync 	-1;
	ld.shared.f32 	%f175, [%r301+9216];
	shl.b32 	%r1944, %r288, 3;
	add.s32 	%r1945, %r1932, %r1944;
	ld.shared.u64 	%rd334, [%r1945];
	add.s64 	%rd335, %rd334, %rd25;
	shl.b64 	%rd336, %rd335, 2;
	add.s64 	%rd337, %rd24, %rd336;
	st.global.f32 	[%rd337+9216], %f175;
	bar.warp.sync 	-1;
	ld.shared.f32 	%f176, [%r301+10752];
	shl.b32 	%r1946, %r289, 3;
	add.s32 	%r1947, %r1932, %r1946;
	ld.shared.u64 	%rd338, [%r1947];
	add.s64 	%rd339, %rd338, %rd25;
	shl.b64 	%rd340, %rd339, 2;
	add.s64 	%rd341, %rd24, %rd340;
	st.global.f32 	[%rd341+10752], %f176;
	bar.warp.sync 	-1;
	ld.shared.f32 	%f177, [%r301+12288];
	shl.b32 	%r1948, %r290, 3;
	add.s32 	%r1949, %r1932, %r1948;
	ld.shared.u64 	%rd342, [%r1949];
	add.s64 	%rd343, %rd342, %rd25;
	shl.b64 	%rd344, %rd343, 2;
	add.s64 	%rd345, %rd24, %rd344;
	st.global.f32 	[%rd345+12288], %f177;
	bar.warp.sync 	-1;
	ld.shared.f32 	%f178, [%r301+13824];
	shl.b32 	%r1950, %r291, 3;
	add.s32 	%r1951, %r1932, %r1950;
	ld.shared.u64 	%rd346, [%r1951];
	add.s64 	%rd347, %rd346, %rd25;
	shl.b64 	%rd348, %rd347, 2;
	add.s64 	%rd349, %rd24, %rd348;
	st.global.f32 	[%rd349+13824], %f178;
	bar.warp.sync 	-1;
	ld.shared.f32 	%f179, [%r301+15360];
	shl.b32 	%r1952, %r292, 3;
	add.s32 	%r1953, %r1932, %r1952;
	ld.shared.u64 	%rd350, [%r1953];
	add.s64 	%rd351, %rd350, %rd25;
	shl.b64 	%rd352, %rd351, 2;
	add.s64 	%rd353, %rd24, %rd352;
	st.global.f32 	[%rd353+15360], %f179;
	bar.warp.sync 	-1;
	ld.shared.f32 	%f180, [%r301+16896];
	shl.b32 	%r1954, %r293, 3;
	add.s32 	%r1955, %r1932, %r1954;
	ld.shared.u64 	%rd354, [%r1955];
	add.s64 	%rd355, %rd354, %rd25;
	shl.b64 	%rd356, %rd355, 2;
	add.s64 	%rd357, %rd24, %rd356;
	st.global.f32 	[%rd357+16896], %f180;
	bar.warp.sync 	-1;
	ld.shared.f32 	%f181, [%r301+18432];
	shl.b32 	%r1956, %r294, 3;
	add.s32 	%r1957, %r1932, %r1956;
	ld.shared.u64 	%rd358, [%r1957];
	add.s64 	%rd359, %rd358, %rd25;
	shl.b64 	%rd360, %rd359, 2;
	add.s64 	%rd361, %rd24, %rd360;
	st.global.f32 	[%rd361+18432], %f181;
	bar.warp.sync 	-1;
	ld.shared.f32 	%f182, [%r301+19968];
	shl.b32 	%r1958, %r295, 3;
	add.s32 	%r1959, %r1932, %r1958;
	ld.shared.u64 	%rd362, [%r1959];
	add.s64 	%rd363, %rd362, %rd25;
	shl.b64 	%rd364, %rd363, 2;
	add.s64 	%rd365, %rd24, %rd364;
	st.global.f32 	[%rd365+19968], %f182;
	bar.warp.sync 	-1;
	ld.shared.f32 	%f183, [%r301+21504];
	shl.b32 	%r1960, %r296, 3;
	add.s32 	%r1961, %r1932, %r1960;
	ld.shared.u64 	%rd366, [%r1961];
	add.s64 	%rd367, %rd366, %rd25;
	shl.b64 	%rd368, %rd367, 2;
	add.s64 	%rd369, %rd24, %rd368;
	st.global.f32 	[%rd369+21504], %f183;
	bar.warp.sync 	-1;
	ld.shared.f32 	%f184, [%r301+23040];
	shl.b32 	%r1962, %r297, 3;
	add.s32 	%r1963, %r1932, %r1962;
	ld.shared.u64 	%rd370, [%r1963];
	add.s64 	%rd371, %rd370, %rd25;
	shl.b64 	%rd372, %rd371, 2;
	add.s64 	%rd373, %rd24, %rd372;
	st.global.f32 	[%rd373+23040], %f184;
	bar.warp.sync 	-1;
	ld.shared.f32 	%f185, [%r301+24576];
	shl.b32 	%r1964, %r298, 3;
	add.s32 	%r1965, %r1932, %r1964;
	ld.shared.u64 	%rd374, [%r1965];
	add.s64 	%rd375, %rd374, %rd25;
	shl.b64 	%rd376, %rd375, 2;
	add.s64 	%rd377, %rd24, %rd376;
	st.global.f32 	[%rd377+24576], %f185;
	bar.warp.sync 	-1;
	bra.uni 	$L__BB16_333;
$L__BB16_298:
	ld.param.u32 	%r2048, [_ZN3cub18CUB_300001_SM_10006detail10radix_sort29DeviceRadixSortOnesweepKernelINS1_5radix10policy_hubIffyE10Policy1000ELNS0_9SortOrderE1EffyiiNS1_21identity_decomposer_tEEEvPT5_SB_PT3_PKSC_PT1_PKSG_PT2_PKSK_T4_iiT6__param_8];
	mad.lo.s32 	%r302, %r3, -6528, %r2048;
	shl.b32 	%r1966, %r282, 3;
	add.s32 	%r1968, %r1928, %r1966;
	ld.shared.u64 	%rd26, [%r1968+26112];
	setp.ge.s32 	%p341, %r300, %r302;
	@%p341 bra 	$L__BB16_300;
	ld.shared.f32 	%f186, [%r301];
	add.s64 	%rd378, %rd26, %rd25;
	shl.b64 	%rd379, %rd378, 2;
	add.s64 	%rd380, %rd24, %rd379;
	st.global.f32 	[%rd380], %f186;
$L__BB16_300:
	bar.warp.sync 	-1;
	shl.b32 	%r1969, %r283, 3;
	add.s32 	%r1971, %r1928, %r1969;
	ld.shared.u64 	%rd27, [%r1971+26112];
	add.s32 	%r1972, %r300, 384;
	setp.ge.s32 	%p342, %r1972, %r302;
	@%p342 bra 	$L__BB16_302;
	ld.shared.f32 	%f187, [%r301+1536];
	add.s64 	%rd381, %rd27, %rd25;
	shl.b64 	%rd382, %rd381, 2;
	add.s64 	%rd383, %rd24, %rd382;
	st.global.f32 	[%rd383+1536], %f187;
$L__BB16_302:
	bar.warp.sync 	-1;
	shl.b32 	%r1973, %r284, 3;
	add.s32 	%r1975, %r1928, %r1973;
	ld.shared.u64 	%rd28, [%r1975+26112];
	add.s32 	%r1976, %r300, 768;
	setp.ge.s32 	%p343, %r1976, %r302;
	@%p343 bra 	$L__BB16_304;
	ld.shared.f32 	%f188, [%r301+3072];
	add.s64 	%rd384, %rd28, %rd25;
	shl.b64 	%rd385, %rd384, 2;
	add.s64 	%rd386, %rd24, %rd385;
	st.global.f32 	[%rd386+3072], %f188;
$L__BB16_304:
	bar.warp.sync 	-1;
	shl.b32 	%r1977, %r285, 3;
	add.s32 	%r1979, %r1928, %r1977;
	ld.shared.u64 	%rd29, [%r1979+26112];
	add.s32 	%r1980, %r300, 1152;
	setp.ge.s32 	%p344, %r1980, %r302;
	@%p344 bra 	$L__BB16_306;
	ld.shared.f32 	%f189, [%r301+4608];
	add.s64 	%rd387, %rd29, %rd25;
	shl.b64 	%rd388, %rd387, 2;
	add.s64 	%rd389, %rd24, %rd388;
	st.global.f32 	[%rd389+4608], %f189;
$L__BB16_306:
	bar.warp.sync 	-1;
	shl.b32 	%r1981, %r286, 3;
	add.s32 	%r1983, %r1928, %r1981;
	ld.shared.u64 	%rd30, [%r1983+26112];
	add.s32 	%r1984, %r300, 1536;
	setp.ge.s32 	%p345, %r1984, %r302;
	@%p345 bra 	$L__BB16_308;
	ld.shared.f32 	%f190, [%r301+6144];
	add.s64 	%rd390, %rd30, %rd25;
	shl.b64 	%rd391, %rd390, 2;
	add.s64 	%rd392, %rd24, %rd391;
	st.global.f32 	[%rd392+6144], %f190;
$L__BB16_308:
	bar.warp.sync 	-1;
	shl.b32 	%r1985, %r287, 3;
	add.s32 	%r1987, %r1928, %r1985;
	ld.shared.u64 	%rd31, [%r1987+26112];
	add.s32 	%r1988, %r300, 1920;
	setp.ge.s32 	%p346, %r1988, %r302;
	@%p346 bra 	$L__BB16_310;
	ld.shared.f32 	%f191, [%r301+7680];
	add.s64 	%rd393, %rd31, %rd25;
	shl.b64 	%rd394, %rd393, 2;
	add.s64 	%rd395, %rd24, %rd394;
	st.global.f32 	[%rd395+7680], %f191;
$L__BB16_310:
	bar.warp.sync 	-1;
	shl.b32 	%r1989, %r288, 3;
	add.s32 	%r1991, %r1928, %r1989;
	ld.shared.u64 	%rd32, [%r1991+26112];
	add.s32 	%r1992, %r300, 2304;
	setp.ge.s32 	%p347, %r1992, %r302;
	@%p347 bra 	$L__BB16_312;
	ld.shared.f32 	%f192, [%r301+9216];
	add.s64 	%rd396, %rd32, %rd25;
	shl.b64 	%rd397, %rd396, 2;
	add.s64 	%rd398, %rd24, %rd397;
	st.global.f32 	[%rd398+9216], %f192;
$L__BB16_312:
	bar.warp.sync 	-1;
	shl.b32 	%r1993, %r289, 3;
	add.s32 	%r1995, %r1928, %r1993;
	ld.shared.u64 	%rd33, [%r1995+26112];
	add.s32 	%r1996, %r300, 2688;
	setp.ge.s32 	%p348, %r1996, %r302;
	@%p348 bra 	$L__BB16_314;
	ld.shared.f32 	%f193, [%r301+10752];
	add.s64 	%rd399, %rd33, %rd25;
	shl.b64 	%rd400, %rd399, 2;
	add.s64 	%rd401, %rd24, %rd400;
	st.global.f32 	[%rd401+10752], %f193;
$L__BB16_314:
	bar.warp.sync 	-1;
	shl.b32 	%r1997, %r290, 3;
	add.s32 	%r1999, %r1928, %r1997;
	ld.shared.u64 	%rd34, [%r1999+26112];
	or.b32  	%r2000, %r300, 3072;
	setp.ge.s32 	%p349, %r2000, %r302;
	@%p349 bra 	$L__BB16_316;
	ld.shared.f32 	%f194, [%r301+12288];
	add.s64 	%rd402, %rd34, %rd25;
	shl.b64 	%rd403, %rd402, 2;
	add.s64 	%rd404, %rd24, %rd403;
	st.global.f32 	[%rd404+12288], %f194;
$L__BB16_316:
	bar.warp.sync 	-1;
	shl.b32 	%r2001, %r291, 3;
	add.s32 	%r2003, %r1928, %r2001;
	ld.shared.u64 	%rd35, [%r2003+26112];
	add.s32 	%r2004, %r300, 3456;
	setp.ge.s32 	%p350, %r2004, %r302;
	@%p350 bra 	$L__BB16_318;
	ld.shared.f32 	%f195, [%r301+13824];
	add.s64 	%rd405, %rd35, %rd25;
	shl.b64 	%rd406, %rd405, 2;
	add.s64 	%rd407, %rd24, %rd406;
	st.global.f32 	[%rd407+13824], %f195;
$L__BB16_318:
	bar.warp.sync 	-1;
	shl.b32 	%r2005, %r292, 3;
	add.s32 	%r2007, %r1928, %r2005;
	ld.shared.u64 	%rd36, [%r2007+26112];
	add.s32 	%r2008, %r300, 3840;
	setp.ge.s32 	%p351, %r2008, %r302;
	@%p351 bra 	$L__BB16_320;
	ld.shared.f32 	%f196, [%r301+15360];
	add.s64 	%rd408, %rd36, %rd25;
	shl.b64 	%rd409, %rd408, 2;
	add.s64 	%rd410, %rd24, %rd409;
	st.global.f32 	[%rd410+15360], %f196;
$L__BB16_320:
	bar.warp.sync 	-1;
	shl.b32 	%r2009, %r293, 3;
	add.s32 	%r2011, %r1928, %r2009;
	ld.shared.u64 	%rd37, [%r2011+26112];
	add.s32 	%r2012, %r300, 4224;
	setp.ge.s32 	%p352, %r2012, %r302;
	@%p352 bra 	$L__BB16_322;
	ld.shared.f32 	%f197, [%r301+16896];
	add.s64 	%rd411, %rd37, %rd25;
	shl.b64 	%rd412, %rd411, 2;
	add.s64 	%rd413, %rd24, %rd412;
	st.global.f32 	[%rd413+16896], %f197;
$L__BB16_322:
	bar.warp.sync 	-1;
	shl.b32 	%r2013, %r294, 3;
	add.s32 	%r2015, %r1928, %r2013;
	ld.shared.u64 	%rd38, [%r2015+26112];
	add.s32 	%r2016, %r300, 4608;
	setp.ge.s32 	%p353, %r2016, %r302;
	@%p353 bra 	$L__BB16_324;
	ld.shared.f32 	%f198, [%r301+18432];
	add.s64 	%rd414, %rd38, %rd25;
	shl.b64 	%rd415, %rd414, 2;
	add.s64 	%rd416, %rd24, %rd415;
	st.global.f32 	[%rd416+18432], %f198;
$L__BB16_324:
	bar.warp.sync 	-1;
	shl.b32 	%r2017, %r295, 3;
	add.s32 	%r2019, %r1928, %r2017;
	ld.shared.u64 	%rd39, [%r2019+26112];
	add.s32 	%r2020, %r300, 4992;
	setp.ge.s32 	%p354, %r2020, %r302;
	@%p354 bra 	$L__BB16_326;
	ld.shared.f32 	%f199, [%r301+19968];
	add.s64 	%rd417, %rd39, %rd25;
	shl.b64 	%rd418, %rd417, 2;
	add.s64 	%rd419, %rd24, %rd418;
	st.global.f32 	[%rd419+19968], %f199;
$L__BB16_326:
	bar.warp.sync 	-1;
	shl.b32 	%r2021, %r296, 3;
	add.s32 	%r2023, %r1928, %r2021;
	ld.shared.u64 	%rd40, [%r2023+26112];
	add.s32 	%r2024, %r300, 5376;
	setp.ge.s32 	%p355, %r2024, %r302;
	@%p355 bra 	$L__BB16_328;
	ld.shared.f32 	%f200, [%r301+21504];
	add.s64 	%rd420, %rd40, %rd25;
	shl.b64 	%rd421, %rd420, 2;
	add.s64 	%rd422, %rd24, %rd421;
	st.global.f32 	[%rd422+21504], %f200;
$L__BB16_328:
	bar.warp.sync 	-1;
	shl.b32 	%r2025, %r297, 3;
	add.s32 	%r2027, %r1928, %r2025;
	ld.shared.u64 	%rd41, [%r2027+26112];
	add.s32 	%r2028, %r300, 5760;
	setp.ge.s32 	%p356, %r2028, %r302;
	@%p356 bra 	$L__BB16_330;
	ld.shared.f32 	%f201, [%r301+23040];
	add.s64 	%rd423, %rd41, %rd25;
	shl.b64 	%rd424, %rd423, 2;
	add.s64 	%rd425, %rd24, %rd424;
	st.global.f32 	[%rd425+23040], %f201;
$L__BB16_330:
	bar.warp.sync 	-1;
	shl.b32 	%r2029, %r298, 3;
	add.s32 	%r2031, %r1928, %r2029;
	ld.shared.u64 	%rd426, [%r2031+26112];
	add.s64 	%rd42, %rd426, %rd25;
	or.b32  	%r2032, %r300, 6144;
	setp.ge.s32 	%p357, %r2032, %r302;
	@%p357 bra 	$L__BB16_332;
	ld.shared.f32 	%f202, [%r301+24576];
	shl.b64 	%rd427, %rd42, 2;
	add.s64 	%rd428, %rd24, %rd427;
	st.global.f32 	[%rd428+24576], %f202;
$L__BB16_332:
	bar.warp.sync 	-1;
$L__BB16_333:
	ret;

}
.func  (.param .b64 func_retval0) __internal_accurate_pow(
	.param .b64 __internal_accurate_pow_param_0
)
{
	.reg .pred 	%p<8>;
	.reg .b32 	%r<49>;
	.reg .b32 	%f<3>;
	.reg .b64 	%fd<109>;

	ld.param.f64 	%fd10, [__internal_accurate_pow_param_0];
	{
	.reg .b32 %temp; 
	mov.b64 	{%temp, %r46}, %fd10;
	}
	{
	.reg .b32 %temp; 
	mov.b64 	{%r45, %temp}, %fd10;
	}
	shr.u32 	%r47, %r46, 20;
	setp.gt.u32 	%p1, %r46, 1048575;
	@%p1 bra 	$L__BB17_2;
	mul.f64 	%fd11, %fd10, 0d4350000000000000;
	{
	.reg .b32 %temp; 
	mov.b64 	{%temp, %r46}, %fd11;
	}
	{
	.reg .b32 %temp; 
	mov.b64 	{%r45, %temp}, %fd11;
	}
	shr.u32 	%r16, %r46, 20;
	add.s32 	%r47, %r16, -54;
$L__BB17_2:
	add.s32 	%r48, %r47, -1023;
	and.b32  	%r17, %r46, -2146435073;
	or.b32  	%r18, %r17, 1072693248;
	mov.b64 	%fd107, {%r45, %r18};
	setp.lt.u32 	%p2, %r18, 1073127583;
	@%p2 bra 	$L__BB17_4;
	{
	.reg .b32 %temp; 
	mov.b64 	{%r19, %temp}, %fd107;
	}
	{
	.reg .b32 %temp; 
	mov.b64 	{%temp, %r20}, %fd107;
	}
	add.s32 	%r21, %r20, -1048576;
	mov.b64 	%fd107, {%r19, %r21};
	add.s32 	%r48, %r47, -1022;
$L__BB17_4:
	add.f64 	%fd12, %fd107, 0dBFF0000000000000;
	add.f64 	%fd13, %fd107, 0d3FF0000000000000;
	rcp.approx.ftz.f64 	%fd14, %fd13;
	neg.f64 	%fd15, %fd13;
	fma.rn.f64 	%fd16, %fd15, %fd14, 0d3FF0000000000000;
	fma.rn.f64 	%fd17, %fd16, %fd16, %fd16;
	fma.rn.f64 	%fd18, %fd17, %fd14, %fd14;
	mul.f64 	%fd19, %fd12, %fd18;
	fma.rn.f64 	%fd20, %fd12, %fd18, %fd19;
	mul.f64 	%fd21, %fd20, %fd20;
	fma.rn.f64 	%fd22, %fd21, 0d3EB0F5FF7D2CAFE2, 0d3ED0F5D241AD3B5A;
	fma.rn.f64 	%fd23, %fd22, %fd21, 0d3EF3B20A75488A3F;
	fma.rn.f64 	%fd24, %fd23, %fd21, 0d3F1745CDE4FAECD5;
	fma.rn.f64 	%fd25, %fd24, %fd21, 0d3F3C71C7258A578B;
	fma.rn.f64 	%fd26, %fd25, %fd21, 0d3F6249249242B910;
	fma.rn.f64 	%fd27, %fd26, %fd21, 0d3F89999999999DFB;
	sub.f64 	%fd28, %fd12, %fd20;
	add.f64 	%fd29, %fd28, %fd28;
	neg.f64 	%fd30, %fd20;
	fma.rn.f64 	%fd31, %fd30, %fd12, %fd29;
	mul.f64 	%fd32, %fd18, %fd31;
	fma.rn.f64 	%fd33, %fd21, %fd27, 0d3FB5555555555555;
	mov.f64 	%fd34, 0d3FB5555555555555;
	sub.f64 	%fd35, %fd34, %fd33;
	fma.rn.f64 	%fd36, %fd21, %fd27, %fd35;
	add.f64 	%fd37, %fd36, 0dBC46A4CB00B9E7B0;
	add.f64 	%fd38, %fd33, %fd37;
	sub.f64 	%fd39, %fd33, %fd38;
	add.f64 	%fd40, %fd37, %fd39;
	mul.rn.f64 	%fd41, %fd20, %fd20;
	neg.f64 	%fd42, %fd41;
	fma.rn.f64 	%fd43, %fd20, %fd20, %fd42;
	{
	.reg .b32 %temp; 
	mov.b64 	{%r22, %temp}, %fd32;
	}
	{
	.reg .b32 %temp; 
	mov.b64 	{%temp, %r23}, %fd32;
	}
	add.s32 	%r24, %r23, 1048576;
	mov.b64 	%fd44, {%r22, %r24};
	fma.rn.f64 	%fd45, %fd20, %fd44, %fd43;
	mul.rn.f64 	%fd46, %fd41, %fd20;
	neg.f64 	%fd47, %fd46;
	fma.rn.f64 	%fd48, %fd41, %fd20, %fd47;
	fma.rn.f64 	%fd49, %fd41, %fd32, %fd48;
	fma.rn.f64 	%fd50, %fd45, %fd20, %fd49;
	mul.rn.f64 	%fd51, %fd38, %fd46;
	neg.f64 	%fd52, %fd51;
	fma.rn.f64 	%fd53, %fd38, %fd46, %fd52;
	fma.rn.f64 	%fd54, %fd38, %fd50, %fd53;
	fma.rn.f64 	%fd55, %fd40, %fd46, %fd54;
	add.f64 	%fd56, %fd51, %fd55;
	sub.f64 	%fd57, %fd51, %fd56;
	add.f64 	%fd58, %fd55, %fd57;
	add.f64 	%fd59, %fd20, %fd56;
	sub.f64 	%fd60, %fd20, %fd59;
	add.f64 	%fd61, %fd56, %fd60;
	add.f64 	%fd62, %fd58, %fd61;
	add.f64 	%fd63, %fd32, %fd62;
	add.f64 	%fd64, %fd59, %fd63;
	sub.f64 	%fd65, %fd59, %fd64;
	add.f64 	%fd66, %fd63, %fd65;
	xor.b32  	%r25, %r48, -2147483648;
	mov.b32 	%r26, 1127219200;
	mov.b64 	%fd67, {%r25, %r26};
	mov.b32 	%r27, -2147483648;
	mov.b64 	%fd68, {%r27, %r26};
	sub.f64 	%fd69, %fd67, %fd68;
	fma.rn.f64 	%fd70, %fd69, 0d3FE62E42FEFA39EF, %fd64;
	fma.rn.f64 	%fd71, %fd69, 0dBFE62E42FEFA39EF, %fd70;
	sub.f64 	%fd72, %fd71, %fd64;
	sub.f64 	%fd73, %fd66, %fd72;
	fma.rn.f64 	%fd74, %fd69, 0d3C7ABC9E3B39803F, %fd73;
	add.f64 	%fd75, %fd70, %fd74;
	sub.f64 	%fd76, %fd70, %fd75;
	add.f64 	%fd77, %fd74, %fd76;
	mov.f64 	%fd78, 0d4000000000000000;
	{
	.reg .b32 %temp; 
	mov.b64 	{%temp, %r28}, %fd78;
	}
	{
	.reg .b32 %temp; 
	mov.b64 	{%r29, %temp}, %fd78;
	}
	shl.b32 	%r30, %r28, 1;
	setp.gt.u32 	%p3, %r30, -33554433;
	and.b32  	%r31, %r28, -15728641;
	selp.b32 	%r32, %r31, %r28, %p3;
	mov.b64 	%fd79, {%r29, %r32};
	mul.rn.f64 	%fd80, %fd75, %fd79;
	neg.f64 	%fd81, %fd80;
	fma.rn.f64 	%fd82, %fd75, %fd79, %fd81;
	fma.rn.f64 	%fd83, %fd77, %fd79, %fd82;
	add.f64 	%fd4, %fd80, %fd83;
	sub.f64 	%fd84, %fd80, %fd4;
	add.f64 	%fd5, %fd83, %fd84;
	fma.rn.f64 	%fd85, %fd4, 0d3FF71547652B82FE, 0d4338000000000000;
	{
	.reg .b32 %temp; 
	mov.b64 	{%r13, %temp}, %fd85;
	}
	mov.f64 	%fd86, 0dC338000000000000;
	add.rn.f64 	%fd87, %fd85, %fd86;
	fma.rn.f64 	%fd88, %fd87, 0dBFE62E42FEFA39EF, %fd4;
	fma.rn.f64 	%fd89, %fd87, 0dBC7ABC9E3B39803F, %fd88;
	fma.rn.f64 	%fd90, %fd89, 0d3E5ADE1569CE2BDF, 0d3E928AF3FCA213EA;
	fma.rn.f64 	%fd91, %fd90, %fd89, 0d3EC71DEE62401315;
	fma.rn.f64 	%fd92, %fd91, %fd89, 0d3EFA01997C89EB71;
	fma.rn.f64 	%fd93, %fd92, %fd89, 0d3F2A01A014761F65;
	fma.rn.f64 	%fd94, %fd93, %fd89, 0d3F56C16C1852B7AF;
	fma.rn.f64 	%fd95, %fd94, %fd89, 0d3F81111111122322;
	fma.rn.f64 	%fd96, %fd95, %fd89, 0d3FA55555555502A1;
	fma.rn.f64 	%fd97, %fd96, %fd89, 0d3FC5555555555511;
	fma.rn.f64 	%fd98, %fd97, %fd89, 0d3FE000000000000B;
	fma.rn.f64 	%fd99, %fd98, %fd89, 0d3FF0000000000000;
	fma.rn.f64 	%fd100, %fd99, %fd89, 0d3FF0000000000000;
	{
	.reg .b32 %temp; 
	mov.b64 	{%r14, %temp}, %fd100;
	}
	{
	.reg .b32 %temp; 
	mov.b64 	{%temp, %r15}, %fd100;
	}
	shl.b32 	%r33, %r13, 20;
	add.s32 	%r34, %r33, %r15;
	mov.b64 	%fd108, {%r14, %r34};
	{
	.reg .b32 %temp; 
	mov.b64 	{%temp, %r35}, %fd4;
	}
	mov.b32 	%f2, %r35;
	abs.f32 	%f1, %f2;
	setp.lt.f32 	%p4, %f1, 0f4086232B;
	@%p4 bra 	$L__BB17_7;
	setp.lt.f64 	%p5, %fd4, 0d0000000000000000;
	add.f64 	%fd101, %fd4, 0d7FF0000000000000;
	selp.f64 	%fd108, 0d0000000000000000, %fd101, %p5;
	setp.geu.f32 	%p6, %f1, 0f40874800;
	@%p6 bra 	$L__BB17_7;
	shr.u32 	%r36, %r13, 31;
	add.s32 	%r37, %r13, %r36;
	shr.s32 	%r38, %r37, 1;
	shl.b32 	%r39, %r38, 20;
	add.s32 	%r40, %r15, %r39;
	mov.b64 	%fd102, {%r14, %r40};
	sub.s32 	%r41, %r13, %r38;
	shl.b32 	%r42, %r41, 20;
	add.s32 	%r43, %r42, 1072693248;
	mov.b32 	%r44, 0;
	mov.b64 	%fd103, {%r44, %r43};
	mul.f64 	%fd108, %fd103, %fd102;
$L__BB17_7:
	abs.f64 	%fd104, %fd108;
	setp.eq.f64 	%p7, %fd104, 0d7FF0000000000000;
	fma.rn.f64 	%fd105, %fd108, %fd5, %fd108;
	selp.f64 	%fd106, %fd108, %fd105, %p7;
	st.param.f64 	[func_retval0], %fd106;
	ret;

}


// ===== COMPILED SASS (sm_100) =====

	.target	sm_100

	.elftype	@"ET_EXEC"


//--------------------- .note.nv.tkinfo           --------------------------
	.section	.note.nv.tkinfo,"",@"SHT_NOTE"
	.sectionflags	@"SHF_NOTE_NV_TKINFO"
	.tkinfo
        /*0018*/ 	.word	0x00000002
        /*0030*/ 	.string	""
        /*0030*/ 	.string	"ptxas"
        /*0030*/ 	.string	"Cuda compilation tools, release 13.0, V13.0.88"
        /*0030*/ 	.string	"Build cuda_13.0.r13.0/compiler.36424714_0"
        /*0030*/ 	.string	"-arch sm_100 -m 64 "



//--------------------- .note.nv.cuinfo           --------------------------
	.section	.note.nv.cuinfo,"",@"SHT_NOTE"
	.sectionflags	@"SHF_NOTE_NV_CUINFO"
        /*0018*/ 	.short	0x0002
        /*001a*/ 	.short	0x0064
        /*001c*/ 	.short	0x0082
	.zero		2


//--------------------- .nv.info                  --------------------------
	.section	.nv.info,"",@"SHT_CUDA_INFO"
	.align	4


	//----- nvinfo : EIATTR_REGCOUNT
	.align		4
        /*0000*/ 	.byte	0x04, 0x2f
        /*0002*/ 	.short	(.L_58 - .L_57)
	.align		4
.L_57:
        /*0004*/ 	.word	index@(_Z7myprintPfi)
        /*0008*/ 	.word	0x00000018


	//----- nvinfo : EIATTR_FRAME_SIZE
	.align		4
.L_58:
        /*000c*/ 	.byte	0x04, 0x11
        /*000e*/ 	.short	(.L_60 - .L_59)
	.align		4
.L_59:
        /*0010*/ 	.word	index@(_Z7myprintPfi)
        /*0014*/ 	.word	0x00000008


	//----- nvinfo : EIATTR_REGCOUNT
	.align		4
.L_60:
        /*0018*/ 	.byte	0x04, 0x2f
        /*001a*/ 	.short	(.L_62 - .L_61)
	.align		4
.L_61:
        /*001c*/ 	.word	index@(_Z13initialise_nnPfPj)
        /*0020*/ 	.word	0x0000000a


	//----- nvinfo : EIATTR_FRAME_SIZE
	.align		4
.L_62:
        /*0024*/ 	.byte	0x04, 0x11
        /*0026*/ 	.short	(.L_64 - .L_63)
	.align		4
.L_63:
        /*0028*/ 	.word	index@(_Z13initialise_nnPfPj)
        /*002c*/ 	.word	0x00000000


	//----- nvinfo : EIATTR_REGCOUNT
	.align		4
.L_64:
        /*0030*/ 	.byte	0x04, 0x2f
        /*0032*/ 	.short	(.L_66 - .L_65)
	.align		4
.L_65:
        /*0034*/ 	.word	index@(_Z9play_gamePfS_PjS0_i)
        /*0038*/ 	.word	0x00000022


	//----- nvinfo : EIATTR_FRAME_SIZE
	.align		4
.L_66:
        /*003c*/ 	.byte	0x04, 0x11
        /*003e*/ 	.short	(.L_68 - .L_67)
	.align		4
.L_67:
        /*0040*/ 	.word	index@($_Z9play_gamePfS_PjS0_i$__internal_accurate_pow)
        /*0044*/ 	.word	0x00000000


	//----- nvinfo : EIATTR_FRAME_SIZE
	.align		4
.L_68:
        /*0048*/ 	.byte	0x04, 0x11
        /*004a*/ 	.short	(.L_70 - .L_69)
	.align		4
.L_69:
        /*004c*/ 	.word	index@($__internal_3_$__cuda_sm20_rcp_rn_f32_slowpath)
        /*0050*/ 	.word	0x00000000


	//----- nvinfo : EIATTR_FRAME_SIZE
	.align		4
.L_70:
        /*0054*/ 	.byte	0x04, 0x11
        /*0056*/ 	.short	(.L_72 - .L_71)
	.align		4
.L_71:
        /*0058*/ 	.word	index@($__internal_2_$__cuda_sm20_dsqrt_rn_f64_mediumpath_v1)
        /*005c*/ 	.word	0x00000000


	//----- nvinfo : EIATTR_FRAME_SIZE
	.align		4
.L_72:
        /*0060*/ 	.byte	0x04, 0x11
        /*0062*/ 	.short	(.L_74 - .L_73)
	.align		4
.L_73:
        /*0064*/ 	.word	index@($__internal_1_$__cuda_sm20_dblrcp_rn_slowpath_v3)
        /*0068*/ 	.word	0x00000000


	//----- nvinfo : EIATTR_FRAME_SIZE
	.align		4
.L_74:
        /*006c*/ 	.byte	0x04, 0x11
        /*006e*/ 	.short	(.L_76 - .L_75)
	.align		4
.L_75:
        /*0070*/ 	.word	index@(_Z9play_gamePfS_PjS0_i)
        /*0074*/ 	.word	0x00000000


	//----- nvinfo : EIATTR_REGCOUNT
	.align		4
.L_76:
        /*0078*/ 	.byte	0x04, 0x2f
        /*007a*/ 	.short	(.L_78 - .L_77)
	.align		4
.L_77:
        /*007c*/ 	.word	index@(_Z10select_topPfS_Pi)
        /*0080*/ 	.word	0x0000000c


	//----- nvinfo : EIATTR_FRAME_SIZE
	.align		4
.L_78:
        /*0084*/ 	.byte	0x04, 0x11
        /*0086*/ 	.short	(.L_80 - .L_79)
	.align		4
.L_79:
        /*0088*/ 	.word	index@(_Z10select_topPfS_Pi)
        /*008c*/ 	.word	0x00000000


	//----- nvinfo : EIATTR_REGCOUNT
	.align		4
.L_80:
        /*0090*/ 	.byte	0x04, 0x2f
        /*0092*/ 	.short	(.L_82 - .L_81)
	.align		4
.L_81:
        /*0094*/ 	.word	index@(_Z8myprint1PfPi)
        /*0098*/ 	.word	0x0000001d


	//----- nvinfo : EIATTR_FRAME_SIZE
	.align		4
.L_82:
        /*009c*/ 	.byte	0x04, 0x11
        /*009e*/ 	.short	(.L_84 - .L_83)
	.align		4
.L_83:
        /*00a0*/ 	.word	index@(_Z8myprint1PfPi)
        /*00a4*/ 	.word	0x00000010


	//----- nvinfo : EIATTR_REGCOUNT
	.align		4
.L_84:
        /*00a8*/ 	.byte	0x04, 0x2f
        /*00aa*/ 	.short	(.L_86 - .L_85)
	.align		4
.L_85:
        /*00ac*/ 	.word	index@(_Z17intialise_indicesPi)
        /*00b0*/ 	.word	0x00000008


	//----- nvinfo : EIATTR_FRAME_SIZE
	.align		4
.L_86:
        /*00b4*/ 	.byte	0x04, 0x11
        /*00b6*/ 	.short	(.L_88 - .L_87)
	.align		4
.L_87:
        /*00b8*/ 	.word	index@(_Z17intialise_indicesPi)
        /*00bc*/ 	.word	0x00000000


	//----- nvinfo : EIATTR_REGCOUNT
	.align		4
.L_88:
        /*00c0*/ 	.byte	0x04, 0x2f
        /*00c2*/ 	.short	(.L_90 - .L_89)
	.align		4
.L_89:
        /*00c4*/ 	.word	index@(_Z9crossoverPfS_PjS0_i)
        /*00c8*/ 	.word	0x00000018


	//----- nvinfo : EIATTR_FRAME_SIZE
	.align		4
.L_90:
        /*00cc*/ 	.byte	0x04, 0x11
        /*00ce*/ 	.short	(.L_92 - .L_91)
	.align		4
.L_91:
        /*00d0*/ 	.word	index@(_Z9crossoverPfS_PjS0_i)
        /*00d4*/ 	.word	0x00000000


	//----- nvinfo : EIATTR_REGCOUNT
	.align		4
.L_92:
        /*00d8*/ 	.byte	0x04, 0x2f
        /*00da*/ 	.short	(.L_94 - .L_93)
	.align		4
.L_93:
        /*00dc*/ 	.word	index@(_Z6mutatePfS_S_)
        /*00e0*/ 	.word	0x0000000d


	//----- nvinfo : EIATTR_FRAME_SIZE
	.align		4
.L_94:
        /*00e4*/ 	.byte	0x04, 0x11
        /*00e6*/ 	.short	(.L_96 - .L_95)
	.align		4
.L_95:
        /*00e8*/ 	.word	index@($__internal_0_$__cuda_sm3x_div_rn_noftz_f32_slowpath)
        /*00ec*/ 	.word	0x00000000


	//----- nvinfo : EIATTR_FRAME_SIZE
	.align		4
.L_96:
        /*00f0*/ 	.byte	0x04, 0x11
        /*00f2*/ 	.short	(.L_98 - .L_97)
	.align		4
.L_97:
        /*00f4*/ 	.word	index@(_Z6mutatePfS_S_)
        /*00f8*/ 	.word	0x00000000


	//----- nvinfo : EIATTR_REGCOUNT
	.align		4
.L_98:
        /*00fc*/ 	.byte	0x04, 0x2f
        /*00fe*/ 	.short	(.L_100 - .L_99)
	.align		4
.L_99:
        /*0100*/ 	.word	index@(_ZN3cub18CUB_300001_SM_10006detail11EmptyKernelIvEEvv)
        /*0104*/ 	.word	0x00000004


	//----- nvinfo : EIATTR_FRAME_SIZE
	.align		4
.L_100:
        /*0108*/ 	.byte	0x04, 0x11
        /*010a*/ 	.short	(.L_102 - .L_101)
	.align		4
.L_101:
        /*010c*/ 	.word	index@(_ZN3cub18CUB_300001_SM_10006detail11EmptyKernelIvEEvv)
        /*0110*/ 	.word	0x00000000


	//----- nvinfo : EIATTR_REGCOUNT
	.align		4
.L_102:
        /*0114*/ 	.byte	0x04, 0x2f
        /*0116*/ 	.short	(.L_104 - .L_103)
	.align		4
.L_103:
        /*0118*/ 	.word	index@(_ZN3cub18CUB_300001_SM_10006detail10radix_sort31DeviceRadixSortSingleTileKernelINS1_5radix10policy_hubIfiyE10Policy1000ELNS0_9SortOrderE1EfiyNS1_21identity_decomposer_tEEEvPKT1_PSA_PKT2_PSE_T3_iiT4_)
        /*011c*/ 	.word	0x00000097


	//----- nvinfo : EIATTR_FRAME_SIZE
	.align		4
.L_104:
        /*0120*/ 	.byte	0x04, 0x11
        /*0122*/ 	.short	(.L_106 - .L_105)
	.align		4
.L_105:
        /*0124*/ 	.word	index@(_ZN3cub18CUB_300001_SM_10006detail10radix_sort31DeviceRadixSortSingleTileKernelINS1_5radix10policy_hubIfiyE10Policy1000ELNS0_9SortOrderE1EfiyNS1_21identity_decomposer_tEEEvPKT1_PSA_PKT2_PSE_T3_iiT4_)
        /*0128*/ 	.word	0x00000000


	//----- nvinfo : EIATTR_REGCOUNT
	.align		4
.L_106:
        /*012c*/ 	.byte	0x04, 0x2f
        /*012e*/ 	.short	(.L_108 - .L_107)
	.align		4
.L_107:
        /*0130*/ 	.word	index@(_ZN3cub18CUB_300001_SM_10006detail10radix_sort30DeviceRadixSortHistogramKernelINS1_5radix10policy_hubIfiyE10Policy1000ELNS0_9SortOrderE1EfyNS1_21identity_decomposer_tEEEvPT2_PKT1_SA_iiT3_)
        /*0134*/ 	.word	0x00000020


	//----- nvinfo : EIATTR_FRAME_SIZE
	.align		4
.L_108:
        /*0138*/ 	.byte	0x04, 0x11
        /*013a*/ 	.short	(.L_110 - .L_109)
	.align		4
.L_109:
        /*013c*/ 	.word	index@(_ZN3cub18CUB_300001_SM_10006detail10radix_sort30DeviceRadixSortHistogramKernelINS1_5radix10policy_hubIfiyE10Policy1000ELNS0_9SortOrderE1EfyNS1_21identity_decomposer_tEEEvPT2_PKT1_SA_iiT3_)
        /*0140*/ 	.word	0x00000000


	//----- nvinfo : EIATTR_REGCOUNT
	.align		4
.L_110:
        /*0144*/ 	.byte	0x04, 0x2f
        /*0146*/ 	.short	(.L_112 - .L_111)
	.align		4
.L_111:
        /*0148*/ 	.word	index@(_ZN3cub18CUB_300001_SM_10006detail10radix_sort33DeviceRadixSortExclusiveSumKernelINS1_5radix10policy_hubIfiyE10Policy1000EyEEvPT0_)
        /*014c*/ 	.word	0x00000020


	//----- nvinfo : EIATTR_FRAME_SIZE
	.align		4
.L_112:
        /*0150*/ 	.byte	0x04, 0x11
        /*0152*/ 	.short	(.L_114 - .L_113)
	.align		4
.L_113:
        /*0154*/ 	.word	index@(_ZN3cub18CUB_300001_SM_10006detail10radix_sort33DeviceRadixSortExclusiveSumKernelINS1_5radix10policy_hubIfiyE10Policy1000EyEEvPT0_)
        /*0158*/ 	.word	0x00000000


	//----- nvinfo : EIATTR_REGCOUNT
	.align		4
.L_114:
        /*015c*/ 	.byte	0x04, 0x2f
        /*015e*/ 	.short	(.L_116 - .L_115)
	.align		4
.L_115:
        /*0160*/ 	.word	index@(_ZN3cub18CUB_300001_SM_10006detail10radix_sort29DeviceRadixSortOnesweepKernelINS1_5radix10policy_hubIfiyE10Policy1000ELNS0_9SortOrderE1EfiyiiNS1_21identity_decomposer_tEEEvPT5_SB_PT3_PKSC_PT1_PKSG_PT2_PKSK_T4_iiT6_)
        /*0164*/ 	.word	0x00000048


	//----- nvinfo : EIATTR_FRAME_SIZE
	.align		4
.L_116:
        /*0168*/ 	.byte	0x04, 0x11
        /*016a*/ 	.short	(.L_118 - .L_117)
	.align		4
.L_117:
        /*016c*/ 	.word	index@(_ZN3cub18CUB_300001_SM_10006detail10radix_sort29DeviceRadixSortOnesweepKernelINS1_5radix10policy_hubIfiyE10Policy1000ELNS0_9SortOrderE1EfiyiiNS1_21identity_decomposer_tEEEvPT5_SB_PT3_PKSC_PT1_PKSG_PT2_PKSK_T4_iiT6_)
        /*0170*/ 	.word	0x00000000


	//----- nvinfo : EIATTR_REGCOUNT
	.align		4
.L_118:
        /*0174*/ 	.byte	0x04, 0x2f
        /*0176*/ 	.short	(.L_120 - .L_119)
	.align		4
.L_119:
        /*0178*/ 	.word	index@(_ZN3cub18CUB_300001_SM_10006detail10radix_sort31DeviceRadixSortSingleTileKernelINS1_5radix10policy_hubIffyE10Policy1000ELNS0_9SortOrderE1EffyNS1_21identity_decomposer_tEEEvPKT1_PSA_PKT2_PSE_T3_iiT4_)
        /*017c*/ 	.word	0x00000097


	//----- nvinfo : EIATTR_FRAME_SIZE
	.align		4
.L_120:
        /*0180*/ 	.byte	0x04, 0x11
        /*0182*/ 	.short	(.L_122 - .L_121)
	.align		4
.L_121:
        /*0184*/ 	.word	index@(_ZN3cub18CUB_300001_SM_10006detail10radix_sort31DeviceRadixSortSingleTileKernelINS1_5radix10policy_hubIffyE10Policy1000ELNS0_9SortOrderE1EffyNS1_21identity_decomposer_tEEEvPKT1_PSA_PKT2_PSE_T3_iiT4_)
        /*0188*/ 	.word	0x00000000


	//----- nvinfo : EIATTR_REGCOUNT
	.align		4
.L_122:
        /*018c*/ 	.byte	0x04, 0x2f
        /*018e*/ 	.short	(.L_124 - .L_123)
	.align		4
.L_123:
        /*0190*/ 	.word	index@(_ZN3cub18CUB_300001_SM_10006detail10radix_sort30DeviceRadixSortHistogramKernelINS1_5radix10policy_hubIffyE10Policy1000ELNS0_9SortOrderE1EfyNS1_21identity_decomposer_tEEEvPT2_PKT1_SA_iiT3_)
        /*0194*/ 	.word	0x00000020


	//----- nvinfo : EIATTR_FRAME_SIZE
	.align		4
.L_124:
        /*0198*/ 	.byte	0x04, 0x11
        /*019a*/ 	.short	(.L_126 - .L_125)
	.align		4
.L_125:
        /*019c*/ 	.word	index@(_ZN3cub18CUB_300001_SM_10006detail10radix_sort30DeviceRadixSortHistogramKernelINS1_5radix10policy_hubIffyE10Policy1000ELNS0_9SortOrderE1EfyNS1_21identity_decomposer_tEEEvPT2_PKT1_SA_iiT3_)
        /*01a0*/ 	.word	0x00000000


	//----- nvinfo : EIATTR_REGCOUNT
	.align		4
.L_126:
        /*01a4*/ 	.byte	0x04, 0x2f
        /*01a6*/ 	.short	(.L_128 - .L_127)
	.align		4
.L_127:
        /*01a8*/ 	.word	index@(_ZN3cub18CUB_300001_SM_10006detail10radix_sort33DeviceRadixSortExclusiveSumKernelINS1_5radix10policy_hubIffyE10Policy1000EyEEvPT0_)
        /*01ac*/ 	.word	0x00000020


	//----- nvinfo : EIATTR_FRAME_SIZE
	.align		4
.L_128:
        /*01b0*/ 	.byte	0x04, 0x11
        /*01b2*/ 	.short	(.L_130 - .L_129)
	.align		4
.L_129:
        /*01b4*/ 	.word	index@(_ZN3cub18CUB_300001_SM_10006detail10radix_sort33DeviceRadixSortExclusiveSumKernelINS1_5radix10policy_hubIffyE10Policy1000EyEEvPT0_)
        /*01b8*/ 	.word	0x00000000


	//----- nvinfo : EIATTR_REGCOUNT
	.align		4
.L_130:
        /*01bc*/ 	.byte	0x04, 0x2f
        /*01be*/ 	.short	(.L_132 - .L_131)
	.align		4
.L_131:
        /*01c0*/ 	.word	index@(_ZN3cub18CUB_300001_SM_10006detail10radix_sort29DeviceRadixSortOnesweepKernelINS1_5radix10policy_hubIffyE10Policy1000ELNS0_9SortOrderE1EffyiiNS1_21identity_decomposer_tEEEvPT5_SB_PT3_PKSC_PT1_PKSG_PT2_PKSK_T4_iiT6_)
        /*01c4*/ 	.word	0x00000048


	//----- nvinfo : EIATTR_FRAME_SIZE
	.align		4
.L_132:
        /*01c8*/ 	.byte	0x04, 0x11
        /*01ca*/ 	.short	(.L_134 - .L_133)
	.align		4
.L_133:
        /*01cc*/ 	.word	index@(_ZN3cub18CUB_300001_SM_10006detail10radix_sort29DeviceRadixSortOnesweepKernelINS1_5radix10policy_hubIffyE10Policy1000ELNS0_9SortOrderE1EffyiiNS1_21identity_decomposer_tEEEvPT5_SB_PT3_PKSC_PT1_PKSG_PT2_PKSK_T4_iiT6_)
        /*01d0*/ 	.word	0x00000000


	//----- nvinfo : EIATTR_MIN_STACK_SIZE
	.align		4
.L_134:
        /*01d4*/ 	.byte	0x04, 0x12
        /*01d6*/ 	.short	(.L_136 - .L_135)
	.align		4
.L_135:
        /*01d8*/ 	.word	index@(_ZN3cub18CUB_300001_SM_10006detail10radix_sort29DeviceRadixSortOnesweepKernelINS1_5radix10policy_hubIffyE10Policy1000ELNS0_9SortOrderE1EffyiiNS1_21identity_decomposer_tEEEvPT5_SB_PT3_PKSC_PT1_PKSG_PT2_PKSK_T4_iiT6_)
        /*01dc*/ 	.word	0x00000000


	//----- nvinfo : EIATTR_MIN_STACK_SIZE
	.align		4
.L_136:
        /*01e0*/ 	.byte	0x04, 0x12
        /*01e2*/ 	.short	(.L_138 - .L_137)
	.align		4
.L_137:
        /*01e4*/ 	.word	index@(_ZN3cub18CUB_300001_SM_10006detail10radix_sort33DeviceRadixSortExclusiveSumKernelINS1_5radix10policy_hubIffyE10Policy1000EyEEvPT0_)
        /*01e8*/ 	.word	0x00000000


	//----- nvinfo : EIATTR_MIN_STACK_SIZE
	.align		4
.L_138:
        /*01ec*/ 	.byte	0x04, 0x12
        /*01ee*/ 	.short	(.L_140 - .L_139)
	.align		4
.L_139:
        /*01f0*/ 	.word	index@(_ZN3cub18CUB_300001_SM_10006detail10radix_sort30DeviceRadixSortHistogramKernelINS1_5radix10policy_hubIffyE10Policy1000ELNS0_9SortOrderE1EfyNS1_21identity_decomposer_tEEEvPT2_PKT1_SA_iiT3_)
        /*01f4*/ 	.word	0x00000000


	//----- nvinfo : EIATTR_MIN_STACK_SIZE
	.align		4
.L_140:
        /*01f8*/ 	.byte	0x04, 0x12
        /*01fa*/ 	.short	(.L_142 - .L_141)
	.align		4
.L_141:
        /*01fc*/ 	.word	index@(_ZN3cub18CUB_300001_SM_10006detail10radix_sort31DeviceRadixSortSingleTileKernelINS1_5radix10policy_hubIffyE10Policy1000ELNS0_9SortOrderE1EffyNS1_21identity_decomposer_tEEEvPKT1_PSA_PKT2_PSE_T3_iiT4_)
        /*0200*/ 	.word	0x00000000


	//----- nvinfo : EIATTR_MIN_STACK_SIZE
	.align		4
.L_142:
        /*0204*/ 	.byte	0x04, 0x12
        /*0206*/ 	.short	(.L_144 - .L_143)
	.align		4
.L_143:
        /*0208*/ 	.word	index@(_ZN3cub18CUB_300001_SM_10006detail10radix_sort29DeviceRadixSortOnesweepKernelINS1_5radix10policy_hubIfiyE10Policy1000ELNS0_9SortOrderE1EfiyiiNS1_21identity_decomposer_tEEEvPT5_SB_PT3_PKSC_PT1_PKSG_PT2_PKSK_T4_iiT6_)
        /*020c*/ 	.word	0x00000000


	//----- nvinfo : EIATTR_MIN_STACK_SIZE
	.align		4
.L_144:
        /*0210*/ 	.byte	0x04, 0x12
        /*0212*/ 	.short	(.L_146 - .L_145)
	.align		4
.L_145:
        /*0214*/ 	.word	index@(_ZN3cub18CUB_300001_SM_10006detail10radix_sort33DeviceRadixSortExclusiveSumKernelINS1_5radix10policy_hubIfiyE10Policy1000EyEEvPT0_)
        /*0218*/ 	.word	0x00000000


	//----- nvinfo : EIATTR_MIN_STACK_SIZE
	.align		4
.L_146:
        /*021c*/ 	.byte	0x04, 0x12
        /*021e*/ 	.short	(.L_148 - .L_147)
	.align		4
.L_147:
        /*0220*/ 	.word	index@(_ZN3cub18CUB_300001_SM_10006detail10radix_sort30DeviceRadixSortHistogramKernelINS1_5radix10policy_hubIfiyE10Policy1000ELNS0_9SortOrderE1EfyNS1_21identity_decomposer_tEEEvPT2_PKT1_SA_iiT3_)
        /*0224*/ 	.word	0x00000000


	//----- nvinfo : EIATTR_MIN_STACK_SIZE
	.align		4
.L_148:
        /*0228*/ 	.byte	0x04, 0x12
        /*022a*/ 	.short	(.L_150 - .L_149)
	.align		4
.L_149:
        /*022c*/ 	.word	index@(_ZN3cub18CUB_300001_SM_10006detail10radix_sort31DeviceRadixSortSingleTileKernelINS1_5radix10policy_hubIfiyE10Policy1000ELNS0_9SortOrderE1EfiyNS1_21identity_decomposer_tEEEvPKT1_PSA_PKT2_PSE_T3_iiT4_)
        /*0230*/ 	.word	0x00000000


	//----- nvinfo : EIATTR_MIN_STACK_SIZE
	.align		4
.L_150:
        /*0234*/ 	.byte	0x04, 0x12
        /*0236*/ 	.short	(.L_152 - .L_151)
	.align		4
.L_151:
        /*0238*/ 	.word	index@(_ZN3cub18CUB_300001_SM_10006detail11EmptyKernelIvEEvv)
        /*023c*/ 	.word	0x00000000


	//----- nvinfo : EIATTR_MIN_STACK_SIZE
	.align		4
.L_152:
        /*0240*/ 	.byte	0x04, 0x12
        /*0242*/ 	.short	(.L_154 - .L_153)
	.align		4
.L_153:
        /*0244*/ 	.word	index@(_Z6mutatePfS_S_)
        /*0248*/ 	.word	0x00000000


	//----- nvinfo : EIATTR_MIN_STACK_SIZE
	.align		4
.L_154:
        /*024c*/ 	.byte	0x04, 0x12
        /*024e*/ 	.short	(.L_156 - .L_155)
	.align		4
.L_155:
        /*0250*/ 	.word	index@(_Z9crossoverPfS_PjS0_i)
        /*0254*/ 	.word	0x00000000


	//----- nvinfo : EIATTR_MIN_STACK_SIZE
	.align		4
.L_156:
        /*0258*/ 	.byte	0x04, 0x12
        /*025a*/ 	.short	(.L_158 - .L_157)
	.align		4
.L_157:
        /*025c*/ 	.word	index@(_Z17intialise_indicesPi)
        /*0260*/ 	.word	0x00000000


	//----- nvinfo : EIATTR_MIN_STACK_SIZE
	.align		4
.L_158:
        /*0264*/ 	.byte	0x04, 0x12
        /*0266*/ 	.short	(.L_160 - .L_159)
	.align		4
.L_159:
        /*0268*/ 	.word	index@(_Z8myprint1PfPi)
        /*026c*/ 	.word	0x00000010


	//----- nvinfo : EIATTR_MIN_STACK_SIZE
	.align		4
.L_160:
        /*0270*/ 	.byte	0x04, 0x12
        /*0272*/ 	.short	(.L_162 - .L_161)
	.align		4
.L_161:
        /*0274*/ 	.word	index@(_Z10select_topPfS_Pi)
        /*0278*/ 	.word	0x00000000


	//----- nvinfo : EIATTR_MIN_STACK_SIZE
	.align		4
.L_162:
        /*027c*/ 	.byte	0x04, 0x12
        /*027e*/ 	.short	(.L_164 - .L_163)
	.align		4
.L_163:
        /*0280*/ 	.word	index@(_Z9play_gamePfS_PjS0_i)
        /*0284*/ 	.word	0x00000000


	//----- nvinfo : EIATTR_MIN_STACK_SIZE
	.align		4
.L_164:
        /*0288*/ 	.byte	0x04, 0x12
        /*028a*/ 	.short	(.L_166 - .L_165)
	.align		4
.L_165:
        /*028c*/ 	.word	index@(_Z13initialise_nnPfPj)
        /*0290*/ 	.word	0x00000000


	//----- nvinfo : EIATTR_MIN_STACK_SIZE
	.align		4
.L_166:
        /*0294*/ 	.byte	0x04, 0x12
        /*0296*/ 	.short	(.L_168 - .L_167)
	.align		4
.L_167:
        /*0298*/ 	.word	index@(_Z7myprintPfi)
        /*029c*/ 	.word	0x00000008
.L_168:


//--------------------- .nv.compat                --------------------------
	.section	.nv.compat,"",@"SHT_CUDA_COMPAT_INFO"
	.align	4
        /*0000*/ 	.byte	0x02, 0x09, 0x00, 0x00, 0x02, 0x02, 0x01, 0x00, 0x02, 0x05, 0x05, 0x00, 0x03, 0x07, 0x01, 0x01
        /*0010*/ 	.byte	0x02, 0x03, 0x00, 0x00, 0x02, 0x06, 0x01, 0x00, 0x04, 0x0b, 0x08, 0x00, 0x01, 0x00, 0x00, 0x00
        /*0020*/ 	.byte	0x00, 0x00, 0x00, 0x00


//--------------------- .nv.info._ZN3cub18CUB_300001_SM_10006detail10radix_sort29DeviceRadixSortOnesweepKernelINS1_5radix10policy_hubIffyE10Policy1000ELNS0_9SortOrderE1EffyiiNS1_21identity_decomposer_tEEEvPT5_SB_PT3_PKSC_PT1_PKSG_PT2_PKSK_T4_iiT6_ --------------------------
	.section	.nv.info._ZN3cub18CUB_300001_SM_10006detail10radix_sort29DeviceRadixSortOnesweepKernelINS1_5radix10policy_hubIffyE10Policy1000ELNS0_9SortOrderE1EffyiiNS1_21identity_decomposer_tEEEvPT5_SB_PT3_PKSC_PT1_PKSG_PT2_PKSK_T4_iiT6_,"",@"SHT_CUDA_INFO"
	.sectionflags	@""
	.align	4


	//----- nvinfo : EIATTR_CUDA_API_VERSION
	.align		4
        /*0000*/ 	.byte	0x04, 0x37
        /*0002*/ 	.short	(.L_170 - .L_169)
.L_169:
        /*0004*/ 	.word	0x00000082


	//----- nvinfo : EIATTR_KPARAM_INFO
	.align		4
.L_170:
        /*0008*/ 	.byte	0x04, 0x17
        /*000a*/ 	.short	(.L_172 - .L_171)
.L_171:
        /*000c*/ 	.word	0x00000000
        /*0010*/ 	.short	0x000b
        /*0012*/ 	.short	0x004c
        /*0014*/ 	.byte	0x00, 0xf0, 0x05, 0x00


	//----- nvinfo : EIATTR_KPARAM_INFO
	.align		4
.L_172:
        /*0018*/ 	.byte	0x04, 0x17
        /*001a*/ 	.short	(.L_174 - .L_173)
.L_173:
        /*001c*/ 	.word	0x00000000
        /*0020*/ 	.short	0x000a
        /*0022*/ 	.short	0x0048
        /*0024*/ 	.byte	0x00, 0xf0, 0x11, 0x00


	//----- nvinfo : EIATTR_KPARAM_INFO
	.align		4
.L_174:
        /*0028*/ 	.byte	0x04, 0x17
        /*002a*/ 	.short	(.L_176 - .L_175)
.L_175:
        /*002c*/ 	.word	0x00000000
        /*0030*/ 	.short	0x0009
        /*0032*/ 	.short	0x0044
        /*0034*/ 	.byte	0x00, 0xf0, 0x11, 0x00


	//----- nvinfo : EIATTR_KPARAM_INFO
	.align		4
.L_176:
        /*0038*/ 	.byte	0x04, 0x17
        /*003a*/ 	.short	(.L_178 - .L_177)
.L_177:
        /*003c*/ 	.word	0x00000000
        /*0040*/ 	.short	0x0008
        /*0042*/ 	.short	0x0040
        /*0044*/ 	.byte	0x00, 0xf0, 0x11, 0x00


	//----- nvinfo : EIATTR_KPARAM_INFO
	.align		4
.L_178:
        /*0048*/ 	.byte	0x04, 0x17
        /*004a*/ 	.short	(.L_180 - .L_179)
.L_179:
        /*004c*/ 	.word	0x00000000
        /*0050*/ 	.short	0x0007
        /*0052*/ 	.short	0x0038
        /*0054*/ 	.byte	0x00, 0xf5, 0x21, 0x00


	//----- nvinfo : EIATTR_KPARAM_INFO
	.align		4
.L_180:
        /*0058*/ 	.byte	0x04, 0x17
        /*005a*/ 	.short	(.L_182 - .L_181)
.L_181:
        /*005c*/ 	.word	0x00000000
        /*0060*/ 	.short	0x0006
        /*0062*/ 	.short	0x0030
        /*0064*/ 	.byte	0x00, 0xf5, 0x21, 0x00


	//----- nvinfo : EIATTR_KPARAM_INFO
	.align		4
.L_182:
        /*0068*/ 	.byte	0x04, 0x17
        /*006a*/ 	.short	(.L_184 - .L_183)
.L_183:
        /*006c*/ 	.word	0x00000000
        /*0070*/ 	.short	0x0005
        /*0072*/ 	.short	0x0028
        /*0074*/ 	.byte	0x00, 0xf5, 0x21, 0x00


	//----- nvinfo : EIATTR_KPARAM_INFO
	.align		4
.L_184:
        /*0078*/ 	.byte	0x04, 0x17
        /*007a*/ 	.short	(.L_186 - .L_185)
.L_185:
        /*007c*/ 	.word	0x00000000
        /*0080*/ 	.short	0x0004
        /*0082*/ 	.short	0x0020
        /*0084*/ 	.byte	0x00, 0xf5, 0x21, 0x00


	//----- nvinfo : EIATTR_KPARAM_INFO
	.align		4
.L_186:
        /*0088*/ 	.byte	0x04, 0x17
        /*008a*/ 	.short	(.L_188 - .L_187)
.L_187:
        /*008c*/ 	.word	0x00000000
        /*0090*/ 	.short	0x0003
        /*0092*/ 	.short	0x0018
        /*0094*/ 	.byte	0x00, 0xf5, 0x21, 0x00


	//----- nvinfo : EIATTR_KPARAM_INFO
	.align		4
.L_188:
        /*0098*/ 	.byte	0x04, 0x17
        /*009a*/ 	.short	(.L_190 - .L_189)
.L_189:
        /*009c*/ 	.word	0x00000000
        /*00a0*/ 	.short	0x0002
        /*00a2*/ 	.short	0x0010
        /*00a4*/ 	.byte	0x00, 0xf5, 0x21, 0x00


	//----- nvinfo : EIATTR_KPARAM_INFO
	.align		4
.L_190:
        /*00a8*/ 	.byte	0x04, 0x17
        /*00aa*/ 	.short	(.L_192 - .L_191)
.L_191:
        /*00ac*/ 	.word	0x00000000
        /*00b0*/ 	.short	0x0001
        /*00b2*/ 	.short	0x0008
        /*00b4*/ 	.byte	0x00, 0xf5, 0x21, 0x00


	//----- nvinfo : EIATTR_KPARAM_INFO
	.align		4
.L_192:
        /*00b8*/ 	.byte	0x04, 0x17
        /*00ba*/ 	.short	(.L_194 - .L_193)
.L_193:
        /*00bc*/ 	.word	0x00000000
        /*00c0*/ 	.short	0x0000
        /*00c2*/ 	.short	0x0000
        /*00c4*/ 	.byte	0x00, 0xf5, 0x21, 0x00


	//----- nvinfo : EIATTR_SPARSE_MMA_MASK
	.align		4
.L_194:
        /*00c8*/ 	.byte	0x03, 0x50
        /*00ca*/ 	.short	0x0000


	//----- nvinfo : EIATTR_MAXREG_COUNT
	.align		4
        /*00cc*/ 	.byte	0x03, 0x1b
        /*00ce*/ 	.short	0x00a8


	//----- nvinfo : EIATTR_NUM_BARRIERS
	.align		4
        /*00d0*/ 	.byte	0x02, 0x4c
        /*00d2*/ 	.byte	0x01
	.zero		1


	//----- nvinfo : EIATTR_MERCURY_ISA_VERSION
	.align		4
        /*00d4*/ 	.byte	0x03, 0x5f
        /*00d6*/ 	.short	0x0101


	//----- nvinfo : EIATTR_COOP_GROUP_MASK_REGIDS
	.align		4
        /*00d8*/ 	.byte	0x04, 0x29
        /*00da*/ 	.short	(.L_196 - .L_195)


	//   ....[0]....
.L_195:
        /*00dc*/ 	.word	0xffffffff


	//   ....[1]....
        /*00e0*/ 	.word	0x05000004


	//   ....[2]....
        /*00e4*/ 	.word	0xffffffff


	//   ....[3]....
        /*00e8*/ 	.word	0xffffffff


	//   ....[4]....
        /*00ec*/ 	.word	0xffffffff


	//   ....[5]....
        /*00f0*/ 	.word	0xffffffff


	//   ....[6]....
        /*00f4*/ 	.word	0xffffffff


	//   ....[7]....
        /*00f8*/ 	.word	0xffffffff


	//   ....[8]....
        /*00fc*/ 	.word	0xffffffff


	//   ....[9]....
        /*0100*/ 	.word	0xffffffff


	//   ....[10]....
        /*0104*/ 	.word	0xffffffff


	//   ....[11]....
        /*0108*/ 	.word	0xffffffff


	//   ....[12]....
        /*010c*/ 	.word	0xffffffff


	//   ....[13]....
        /*0110*/ 	.word	0xffffffff


	//   ....[14]....
        /*0114*/ 	.word	0xffffffff


	//   ....[15]....
        /*0118*/ 	.word	0xffffffff


	//   ....[16]....
        /*011c*/ 	.word	0xffffffff


	//   ....[17]....
        /*0120*/ 	.word	0xffffffff


	//   ....[18]....
        /*0124*/ 	.word	0xffffffff


	//   ....[19]....
        /*0128*/ 	.word	0xffffffff


	//   ....[20]....
        /*012c*/ 	.word	0xffffffff


	//   ....[21]....
        /*0130*/ 	.word	0xffffffff


	//   ....[22]....
        /*0134*/ 	.word	0xffffffff


	//   ....[23]....
        /*0138*/ 	.word	0xffffffff


	//   ....[24]....
        /*013c*/ 	.word	0xffffffff


	//   ....[25]....
        /*0140*/ 	.word	0xffffffff


	//   ....[26]....
        /*0144*/ 	.word	0xffffffff


	//   ....[27]....
        /*0148*/ 	.word	0xffffffff


	//   ....[28]....
        /*014c*/ 	.word	0xffffffff


	//   ....[29]....
        /*0150*/ 	.word	0xffffffff


	//   ....[30]....
        /*0154*/ 	.word	0xffffffff


	//   ....[31]....
        /*0158*/ 	.word	0xffffffff


	//   ....[32]....
        /*015c*/ 	.word	0xffffffff


	//   ....[33]....
        /*0160*/ 	.word	0xffffffff


	//   ....[34]....
        /*0164*/ 	.word	0xffffffff


	//   ....[35]....
        /*0168*/ 	.word	0xffffffff


	//   ....[36]....
        /*016c*/ 	.word	0xffffffff


	//   ....[37]....
        /*0170*/ 	.word	0xffffffff


	//   ....[38]....
        /*0174*/ 	.word	0xffffffff


	//   ....[39]....
        /*0178*/ 	.word	0xffffffff


	//   ....[40]....
        /*017c*/ 	.word	0xffffffff


	//   ....[41]....
        /*0180*/ 	.word	0xffffffff


	//   ....[42]....
        /*0184*/ 	.word	0xffffffff


	//   ....[43]....
        /*0188*/ 	.word	0xffffffff


	//   ....[44]....
        /*018c*/ 	.word	0xffffffff


	//   ....[45]....
        /*0190*/ 	.word	0xffffffff


	//   ....[46]....
        /*0194*/ 	.word	0xffffffff


	//   ....[47]....
        /*0198*/ 	.word	0xffffffff


	//   ....[48]....
        /*019c*/ 	.word	0xffffffff


	//   ....[49]....
        /*01a0*/ 	.word	0xffffffff


	//   ....[50]....
        /*01a4*/ 	.word	0xffffffff


	//   ....[51]....
        /*01a8*/ 	.word	0xffffffff


	//   ....[52]....
        /*01ac*/ 	.word	0xffffffff


	//   ....[53]....
        /*01b0*/ 	.word	0xffffffff


	//   ....[54]....
        /*01b4*/ 	.word	0xffffffff


	//   ....[55]....
        /*01b8*/ 	.word	0xffffffff


	//   ....[56]....
        /*01bc*/ 	.word	0xffffffff


	//   ....[57]....
        /*01c0*/ 	.word	0xffffffff


	//   ....[58]....
        /*01c4*/ 	.word	0xffffffff


	//   ....[59]....
        /*01c8*/ 	.word	0xffffffff


	//   ....[60]....
        /*01cc*/ 	.word	0xffffffff


	//   ....[61]....
        /*01d0*/ 	.word	0xffffffff


	//   ....[62]....
        /*01d4*/ 	.word	0xffffffff


	//   ....[63]....
        /*01d8*/ 	.word	0xffffffff


	//   ....[64]....
        /*01dc*/ 	.word	0xffffffff


	//   ....[65]....
        /*01e0*/ 	.word	0xffffffff


	//   ....[66]....
        /*01e4*/ 	.word	0xffffffff


	//   ....[67]....
        /*01e8*/ 	.word	0xffffffff


	//   ....[68]....
        /*01ec*/ 	.word	0xffffffff


	//   ....[69]....
        /*01f0*/ 	.word	0xffffffff


	//   ....[70]....
        /*01f4*/ 	.word	0xffffffff


	//   ....[71]....
        /*01f8*/ 	.word	0xffffffff


	//   ....[72]....
        /*01fc*/ 	.word	0xffffffff


	//   ....[73]....
        /*0200*/ 	.word	0xffffffff


	//   ....[74]....
        /*0204*/ 	.word	0xffffffff


	//   ....[75]....
        /*0208*/ 	.word	0xffffffff


	//   ....[76]....
        /*020c*/ 	.word	0xffffffff


	//   ....[77]....
        /*0210*/ 	.word	0xffffffff


	//   ....[78]....
        /*0214*/ 	.word	0xffffffff


	//   ....[79]....
        /*0218*/ 	.word	0xffffffff


	//   ....[80]....
        /*021c*/ 	.word	0xffffffff


	//   ....[81]....
        /*0220*/ 	.word	0xffffffff


	//   ....[82]....
        /*0224*/ 	.word	0xffffffff


	//   ....[83]....
        /*0228*/ 	.word	0xffffffff


	//   ....[84]....
        /*022c*/ 	.word	0xffffffff


	//   ....[85]....
        /*0230*/ 	.word	0xffffffff


	//   ....[86]....
        /*0234*/ 	.word	0xffffffff


	//   ....[87]....
        /*0238*/ 	.word	0xffffffff


	//   ....[88]....
        /*023c*/ 	.word	0xffffffff


	//   ....[89]....
        /*0240*/ 	.word	0xffffffff


	//   ....[90]....
        /*0244*/ 	.word	0xffffffff


	//   ....[91]....
        /*0248*/ 	.word	0xffffffff


	//   ....[92]....
        /*024c*/ 	.word	0xffffffff


	//   ....[93]....
        /*0250*/ 	.word	0xffffffff


	//   ....[94]....
        /*0254*/ 	.word	0xffffffff


	//   ....[95]....
        /*0258*/ 	.word	0xffffffff


	//   ....[96]....
        /*025c*/ 	.word	0xffffffff


	//   ....[97]....
        /*0260*/ 	.word	0xffffffff


	//   ....[98]....
        /*0264*/ 	.word	0xffffffff


	//   ....[99]....
        /*0268*/ 	.word	0xffffffff


	//   ....[100]....
        /*026c*/ 	.word	0xffffffff


	//   ....[101]....
        /*0270*/ 	.word	0xffffffff


	//   ....[102]....
        /*0274*/ 	.word	0xffffffff


	//   ....[103]....
        /*0278*/ 	.word	0xffffffff


	//   ....[104]....
        /*027c*/ 	.word	0xffffffff


	//   ....[105]....
        /*0280*/ 	.word	0xffffffff


	//   ....[106]....
        /*0284*/ 	.word	0xffffffff


	//   ....[107]....
        /*0288*/ 	.word	0xffffffff


	//   ....[108]....
        /*028c*/ 	.word	0xffffffff


	//   ....[109]....
        /*0290*/ 	.word	0xffffffff


	//   ....[110]....
        /*0294*/ 	.word	0xffffffff


	//   ....[111]....
        /*0298*/ 	.word	0xffffffff


	//   ....[112]....
        /*029c*/ 	.word	0xffffffff


	//   ....[113]....
        /*02a0*/ 	.word	0xffffffff


	//   ....[114]....
        /*02a4*/ 	.word	0xffffffff


	//   ....[115]....
        /*02a8*/ 	.word	0xffffffff


	//   ....[116]....
        /*02ac*/ 	.word	0xffffffff


	//   ....[117]....
        /*02b0*/ 	.word	0xffffffff


	//   ....[118]....
        /*02b4*/ 	.word	0xffffffff


	//   ....[119]....
        /*02b8*/ 	.word	0xffffffff


	//   ....[120]....
        /*02bc*/ 	.word	0xffffffff


	//   ....[121]....
        /*02c0*/ 	.word	0xffffffff


	//   ....[122]....
        /*02c4*/ 	.word	0xffffffff


	//   ....[123]....
        /*02c8*/ 	.word	0xffffffff


	//   ....[124]....
        /*02cc*/ 	.word	0xffffffff


	//   ....[125]....
        /*02d0*/ 	.word	0xffffffff


	//   ....[126]....
        /*02d4*/ 	.word	0xffffffff


	//   ....[127]....
        /*02d8*/ 	.word	0xffffffff


	//   ....[128]....
        /*02dc*/ 	.word	0xffffffff


	//   ....[129]....
        /*02e0*/ 	.word	0xffffffff


	//   ....[130]....
        /*02e4*/ 	.word	0xffffffff


	//   ....[131]....
        /*02e8*/ 	.word	0xffffffff


	//   ....[132]....
        /*02ec*/ 	.word	0xffffffff


	//   ....[133]....
        /*02f0*/ 	.word	0xffffffff


	//   ....[134]....
        /*02f4*/ 	.word	0xffffffff


	//   ....[135]....
        /*02f8*/ 	.word	0xffffffff


	//   ....[136]....
        /*02fc*/ 	.word	0xffffffff


	//   ....[137]....
        /*0300*/ 	.word	0xffffffff


	//   ....[138]....
        /*0304*/ 	.word	0xffffffff


	//   ....[139]....
        /*0308*/ 	.word	0xffffffff


	//   ....[140]....
        /*030c*/ 	.word	0xffffffff


	//   ....[141]....
        /*0310*/ 	.word	0xffffffff


	//   ....[142]....
        /*0314*/ 	.word	0xffffffff


	//   ....[143]....
        /*0318*/ 	.word	0xffffffff


	//   ....[144]....
        /*031c*/ 	.word	0xffffffff


	//   ....[145]....
        /*0320*/ 	.word	0xffffffff


	//   ....[146]....
        /*0324*/ 	.word	0xffffffff


	//   ....[147]....
        /*0328*/ 	.word	0xffffffff


	//   ....[148]....
        /*032c*/ 	.word	0xffffffff


	//   ....[149]....
        /*0330*/ 	.word	0xffffffff


	//   ....[150]....
        /*0334*/ 	.word	0xffffffff


	//   ....[151]....
        /*0338*/ 	.word	0xffffffff


	//   ....[152]....
        /*033c*/ 	.word	0xffffffff


	//   ....[153]....
        /*0340*/ 	.word	0xffffffff


	//   ....[154]....
        /*0344*/ 	.word	0xffffffff


	//   ....[155]....
        /*0348*/ 	.word	0xffffffff


	//   ....[156]....
        /*034c*/ 	.word	0xffffffff


	//   ....[157]....
        /*0350*/ 	.word	0xffffffff


	//   ....[158]....
        /*0354*/ 	.word	0xffffffff


	//   ....[159]....
        /*0358*/ 	.word	0xffffffff


	//   ....[160]....
        /*035c*/ 	.word	0x05000004


	//   ....[161]....
        /*0360*/ 	.word	0xffffffff


	//   ....[162]....
        /*0364*/ 	.word	0xffffffff


	//   ....[163]....
        /*0368*/ 	.word	0xffffffff


	//   ....[164]....
        /*036c*/ 	.word	0xffffffff


	//   ....[165]....
        /*0370*/ 	.word	0xffffffff


	//   ....[166]....
        /*0374*/ 	.word	0xffffffff


	//   ....[167]....
        /*0378*/ 	.word	0xffffffff


	//   ....[168]....
        /*037c*/ 	.word	0xffffffff


	//   ....[169]....
        /*0380*/ 	.word	0xffffffff


	//   ....[170]....
        /*0384*/ 	.word	0xffffffff


	//   ....[171]....
        /*0388*/ 	.word	0xffffffff


	//   ....[172]....
        /*038c*/ 	.word	0xffffffff


	//   ....[173]....
        /*0390*/ 	.word	0xffffffff


	//   ....[174]....
        /*0394*/ 	.word	0xffffffff


	//   ....[175]....
        /*0398*/ 	.word	0xffffffff


	//   ....[176]....
        /*039c*/ 	.word	0xffffffff


	//   ....[177]....
        /*03a0*/ 	.word	0xffffffff


	//   ....[178]....
        /*03a4*/ 	.word	0xffffffff


	//   ....[179]....
        /*03a8*/ 	.word	0xffffffff


	//   ....[180]....
        /*03ac*/ 	.word	0xffffffff


	//   ....[181]....
        /*03b0*/ 	.word	0xffffffff


	//   ....[182]....
        /*03b4*/ 	.word	0xffffffff


	//   ....[183]....
        /*03b8*/ 	.word	0xffffffff


	//   ....[184]....
        /*03bc*/ 	.word	0xffffffff


	//   ....[185]....
        /*03c0*/ 	.word	0xffffffff


	//   ....[186]....
        /*03c4*/ 	.word	0xffffffff


	//   ....[187]....
        /*03c8*/ 	.word	0xffffffff


	//   ....[188]....
        /*03cc*/ 	.word	0xffffffff


	//   ....[189]....
        /*03d0*/ 	.word	0xffffffff


	//   ....[190]....
        /*03d4*/ 	.word	0xffffffff


	//   ....[191]....
        /*03d8*/ 	.word	0xffffffff


	//   ....[192]....
        /*03dc*/ 	.word	0xffffffff


	//   ....[193]....
        /*03e0*/ 	.word	0xffffffff


	//   ....[194]....
        /*03e4*/ 	.word	0xffffffff


	//   ....[195]....
        /*03e8*/ 	.word	0xffffffff


	//   ....[196]....
        /*03ec*/ 	.word	0xffffffff


	//   ....[197]....
        /*03f0*/ 	.word	0xffffffff


	//   ....[198]....
        /*03f4*/ 	.word	0xffffffff


	//   ....[199]....
        /*03f8*/ 	.word	0xffffffff


	//   ....[200]....
        /*03fc*/ 	.word	0xffffffff


	//   ....[201]....
        /*0400*/ 	.word	0xffffffff


	//   ....[202]....
        /*0404*/ 	.word	0xffffffff


	//   ....[203]....
        /*0408*/ 	.word	0xffffffff


	//   ....[204]....
        /*040c*/ 	.word	0xffffffff


	//   ....[205]....
        /*0410*/ 	.word	0xffffffff


	//   ....[206]....
        /*0414*/ 	.word	0xffffffff


	//   ....[207]....
        /*0418*/ 	.word	0xffffffff


	//   ....[208]....
        /*041c*/ 	.word	0xffffffff


	//   ....[209]....
        /*0420*/ 	.word	0xffffffff


	//   ....[210]....
        /*0424*/ 	.word	0xffffffff


	//   ....[211]....
        /*0428*/ 	.word	0xffffffff


	//   ....[212]....
        /*042c*/ 	.word	0xffffffff


	//   ....[213]....
        /*0430*/ 	.word	0xffffffff


	//   ....[214]....
        /*0434*/ 	.word	0xffffffff


	//   ....[215]....
        /*0438*/ 	.word	0xffffffff


	//   ....[216]....
        /*043c*/ 	.word	0xffffffff


	//   ....[217]....
        /*0440*/ 	.word	0xffffffff


	//   ....[218]....
        /*0444*/ 	.word	0xffffffff


	//   ....[219]....
        /*0448*/ 	.word	0xffffffff


	//   ....[220]....
        /*044c*/ 	.word	0xffffffff


	//   ....[221]....
        /*0450*/ 	.word	0xffffffff


	//   ....[222]....
        /*0454*/ 	.word	0xffffffff


	//   ....[223]....
        /*0458*/ 	.word	0xffffffff


	//   ....[224]....
        /*045c*/ 	.word	0xffffffff


	//   ....[225]....
        /*0460*/ 	.word	0xffffffff


	//   ....[226]....
        /*0464*/ 	.word	0xffffffff


	//   ....[227]....
        /*0468*/ 	.word	0xffffffff


	//   ....[228]....
        /*046c*/ 	.word	0xffffffff


	//   ....[229]....
        /*0470*/ 	.word	0x0500002e


	//   ....[230]....
        /*0474*/ 	.word	0x0500002e


	//   ....[231]....
        /*0478*/ 	.word	0x0500002e


	//   ....[232]....
        /*047c*/ 	.word	0x0500002e


	//   ....[233]....
        /*0480*/ 	.word	0x0500002e


	//----- nvinfo : EIATTR_COOP_GROUP_INSTR_OFFSETS
	.align		4
.L_196:
        /*0484*/ 	.byte	0x04, 0x28
        /*0486*/ 	.short	(.L_198 - .L_197)


	//   ....[0]....
.L_197:
        /*0488*/ 	.word	0x00000e70


	//   ....[1]....
        /*048c*/ 	.word	0x00001cd0


	//   ....[2]....
        /*0490*/ 	.word	0x00002f10


	//   ....[3]....
        /*0494*/ 	.word	0x00002f30


	//   ....[4]....
        /*0498*/ 	.word	0x00002f50


	//   ....[5]....
        /*049c*/ 	.word	0x00002f70


	//   ....[6]....
        /*04a0*/ 	.word	0x00002f90


	//   ....[7]....
        /*04a4*/ 	.word	0x00003470


	//   ....[8]....
        /*04a8*/ 	.word	0x00003480


	//   ....[9]....
        /*04ac*/ 	.word	0x000034a0


	//   ....[10]....
        /*04b0*/ 	.word	0x000034c0


	//   ....[11]....
        /*04b4*/ 	.word	0x00003510


	//   ....[12]....
        /*04b8*/ 	.word	0x00003540


	//   ....[13]....
        /*04bc*/ 	.word	0x00003580


	//   ....[14]....
        /*04c0*/ 	.word	0x000035a0


	//   ....[15]....
        /*04c4*/ 	.word	0x000036c0


	//   ....[16]....
        /*04c8*/ 	.word	0x000036f0


	//   ....[17]....
        /*04cc*/ 	.word	0x00003700


	//   ....[18]....
        /*04d0*/ 	.word	0x00003720


	//   ....[19]....
        /*04d4*/ 	.word	0x00003760


	//   ....[20]....
        /*04d8*/ 	.word	0x00003790


	//   ....[21]....
        /*04dc*/ 	.word	0x000037d0


	//   ....[22]....
        /*04e0*/ 	.word	0x000037f0


	//   ....[23]....
        /*04e4*/ 	.word	0x00003810


	//   ....[24]....
        /*04e8*/ 	.word	0x00003940


	//   ....[25]....
        /*04ec*/ 	.word	0x00003970


	//   ....[26]....
        /*04f0*/ 	.word	0x00003980


	//   ....[27]....
        /*04f4*/ 	.word	0x000039a0


	//   ....[28]....
        /*04f8*/ 	.word	0x000039e0


	//   ....[29]....
        /*04fc*/ 	.word	0x00003a10


	//   ....[30]....
        /*0500*/ 	.word	0x00003a50


	//   ....[31]....
        /*0504*/ 	.word	0x00003a70


	//   ....[32]....
        /*0508*/ 	.word	0x00003a90


	//   ....[33]....
        /*050c*/ 	.word	0x00003bc0


	//   ....[34]....
        /*0510*/ 	.word	0x00003bf0


	//   ....[35]....
        /*0514*/ 	.word	0x00003c00


	//   ....[36]....
        /*0518*/ 	.word	0x00003c20


	//   ....[37]....
        /*051c*/ 	.word	0x00003c60


	//   ....[38]....
        /*0520*/ 	.word	0x00003c90


	//   ....[39]....
        /*0524*/ 	.word	0x00003cd0


	//   ....[40]....
        /*0528*/ 	.word	0x00003cf0


	//   ....[41]....
        /*052c*/ 	.word	0x00003d10


	//   ....[42]....
        /*0530*/ 	.word	0x00003e40


	//   ....[43]....
        /*0534*/ 	.word	0x00003e70


	//   ....[44]....
        /*0538*/ 	.word	0x00003e80


	//   ....[45]....
        /*053c*/ 	.word	0x00003ea0


	//   ....[46]....
        /*0540*/ 	.word	0x00003ee0


	//   ....[47]....
        /*0544*/ 	.word	0x00003f10


	//   ....[48]....
        /*0548*/ 	.word	0x00003f50


	//   ....[49]....
        /*054c*/ 	.word	0x00003f70


	//   ....[50]....
        /*0550*/ 	.word	0x00003f90


	//   ....[51]....
        /*0554*/ 	.word	0x000040c0


	//   ....[52]....
        /*0558*/ 	.word	0x000040f0


	//   ....[53]....
        /*055c*/ 	.word	0x00004100


	//   ....[54]....
        /*0560*/ 	.word	0x00004120


	//   ....[55]....
        /*0564*/ 	.word	0x00004160


	//   ....[56]....
        /*0568*/ 	.word	0x00004190


	//   ....[57]....
        /*056c*/ 	.word	0x000041d0


	//   ....[58]....
        /*0570*/ 	.word	0x000041f0


	//   ....[59]....
        /*0574*/ 	.word	0x00004210


	//   ....[60]....
        /*0578*/ 	.word	0x00004340


	//   ....[61]....
        /*057c*/ 	.word	0x00004370


	//   ....[62]....
        /*0580*/ 	.word	0x00004380


	//   ....[63]....
        /*0584*/ 	.word	0x000043a0


	//   ....[64]....
        /*0588*/ 	.word	0x000043e0


	//   ....[65]....
        /*058c*/ 	.word	0x00004410


	//   ....[66]....
        /*0590*/ 	.word	0x00004450


	//   ....[67]....
        /*0594*/ 	.word	0x00004470


	//   ....[68]....
        /*0598*/ 	.word	0x00004490


	//   ....[69]....
        /*059c*/ 	.word	0x000045c0


	//   ....[70]....
        /*05a0*/ 	.word	0x000045f0


	//   ....[71]....
        /*05a4*/ 	.word	0x00004600


	//   ....[72]....
        /*05a8*/ 	.word	0x00004620


	//   ....[73]....
        /*05ac*/ 	.word	0x00004660


	//   ....[74]....
        /*05b0*/ 	.word	0x00004690


	//   ....[75]....
        /*05b4*/ 	.word	0x000046d0


	//   ....[76]....
        /*05b8*/ 	.word	0x000046f0


	//   ....[77]....
        /*05bc*/ 	.word	0x00004710


	//   ....[78]....
        /*05c0*/ 	.word	0x00004840


	//   ....[79]....
        /*05c4*/ 	.word	0x00004870


	//   ....[80]....
        /*05c8*/ 	.word	0x00004880


	//   ....[81]....
        /*05cc*/ 	.word	0x000048a0


	//   ....[82]....
        /*05d0*/ 	.word	0x000048e0


	//   ....[83]....
        /*05d4*/ 	.word	0x00004910


	//   ....[84]....
        /*05d8*/ 	.word	0x00004950


	//   ....[85]....
        /*05dc*/ 	.word	0x00004970


	//   ....[86]....
        /*05e0*/ 	.word	0x00004990


	//   ....[87]....
        /*05e4*/ 	.word	0x00004ac0


	//   ....[88]....
        /*05e8*/ 	.word	0x00004af0


	//   ....[89]....
        /*05ec*/ 	.word	0x00004b00


	//   ....[90]....
        /*05f0*/ 	.word	0x00004b20


	//   ....[91]....
        /*05f4*/ 	.word	0x00004b60


	//   ....[92]....
        /*05f8*/ 	.word	0x00004b90


	//   ....[93]....
        /*05fc*/ 	.word	0x00004bd0


	//   ....[94]....
        /*0600*/ 	.word	0x00004bf0


	//   ....[95]....
        /*0604*/ 	.word	0x00004c10


	//   ....[96]....
        /*0608*/ 	.word	0x00004d40


	//   ....[97]....
        /*060c*/ 	.word	0x00004d70


	//   ....[98]....
        /*0610*/ 	.word	0x00004d80


	//   ....[99]....
        /*0614*/ 	.word	0x00004da0


	//   ....[100]....
        /*0618*/ 	.word	0x00004de0


	//   ....[101]....
        /*061c*/ 	.word	0x00004e10


	//   ....[102]....
        /*0620*/ 	.word	0x00004e50


	//   ....[103]....
        /*0624*/ 	.word	0x00004e70


	//   ....[104]....
        /*0628*/ 	.word	0x00004e90


	//   ....[105]....
        /*062c*/ 	.word	0x00004fc0


	//   ....[106]....
        /*0630*/ 	.word	0x00004ff0


	//   ....[107]....
        /*0634*/ 	.word	0x00005000


	//   ....[108]....
        /*0638*/ 	.word	0x00005020


	//   ....[109]....
        /*063c*/ 	.word	0x00005060


	//   ....[110]....
        /*0640*/ 	.word	0x00005090


	//   ....[111]....
        /*0644*/ 	.word	0x000050d0


	//   ....[112]....
        /*0648*/ 	.word	0x000050f0


	//   ....[113]....
        /*064c*/ 	.word	0x00005110


	//   ....[114]....
        /*0650*/ 	.word	0x00005240


	//   ....[115]....
        /*0654*/ 	.word	0x00005270


	//   ....[116]....
        /*0658*/ 	.word	0x00005280


	//   ....[117]....
        /*065c*/ 	.word	0x000052a0


	//   ....[118]....
        /*0660*/ 	.word	0x000052e0


	//   ....[119]....
        /*0664*/ 	.word	0x00005310


	//   ....[120]....
        /*0668*/ 	.word	0x00005350


	//   ....[121]....
        /*066c*/ 	.word	0x00005370


	//   ....[122]....
        /*0670*/ 	.word	0x00005390


	//   ....[123]....
        /*0674*/ 	.word	0x000054c0


	//   ....[124]....
        /*0678*/ 	.word	0x000054f0


	//   ....[125]....
        /*067c*/ 	.word	0x00005500


	//   ....[126]....
        /*0680*/ 	.word	0x00005520


	//   ....[127]....
        /*0684*/ 	.word	0x00005560


	//   ....[128]....
        /*0688*/ 	.word	0x00005590


	//   ....[129]....
        /*068c*/ 	.word	0x000055d0


	//   ....[130]....
        /*0690*/ 	.word	0x000055f0


	//   ....[131]....
        /*0694*/ 	.word	0x00005610


	//   ....[132]....
        /*0698*/ 	.word	0x00005740


	//   ....[133]....
        /*069c*/ 	.word	0x00005770


	//   ....[134]....
        /*06a0*/ 	.word	0x00005780


	//   ....[135]....
        /*06a4*/ 	.word	0x000057b0


	//   ....[136]....
        /*06a8*/ 	.word	0x000057e0


	//   ....[137]....
        /*06ac*/ 	.word	0x00005830


	//   ....[138]....
        /*06b0*/ 	.word	0x00005840


	//   ....[139]....
        /*06b4*/ 	.word	0x00005880


	//   ....[140]....
        /*06b8*/ 	.word	0x000058b0


	//   ....[141]....
        /*06bc*/ 	.word	0x000059c0


	//   ....[142]....
        /*06c0*/ 	.word	0x000059f0


	//   ....[143]....
        /*06c4*/ 	.word	0x00005a00


	//   ....[144]....
        /*06c8*/ 	.word	0x00005a50


	//   ....[145]....
        /*06cc*/ 	.word	0x00005a80


	//   ....[146]....
        /*06d0*/ 	.word	0x00005ab0


	//   ....[147]....
        /*06d4*/ 	.word	0x00005ae0


	//   ....[148]....
        /*06d8*/ 	.word	0x00005b10


	//   ....[149]....
        /*06dc*/ 	.word	0x00005b40


	//   ....[150]....
        /*06e0*/ 	.word	0x00005c40


	//   ....[151]....
        /*06e4*/ 	.word	0x00005c60


	//   ....[152]....
        /*06e8*/ 	.word	0x00005c70


	//   ....[153]....
        /*06ec*/ 	.word	0x00005cc0


	//   ....[154]....
        /*06f0*/ 	.word	0x00005cf0


	//   ....[155]....
        /*06f4*/ 	.word	0x00005d20


	//   ....[156]....
        /*06f8*/ 	.word	0x00005d50


	//   ....[157]....
        /*06fc*/ 	.word	0x00005d80


	//   ....[158]....
        /*0700*/ 	.word	0x00005db0


	//   ....[159]....
        /*0704*/ 	.word	0x00005ee0


	//   ....[160]....
        /*0708*/ 	.word	0x000063f0


	//   ....[161]....
        /*070c*/ 	.word	0x00006760


	//   ....[162]....
        /*0710*/ 	.word	0x00006860


	//   ....[163]....
        /*0714*/ 	.word	0x00006960


	//   ....[164]....
        /*0718*/ 	.word	0x00006a60


	//   ....[165]....
        /*071c*/ 	.word	0x00006b60


	//   ....[166]....
        /*0720*/ 	.word	0x00006c60


	//   ....[167]....
        /*0724*/ 	.word	0x00006d60


	//   ....[168]....
        /*0728*/ 	.word	0x00006e60


	//   ....[169]....
        /*072c*/ 	.word	0x00006f60


	//   ....[170]....
        /*0730*/ 	.word	0x00007060


	//   ....[171]....
        /*0734*/ 	.word	0x00007160


	//   ....[172]....
        /*0738*/ 	.word	0x00007260


	//   ....[173]....
        /*073c*/ 	.word	0x00007360


	//   ....[174]....
        /*0740*/ 	.word	0x00007460


	//   ....[175]....
        /*0744*/ 	.word	0x00007560


	//   ....[176]....
        /*0748*/ 	.word	0x00007660


	//   ....[177]....
        /*074c*/ 	.word	0x00007760


	//   ....[178]....
        /*0750*/ 	.word	0x00007970


	//   ....[179]....
        /*0754*/ 	.word	0x00007ae0


	//   ....[180]....
        /*0758*/ 	.word	0x00007c50


	//   ....[181]....
        /*075c*/ 	.word	0x00007dc0


	//   ....[182]....
        /*0760*/ 	.word	0x00007f30


	//   ....[183]....
        /*0764*/ 	.word	0x000080a0


	//   ....[184]....
        /*0768*/ 	.word	0x00008210


	//   ....[185]....
        /*076c*/ 	.word	0x00008380


	//   ....[186]....
        /*0770*/ 	.word	0x000084f0


	//   ....[187]....
        /*0774*/ 	.word	0x00008660


	//   ....[188]....
        /*0778*/ 	.word	0x000087d0


	//   ....[189]....
        /*077c*/ 	.word	0x00008940


	//   ....[190]....
        /*0780*/ 	.word	0x00008aa0


	//   ....[191]....
        /*0784*/ 	.word	0x00008bf0


	//   ....[192]....
        /*0788*/ 	.word	0x00008d40


	//   ....[193]....
        /*078c*/ 	.word	0x00008e90


	//   ....[194]....
        /*0790*/ 	.word	0x00008fe0


	//   ....[195]....
        /*0794*/ 	.word	0x00009ec0


	//   ....[196]....
        /*0798*/ 	.word	0x00009f50


	//   ....[197]....
        /*079c*/ 	.word	0x00009fd0


	//   ....[198]....
        /*07a0*/ 	.word	0x0000a060


	//   ....[199]....
        /*07a4*/ 	.word	0x0000a0e0


	//   ....[200]....
        /*07a8*/ 	.word	0x0000a170


	//   ....[201]....
        /*07ac*/ 	.word	0x0000a1f0


	//   ....[202]....
        /*07b0*/ 	.word	0x0000a280


	//   ....[203]....
        /*07b4*/ 	.word	0x0000a300


	//   ....[204]....
        /*07b8*/ 	.word	0x0000a390


	//   ....[205]....
        /*07bc*/ 	.word	0x0000a410


	//   ....[206]....
        /*07c0*/ 	.word	0x0000a4a0


	//   ....[207]....
        /*07c4*/ 	.word	0x0000a520


	//   ....[208]....
        /*07c8*/ 	.word	0x0000a5a0


	//   ....[209]....
        /*07cc*/ 	.word	0x0000a620


	//   ....[210]....
        /*07d0*/ 	.word	0x0000a6b0


	//   ....[211]....
        /*07d4*/ 	.word	0x0000a730


	//   ....[212]....
        /*07d8*/ 	.word	0x0000a900


	//   ....[213]....
        /*07dc*/ 	.word	0x0000a9b0


	//   ....[214]....
        /*07e0*/ 	.word	0x0000aa60


	//   ....[215]....
        /*07e4*/ 	.word	0x0000ab10


	//   ....[216]....
        /*07e8*/ 	.word	0x0000abc0


	//   ....[217]....
        /*07ec*/ 	.word	0x0000ac70


	//   ....[218]....
        /*07f0*/ 	.word	0x0000ad20


	//   ....[219]....
        /*07f4*/ 	.word	0x0000add0


	//   ....[220]....
        /*07f8*/ 	.word	0x0000ae80


	//   ....[221]....
        /*07fc*/ 	.word	0x0000af30


	//   ....[222]....
        /*0800*/ 	.word	0x0000afe0


	//   ....[223]....
        /*0804*/ 	.word	0x0000b090


	//   ....[224]....
        /*0808*/ 	.word	0x0000b140


	//   ....[225]....
        /*080c*/ 	.word	0x0000b1f0


	//   ....[226]....
        /*0810*/ 	.word	0x0000b2a0


	//   ....[227]....
        /*0814*/ 	.word	0x0000b360


	//   ....[228]....
        /*0818*/ 	.word	0x0000b400


	//   ....[229]....
        /*081c*/ 	.word	0x0000b470


	//   ....[230]....
        /*0820*/ 	.word	0x0000b4e0


	//   ....[231]....
        /*0824*/ 	.word	0x0000b550


	//   ....[232]....
        /*0828*/ 	.word	0x0000b5c0


	//   ....[233]....
        /*082c*/ 	.word	0x0000b630


	//----- nvinfo : EIATTR_VRC_CTA_INIT_COUNT
	.align		4
.L_198:
        /*0830*/ 	.byte	0x02, 0x4a
	.zero		1
	.zero		1


	//----- nvinfo : EIATTR_EXIT_INSTR_OFFSETS
	.align		4
        /*0834*/ 	.byte	0x04, 0x1c
        /*0836*/ 	.short	(.L_200 - .L_199)


	//   ....[0]....
.L_199:
        /*0838*/ 	.word	0x000029b0


	//   ....[1]....
        /*083c*/ 	.word	0x00002d10


	//   ....[2]....
        /*0840*/ 	.word	0x00002d30


	//   ....[3]....
        /*0844*/ 	.word	0x0000a740


	//   ....[4]....
        /*0848*/ 	.word	0x0000b410


	//----- nvinfo : EIATTR_MAX_THREADS
	.align		4
.L_200:
        /*084c*/ 	.byte	0x04, 0x05
        /*084e*/ 	.short	(.L_202 - .L_201)
.L_201:
        /*0850*/ 	.word	0x00000180
        /*0854*/ 	.word	0x00000001
        /*0858*/ 	.word	0x00000001


	//----- nvinfo : EIATTR_CRS_STACK_SIZE
	.align		4
.L_202:
        /*085c*/ 	.byte	0x04, 0x1e
        /*085e*/ 	.short	(.L_204 - .L_203)
.L_203:
        /*0860*/ 	.word	0x00000000


	//----- nvinfo : EIATTR_CBANK_PARAM_SIZE
	.align		4
.L_204:
        /*0864*/ 	.byte	0x03, 0x19
        /*0866*/ 	.short	0x004d


	//----- nvinfo : EIATTR_PARAM_CBANK
	.align		4
        /*0868*/ 	.byte	0x04, 0x0a
        /*086a*/ 	.short	(.L_206 - .L_205)
	.align		4
.L_205:
        /*086c*/ 	.word	index@(.nv.constant0._ZN3cub18CUB_300001_SM_10006detail10radix_sort29DeviceRadixSortOnesweepKernelINS1_5radix10policy_hubIffyE10Policy1000ELNS0_9SortOrderE1EffyiiNS1_21identity_decomposer_tEEEvPT5_SB_PT3_PKSC_PT1_PKSG_PT2_PKSK_T4_iiT6_)
        /*0870*/ 	.short	0x0380
        /*0872*/ 	.short	0x004d


	//----- nvinfo : EIATTR_SW_WAR
	.align		4
.L_206:
        /*0874*/ 	.byte	0x04, 0x36
        /*0876*/ 	.short	(.L_208 - .L_207)
.L_207:
        /*0878*/ 	.word	0x00000008
.L_208:


//--------------------- .nv.info._ZN3cub18CUB_300001_SM_10006detail10radix_sort33DeviceRadixSortExclusiveSumKernelINS1_5radix10policy_hubIffyE10Policy1000EyEEvPT0_ --------------------------
	.section	.nv.info._ZN3cub18CUB_300001_SM_10006detail10radix_sort33DeviceRadixSortExclusiveSumKernelINS1_5radix10policy_hubIffyE10Policy1000EyEEvPT0_,"",@"SHT_CUDA_INFO"
	.sectionflags	@""
	.align	4


	//----- nvinfo : EIATTR_CUDA_API_VERSION
	.align		4
        /*0000*/ 	.byte	0x04, 0x37
        /*0002*/ 	.short	(.L_210 - .L_209)
.L_209:
        /*0004*/ 	.word	0x00000082


	//----- nvinfo : EIATTR_KPARAM_INFO
	.align		4
.L_210:
        /*0008*/ 	.byte	0x04, 0x17
        /*000a*/ 	.short	(.L_212 - .L_211)
.L_211:
        /*000c*/ 	.word	0x00000000
        /*0010*/ 	.short	0x0000
        /*0012*/ 	.short	0x0000
        /*0014*/ 	.byte	0x00, 0xf5, 0x21, 0x00


	//----- nvinfo : EIATTR_SPARSE_MMA_MASK
	.align		4
.L_212:
        /*0018*/ 	.byte	0x03, 0x50
        /*001a*/ 	.short	0x0000


	//----- nvinfo : EIATTR_MAXREG_COUNT
	.align		4
        /*001c*/ 	.byte	0x03, 0x1b
        /*001e*/ 	.short	0x00ff


	//----- nvinfo : EIATTR_NUM_BARRIERS
	.align		4
        /*0020*/ 	.byte	0x02, 0x4c
        /*0022*/ 	.byte	0x01
	.zero		1


	//----- nvinfo : EIATTR_MERCURY_ISA_VERSION
	.align		4
        /*0024*/ 	.byte	0x03, 0x5f
        /*0026*/ 	.short	0x0101


	//----- nvinfo : EIATTR_COOP_GROUP_MASK_REGIDS
	.align		4
        /*0028*/ 	.byte	0x04, 0x29
        /*002a*/ 	.short	(.L_214 - .L_213)


	//   ....[0]....
.L_213:
        /*002c*/ 	.word	0xffffffff


	//   ....[1]....
        /*0030*/ 	.word	0xffffffff


	//   ....[2]....
        /*0034*/ 	.word	0xffffffff


	//   ....[3]....
        /*0038*/ 	.word	0xffffffff


	//   ....[4]....
        /*003c*/ 	.word	0xffffffff


	//   ....[5]....
        /*0040*/ 	.word	0xffffffff


	//   ....[6]....
        /*0044*/ 	.word	0xffffffff


	//   ....[7]....
        /*0048*/ 	.word	0xffffffff


	//   ....[8]....
        /*004c*/ 	.word	0xffffffff


	//   ....[9]....
        /*0050*/ 	.word	0xffffffff


	//   ....[10]....
        /*0054*/ 	.word	0x05000015


	//   ....[11]....
        /*0058*/ 	.word	0x05000015


	//   ....[12]....
        /*005c*/ 	.word	0x05000015


	//   ....[13]....
        /*0060*/ 	.word	0x05000015


	//   ....[14]....
        /*0064*/ 	.word	0x05000015


	//   ....[15]....
        /*0068*/ 	.word	0x05000015


	//   ....[16]....
        /*006c*/ 	.word	0x05000015


	//   ....[17]....
        /*0070*/ 	.word	0x05000015


	//   ....[18]....
        /*0074*/ 	.word	0x05000015


	//   ....[19]....
        /*0078*/ 	.word	0x05000015


	//----- nvinfo : EIATTR_COOP_GROUP_INSTR_OFFSETS
	.align		4
.L_214:
        /*007c*/ 	.byte	0x04, 0x28
        /*007e*/ 	.short	(.L_216 - .L_215)


	//   ....[0]....
.L_215:
        /*0080*/ 	.word	0x00000250


	//   ....[1]....
        /*0084*/ 	.word	0x00000260


	//   ....[2]....
        /*0088*/ 	.word	0x000002a0


	//   ....[3]....
        /*008c*/ 	.word	0x000002c0


	//   ....[4]....
        /*0090*/ 	.word	0x00000310


	//   ....[5]....
        /*0094*/ 	.word	0x00000320


	//   ....[6]....
        /*0098*/ 	.word	0x00000360


	//   ....[7]....
        /*009c*/ 	.word	0x00000380


	//   ....[8]....
        /*00a0*/ 	.word	0x000003d0


	//   ....[9]....
        /*00a4*/ 	.word	0x000003e0


	//   ....[10]....
        /*00a8*/ 	.word	0x00000660


	//   ....[11]....
        /*00ac*/ 	.word	0x000006b0


	//   ....[12]....
        /*00b0*/ 	.word	0x00000740


	//   ....[13]....
        /*00b4*/ 	.word	0x00000790


	//   ....[14]....
        /*00b8*/ 	.word	0x00000820


	//   ....[15]....
        /*00bc*/ 	.word	0x00000870


	//   ....[16]....
        /*00c0*/ 	.word	0x00000900


	//   ....[17]....
        /*00c4*/ 	.word	0x00000950


	//   ....[18]....
        /*00c8*/ 	.word	0x000009e0


	//   ....[19]....
        /*00cc*/ 	.word	0x00000a30


	//----- nvinfo : EIATTR_VRC_CTA_INIT_COUNT
	.align		4
.L_216:
        /*00d0*/ 	.byte	0x02, 0x4a
	.zero		1
	.zero		1


	//----- nvinfo : EIATTR_EXIT_INSTR_OFFSETS
	.align		4
        /*00d4*/ 	.byte	0x04, 0x1c
        /*00d6*/ 	.short	(.L_218 - .L_217)


	//   ....[0]....
.L_217:
        /*00d8*/ 	.word	0x000005d0


	//   ....[1]....
        /*00dc*/ 	.word	0x00000600


	//----- nvinfo : EIATTR_CRS_STACK_SIZE
	.align		4
.L_218:
        /*00e0*/ 	.byte	0x04, 0x1e
        /*00e2*/ 	.short	(.L_220 - .L_219)
.L_219:
        /*00e4*/ 	.word	0x00000000


	//----- nvinfo : EIATTR_CBANK_PARAM_SIZE
	.align		4
.L_220:
        /*00e8*/ 	.byte	0x03, 0x19
        /*00ea*/ 	.short	0x0008


	//----- nvinfo : EIATTR_PARAM_CBANK
	.align		4
        /*00ec*/ 	.byte	0x04, 0x0a
        /*00ee*/ 	.short	(.L_222 - .L_221)
	.align		4
.L_221:
        /*00f0*/ 	.word	index@(.nv.constant0._ZN3cub18CUB_300001_SM_10006detail10radix_sort33DeviceRadixSortExclusiveSumKernelINS1_5radix10policy_hubIffyE10Policy1000EyEEvPT0_)
        /*00f4*/ 	.short	0x0380
        /*00f6*/ 	.short	0x0008


	//----- nvinfo : EIATTR_SW_WAR
	.align		4
.L_222:
        /*00f8*/ 	.byte	0x04, 0x36
        /*00fa*/ 	.short	(.L_224 - .L_223)
.L_223:
        /*00fc*/ 	.word	0x00000008
.L_224:


//--------------------- .nv.info._ZN3cub18CUB_300001_SM_10006detail10radix_sort30DeviceRadixSortHistogramKernelINS1_5radix10policy_hubIffyE10Policy1000ELNS0_9SortOrderE1EfyNS1_21identity_decomposer_tEEEvPT2_PKT1_SA_iiT3_ --------------------------
	.section	.nv.info._ZN3cub18CUB_300001_SM_10006detail10radix_sort30DeviceRadixSortHistogramKernelINS1_5radix10policy_hubIffyE10Policy1000ELNS0_9SortOrderE1EfyNS1_21identity_decomposer_tEEEvPT2_PKT1_SA_iiT3_,"",@"SHT_CUDA_INFO"
	.sectionflags	@""
	.align	4


	//----- nvinfo : EIATTR_CUDA_API_VERSION
	.align		4
        /*0000*/ 	.byte	0x04, 0x37
        /*0002*/ 	.short	(.L_226 - .L_225)
.L_225:
        /*0004*/ 	.word	0x00000082


	//----- nvinfo : EIATTR_KPARAM_INFO
	.align		4
.L_226:
        /*0008*/ 	.byte	0x04, 0x17
        /*000a*/ 	.short	(.L_228 - .L_227)
.L_227:
        /*000c*/ 	.word	0x00000000
        /*0010*/ 	.short	0x0005
        /*0012*/ 	.short	0x0020
        /*0014*/ 	.byte	0x00, 0xf0, 0x05, 0x00


	//----- nvinfo : EIATTR_KPARAM_INFO
	.align		4
.L_228:
        /*0018*/ 	.byte	0x04, 0x17
        /*001a*/ 	.short	(.L_230 - .L_229)
.L_229:
        /*001c*/ 	.word	0x00000000
        /*0020*/ 	.short	0x0004
        /*0022*/ 	.short	0x001c
        /*0024*/ 	.byte	0x00, 0xf0, 0x11, 0x00


	//----- nvinfo : EIATTR_KPARAM_INFO
	.align		4
.L_230:
        /*0028*/ 	.byte	0x04, 0x17
        /*002a*/ 	.short	(.L_232 - .L_231)
.L_231:
        /*002c*/ 	.word	0x00000000
        /*0030*/ 	.short	0x0003
        /*0032*/ 	.short	0x0018
        /*0034*/ 	.byte	0x00, 0xf0, 0x11, 0x00


	//----- nvinfo : EIATTR_KPARAM_INFO
	.align		4
.L_232:
        /*0038*/ 	.byte	0x04, 0x17
        /*003a*/ 	.short	(.L_234 - .L_233)
.L_233:
        /*003c*/ 	.word	0x00000000
        /*0040*/ 	.short	0x0002
        /*0042*/ 	.short	0x0010
        /*0044*/ 	.byte	0x00, 0xf0, 0x21, 0x00


	//----- nvinfo : EIATTR_KPARAM_INFO
	.align		4
.L_234:
        /*0048*/ 	.byte	0x04, 0x17
        /*004a*/ 	.short	(.L_236 - .L_235)
.L_235:
        /*004c*/ 	.word	0x00000000
        /*0050*/ 	.short	0x0001
        /*0052*/ 	.short	0x0008
        /*0054*/ 	.byte	0x00, 0xf5, 0x21, 0x00


	//----- nvinfo : EIATTR_KPARAM_INFO
	.align		4
.L_236:
        /*0058*/ 	.byte	0x04, 0x17
        /*005a*/ 	.short	(.L_238 - .L_237)
.L_237:
        /*005c*/ 	.word	0x00000000
        /*0060*/ 	.short	0x0000
        /*0062*/ 	.short	0x0000
        /*0064*/ 	.byte	0x00, 0xf5, 0x21, 0x00


	//----- nvinfo : EIATTR_SPARSE_MMA_MASK
	.align		4
.L_238:
        /*0068*/ 	.byte	0x03, 0x50
        /*006a*/ 	.short	0x0000


	//----- nvinfo : EIATTR_MAXREG_COUNT
	.align		4
        /*006c*/ 	.byte	0x03, 0x1b
        /*006e*/ 	.short	0x00ff


	//----- nvinfo : EIATTR_NUM_BARRIERS
	.align		4
        /*0070*/ 	.byte	0x02, 0x4c
        /*0072*/ 	.byte	0x01
	.zero		1


	//----- nvinfo : EIATTR_MERCURY_ISA_VERSION
	.align		4
        /*0074*/ 	.byte	0x03, 0x5f
        /*0076*/ 	.short	0x0101


	//----- nvinfo : EIATTR_VRC_CTA_INIT_COUNT
	.align		4
        /*0078*/ 	.byte	0x02, 0x4a
	.zero		1
	.zero		1


	//----- nvinfo : EIATTR_EXIT_INSTR_OFFSETS
	.align		4
        /*007c*/ 	.byte	0x04, 0x1c
        /*007e*/ 	.short	(.L_240 - .L_239)


	//   ....[0]....
.L_239:
        /*0080*/ 	.word	0x00000040


	//   ....[1]....
        /*0084*/ 	.word	0x000032e0


	//----- nvinfo : EIATTR_MAX_THREADS
	.align		4
.L_240:
        /*0088*/ 	.byte	0x04, 0x05
        /*008a*/ 	.short	(.L_242 - .L_241)
.L_241:
        /*008c*/ 	.word	0x00000080
        /*0090*/ 	.word	0x00000001
        /*0094*/ 	.word	0x00000001


	//----- nvinfo : EIATTR_CRS_STACK_SIZE
	.align		4
.L_242:
        /*0098*/ 	.byte	0x04, 0x1e
        /*009a*/ 	.short	(.L_244 - .L_243)
.L_243:
        /*009c*/ 	.word	0x00000000


	//----- nvinfo : EIATTR_CBANK_PARAM_SIZE
	.align		4
.L_244:
        /*00a0*/ 	.byte	0x03, 0x19
        /*00a2*/ 	.short	0x0021


	//----- nvinfo : EIATTR_PARAM_CBANK
	.align		4
        /*00a4*/ 	.byte	0x04, 0x0a
        /*00a6*/ 	.short	(.L_246 - .L_245)
	.align		4
.L_245:
        /*00a8*/ 	.word	index@(.nv.constant0._ZN3cub18CUB_300001_SM_10006detail10radix_sort30DeviceRadixSortHistogramKernelINS1_5radix10policy_hubIffyE10Policy1000ELNS0_9SortOrderE1EfyNS1_21identity_decomposer_tEEEvPT2_PKT1_SA_iiT3_)
        /*00ac*/ 	.short	0x0380
        /*00ae*/ 	.short	0x0021


	//----- nvinfo : EIATTR_SW_WAR
	.align		4
.L_246:
        /*00b0*/ 	.byte	0x04, 0x36
        /*00b2*/ 	.short	(.L_248 - .L_247)
.L_247:
        /*00b4*/ 	.word	0x00000008
.L_248:


//--------------------- .nv.info._ZN3cub18CUB_300001_SM_10006detail10radix_sort31DeviceRadixSortSingleTileKernelINS1_5radix10policy_hubIffyE10Policy1000ELNS0_9SortOrderE1EffyNS1_21identity_decomposer_tEEEvPKT1_PSA_PKT2_PSE_T3_iiT4_ --------------------------
	.section	.nv.info._ZN3cub18CUB_300001_SM_10006detail10radix_sort31DeviceRadixSortSingleTileKernelINS1_5radix10policy_hubIffyE10Policy1000ELNS0_9SortOrderE1EffyNS1_21identity_decomposer_tEEEvPKT1_PSA_PKT2_PSE_T3_iiT4_,"",@"SHT_CUDA_INFO"
	.sectionflags	@""
	.align	4


	//----- nvinfo : EIATTR_CUDA_API_VERSION
	.align		4
        /*0000*/ 	.byte	0x04, 0x37
        /*0002*/ 	.short	(.L_250 - .L_249)
.L_249:
        /*0004*/ 	.word	0x00000082


	//----- nvinfo : EIATTR_KPARAM_INFO
	.align		4
.L_250:
        /*0008*/ 	.byte	0x04, 0x17
        /*000a*/ 	.short	(.L_252 - .L_251)
.L_251:
        /*000c*/ 	.word	0x00000000
        /*0010*/ 	.short	0x0007
        /*0012*/ 	.short	0x0030
        /*0014*/ 	.byte	0x00, 0xf0, 0x05, 0x00


	//----- nvinfo : EIATTR_KPARAM_INFO
	.align		4
.L_252:
        /*0018*/ 	.byte	0x04, 0x17
        /*001a*/ 	.short	(.L_254 - .L_253)
.L_253:
        /*001c*/ 	.word	0x00000000
        /*0020*/ 	.short	0x0006
        /*0022*/ 	.short	0x002c
        /*0024*/ 	.byte	0x00, 0xf0, 0x11, 0x00


	//----- nvinfo : EIATTR_KPARAM_INFO
	.align		4
.L_254:
        /*0028*/ 	.byte	0x04, 0x17
        /*002a*/ 	.short	(.L_256 - .L_255)
.L_255:
        /*002c*/ 	.word	0x00000000
        /*0030*/ 	.short	0x0005
        /*0032*/ 	.short	0x0028
        /*0034*/ 	.byte	0x00, 0xf0, 0x11, 0x00


	//----- nvinfo : EIATTR_KPARAM_INFO
	.align		4
.L_256:
        /*0038*/ 	.byte	0x04, 0x17
        /*003a*/ 	.short	(.L_258 - .L_257)
.L_257:
        /*003c*/ 	.word	0x00000000
        /*0040*/ 	.short	0x0004
        /*0042*/ 	.short	0x0020
        /*0044*/ 	.byte	0x00, 0xf0, 0x21, 0x00


	//----- nvinfo : EIATTR_KPARAM_INFO
	.align		4
.L_258:
        /*0048*/ 	.byte	0x04, 0x17
        /*004a*/ 	.short	(.L_260 - .L_259)
.L_259:
        /*004c*/ 	.word	0x00000000
        /*0050*/ 	.short	0x0003
        /*0052*/ 	.short	0x0018
        /*0054*/ 	.byte	0x00, 0xf5, 0x21, 0x00


	//----- nvinfo : EIATTR_KPARAM_INFO
	.align		4
.L_260:
        /*0058*/ 	.byte	0x04, 0x17
        /*005a*/ 	.short	(.L_262 - .L_261)
.L_261:
        /*005c*/ 	.word	0x00000000
        /*0060*/ 	.short	0x0002
        /*0062*/ 	.short	0x0010
        /*0064*/ 	.byte	0x00, 0xf5, 0x21, 0x00


	//----- nvinfo : EIATTR_KPARAM_INFO
	.align		4
.L_262:
        /*0068*/ 	.byte	0x04, 0x17
        /*006a*/ 	.short	(.L_264 - .L_263)
.L_263:
        /*006c*/ 	.word	0x00000000
        /*0070*/ 	.short	0x0001
        /*0072*/ 	.short	0x0008
        /*0074*/ 	.byte	0x00, 0xf5, 0x21, 0x00


	//----- nvinfo : EIATTR_KPARAM_INFO
	.align		4
.L_264:
        /*0078*/ 	.byte	0x04, 0x17
        /*007a*/ 	.short	(.L_266 - .L_265)
.L_265:
        /*007c*/ 	.word	0x00000000
        /*0080*/ 	.short	0x0000
        /*0082*/ 	.short	0x0000
        /*0084*/ 	.byte	0x00, 0xf5, 0x21, 0x00


	//----- nvinfo : EIATTR_SPARSE_MMA_MASK
	.align		4
.L_266:
        /*0088*/ 	.byte	0x03, 0x50
        /*008a*/ 	.short	0x0000


	//----- nvinfo : EIATTR_MAXREG_COUNT
	.align		4
        /*008c*/ 	.byte	0x03, 0x1b
        /*008e*/ 	.short	0x00ff


	//----- nvinfo : EIATTR_NUM_BARRIERS
	.align		4
        /*0090*/ 	.byte	0x02, 0x4c
        /*0092*/ 	.byte	0x01
	.zero		1


	//----- nvinfo : EIATTR_MERCURY_ISA_VERSION
	.align		4
        /*0094*/ 	.byte	0x03, 0x5f
        /*0096*/ 	.short	0x0101


	//----- nvinfo : EIATTR_COOP_GROUP_MASK_REGIDS
	.align		4
        /*0098*/ 	.byte	0x04, 0x29
        /*009a*/ 	.short	(.L_268 - .L_267)


	//   ....[0]....
.L_267:
        /*009c*/ 	.word	0xffffffff


	//   ....[1]....
        /*00a0*/ 	.word	0xffffffff


	//   ....[2]....
        /*00a4*/ 	.word	0xffffffff


	//   ....[3]....
        /*00a8*/ 	.word	0xffffffff


	//   ....[4]....
        /*00ac*/ 	.word	0xffffffff


	//----- nvinfo : EIATTR_COOP_GROUP_INSTR_OFFSETS
	.align		4
.L_268:
        /*00b0*/ 	.byte	0x04, 0x28
        /*00b2*/ 	.short	(.L_270 - .L_269)


	//   ....[0]....
.L_269:
        /*00b4*/ 	.word	0x00002310


	//   ....[1]....
        /*00b8*/ 	.word	0x00002330


	//   ....[2]....
        /*00bc*/ 	.word	0x00002350


	//   ....[3]....
        /*00c0*/ 	.word	0x00002370


	//   ....[4]....
        /*00c4*/ 	.word	0x00002390


	//----- nvinfo : EIATTR_VRC_CTA_INIT_COUNT
	.align		4
.L_270:
        /*00c8*/ 	.byte	0x02, 0x4a
	.zero		1
	.zero		1


	//----- nvinfo : EIATTR_EXIT_INSTR_OFFSETS
	.align		4
        /*00cc*/ 	.byte	0x04, 0x1c
        /*00ce*/ 	.short	(.L_272 - .L_271)


	//   ....[0]....
.L_271:
        /*00d0*/ 	.word	0x00004460


	//   ....[1]....
        /*00d4*/ 	.word	0x000044e0


	//----- nvinfo : EIATTR_MAX_THREADS
	.align		4
.L_272:
        /*00d8*/ 	.byte	0x04, 0x05
        /*00da*/ 	.short	(.L_274 - .L_273)
.L_273:
        /*00dc*/ 	.word	0x00000100
        /*00e0*/ 	.word	0x00000001
        /*00e4*/ 	.word	0x00000001


	//----- nvinfo : EIATTR_CBANK_PARAM_SIZE
	.align		4
.L_274:
        /*00e8*/ 	.byte	0x03, 0x19
        /*00ea*/ 	.short	0x0031


	//----- nvinfo : EIATTR_PARAM_CBANK
	.align		4
        /*00ec*/ 	.byte	0x04, 0x0a
        /*00ee*/ 	.short	(.L_276 - .L_275)
	.align		4
.L_275:
        /*00f0*/ 	.word	index@(.nv.constant0._ZN3cub18CUB_300001_SM_10006detail10radix_sort31DeviceRadixSortSingleTileKernelINS1_5radix10policy_hubIffyE10Policy1000ELNS0_9SortOrderE1EffyNS1_21identity_decomposer_tEEEvPKT1_PSA_PKT2_PSE_T3_iiT4_)
        /*00f4*/ 	.short	0x0380
        /*00f6*/ 	.short	0x0031


	//----- nvinfo : EIATTR_SW_WAR
	.align		4
.L_276:
        /*00f8*/ 	.byte	0x04, 0x36
        /*00fa*/ 	.short	(.L_278 - .L_277)
.L_277:
        /*00fc*/ 	.word	0x00000008
.L_278:


//--------------------- .nv.info._ZN3cub18CUB_300001_SM_10006detail10radix_sort29DeviceRadixSortOnesweepKernelINS1_5radix10policy_hubIfiyE10Policy1000ELNS0_9SortOrderE1EfiyiiNS1_21identity_decomposer_tEEEvPT5_SB_PT3_PKSC_PT1_PKSG_PT2_PKSK_T4_iiT6_ --------------------------
	.section	.nv.info._ZN3cub18CUB_300001_SM_10006detail10radix_sort29DeviceRadixSortOnesweepKernelINS1_5radix10policy_hubIfiyE10Policy1000ELNS0_9SortOrderE1EfiyiiNS1_21identity_decomposer_tEEEvPT5_SB_PT3_PKSC_PT1_PKSG_PT2_PKSK_T4_iiT6_,"",@"SHT_CUDA_INFO"
	.sectionflags	@""
	.align	4


	//----- nvinfo : EIATTR_CUDA_API_VERSION
	.align		4
        /*0000*/ 	.byte	0x04, 0x37
        /*0002*/ 	.short	(.L_280 - .L_279)
.L_279:
        /*0004*/ 	.word	0x00000082


	//----- nvinfo : EIATTR_KPARAM_INFO
	.align		4
.L_280:
        /*0008*/ 	.byte	0x04, 0x17
        /*000a*/ 	.short	(.L_282 - .L_281)
.L_281:
        /*000c*/ 	.word	0x00000000
        /*0010*/ 	.short	0x000b
        /*0012*/ 	.short	0x004c
        /*0014*/ 	.byte	0x00, 0xf0, 0x05, 0x00


	//----- nvinfo : EIATTR_KPARAM_INFO
	.align		4
.L_282:
        /*0018*/ 	.byte	0x04, 0x17
        /*001a*/ 	.short	(.L_284 - .L_283)
.L_283:
        /*001c*/ 	.word	0x00000000
        /*0020*/ 	.short	0x000a
        /*0022*/ 	.short	0x0048
        /*0024*/ 	.byte	0x00, 0xf0, 0x11, 0x00


	//----- nvinfo : EIATTR_KPARAM_INFO
	.align		4
.L_284:
        /*0028*/ 	.byte	0x04, 0x17
        /*002a*/ 	.short	(.L_286 - .L_285)
.L_285:
        /*002c*/ 	.word	0x00000000
        /*0030*/ 	.short	0x0009
        /*0032*/ 	.short	0x0044
        /*0034*/ 	.byte	0x00, 0xf0, 0x11, 0x00


	//----- nvinfo : EIATTR_KPARAM_INFO
	.align		4
.L_286:
        /*0038*/ 	.byte	0x04, 0x17
        /*003a*/ 	.short	(.L_288 - .L_287)
.L_287:
        /*003c*/ 	.word	0x00000000
        /*0040*/ 	.short	0x0008
        /*0042*/ 	.short	0x0040
        /*0044*/ 	.byte	0x00, 0xf0, 0x11, 0x00


	//----- nvinfo : EIATTR_KPARAM_INFO
	.align		4
.L_288:
        /*0048*/ 	.byte	0x04, 0x17
        /*004a*/ 	.short	(.L_290 - .L_289)
.L_289:
        /*004c*/ 	.word	0x00000000
        /*0050*/ 	.short	0x0007
        /*0052*/ 	.short	0x0038
        /*0054*/ 	.byte	0x00, 0xf5, 0x21, 0x00


	//----- nvinfo : EIATTR_KPARAM_INFO
	.align		4
.L_290:
        /*0058*/ 	.byte	0x04, 0x17
        /*005a*/ 	.short	(.L_292 - .L_291)
.L_291:
        /*005c*/ 	.word	0x00000000
        /*0060*/ 	.short	0x0006
        /*0062*/ 	.short	0x0030
        /*0064*/ 	.byte	0x00, 0xf5, 0x21, 0x00


	//----- nvinfo : EIATTR_KPARAM_INFO
	.align		4
.L_292:
        /*0068*/ 	.byte	0x04, 0x17
        /*006a*/ 	.short	(.L_294 - .L_293)
.L_293:
        /*006c*/ 	.word	0x00000000
        /*0070*/ 	.short	0x0005
        /*0072*/ 	.short	0x0028
        /*0074*/ 	.byte	0x00, 0xf5, 0x21, 0x00


	//----- nvinfo : EIATTR_KPARAM_INFO
	.align		4
.L_294:
        /*0078*/ 	.byte	0x04, 0x17
        /*007a*/ 	.short	(.L_296 - .L_295)
.L_295:
        /*007c*/ 	.word	0x00000000
        /*0080*/ 	.short	0x0004
        /*0082*/ 	.short	0x0020
        /*0084*/ 	.byte	0x00, 0xf5, 0x21, 0x00


	//----- nvinfo : EIATTR_KPARAM_INFO
	.align		4
.L_296:
        /*0088*/ 	.byte	0x04, 0x17
        /*008a*/ 	.short	(.L_298 - .L_297)
.L_297:
        /*008c*/ 	.word	0x00000000
        /*0090*/ 	.short	0x0003
        /*0092*/ 	.short	0x0018
        /*0094*/ 	.byte	0x00, 0xf5, 0x21, 0x00


	//----- nvinfo : EIATTR_KPARAM_INFO
	.align		4
.L_298:
        /*0098*/ 	.byte	0x04, 0x17
        /*009a*/ 	.short	(.L_300 - .L_299)
.L_299:
        /*009c*/ 	.word	0x00000000
        /*00a0*/ 	.short	0x0002
        /*00a2*/ 	.short	0x0010
        /*00a4*/ 	.byte	0x00, 0xf5, 0x21, 0x00


	//----- nvinfo : EIATTR_KPARAM_INFO
	.align		4
.L_300:
        /*00a8*/ 	.byte	0x04, 0x17
        /*00aa*/ 	.short	(.L_302 - .L_301)
.L_301:
        /*00ac*/ 	.word	0x00000000
        /*00b0*/ 	.short	0x0001
        /*00b2*/ 	.short	0x0008
        /*00b4*/ 	.byte	0x00, 0xf5, 0x21, 0x00


	//----- nvinfo : EIATTR_KPARAM_INFO
	.align		4
.L_302:
        /*00b8*/ 	.byte	0x04, 0x17
        /*00ba*/ 	.short	(.L_304 - .L_303)
.L_303:
        /*00bc*/ 	.word	0x00000000
        /*00c0*/ 	.short	0x0000
        /*00c2*/ 	.short	0x0000
        /*00c4*/ 	.byte	0x00, 0xf5, 0x21, 0x00


	//----- nvinfo : EIATTR_SPARSE_MMA_MASK
	.align		4
.L_304:
        /*00c8*/ 	.byte	0x03, 0x50
        /*00ca*/ 	.short	0x0000


	//----- nvinfo : EIATTR_MAXREG_COUNT
	.align		4
        /*00cc*/ 	.byte	0x03, 0x1b
        /*00ce*/ 	.short	0x00a8


	//----- nvinfo : EIATTR_NUM_BARRIERS
	.align		4
        /*00d0*/ 	.byte	0x02, 0x4c
        /*00d2*/ 	.byte	0x01
	.zero		1


	//----- nvinfo : EIATTR_MERCURY_ISA_VERSION
	.align		4
        /*00d4*/ 	.byte	0x03, 0x5f
        /*00d6*/ 	.short	0x0101


	//----- nvinfo : EIATTR_COOP_GROUP_MASK_REGIDS
	.align		4
        /*00d8*/ 	.byte	0x04, 0x29
        /*00da*/ 	.short	(.L_306 - .L_305)


	//   ....[0]....
.L_305:
        /*00dc*/ 	.word	0xffffffff


	//   ....[1]....
        /*00e0*/ 	.word	0x05000004


	//   ....[2]....
        /*00e4*/ 	.word	0xffffffff


	//   ....[3]....
        /*00e8*/ 	.word	0xffffffff


	//   ....[4]....
        /*00ec*/ 	.word	0xffffffff


	//   ....[5]....
        /*00f0*/ 	.word	0xffffffff


	//   ....[6]....
        /*00f4*/ 	.word	0xffffffff


	//   ....[7]....
        /*00f8*/ 	.word	0xffffffff


	//   ....[8]....
        /*00fc*/ 	.word	0xffffffff


	//   ....[9]....
        /*0100*/ 	.word	0xffffffff


	//   ....[10]....
        /*0104*/ 	.word	0xffffffff


	//   ....[11]....
        /*0108*/ 	.word	0xffffffff


	//   ....[12]....
        /*010c*/ 	.word	0xffffffff


	//   ....[13]....
        /*0110*/ 	.word	0xffffffff


	//   ....[14]....
        /*0114*/ 	.word	0xffffffff


	//   ....[15]....
        /*0118*/ 	.word	0xffffffff


	//   ....[16]....
        /*011c*/ 	.word	0xffffffff


	//   ....[17]....
        /*0120*/ 	.word	0xffffffff


	//   ....[18]....
        /*0124*/ 	.word	0xffffffff


	//   ....[19]....
        /*0128*/ 	.word	0xffffffff


	//   ....[20]....
        /*012c*/ 	.word	0xffffffff


	//   ....[21]....
        /*0130*/ 	.word	0xffffffff


	//   ....[22]....
        /*0134*/ 	.word	0xffffffff


	//   ....[23]....
        /*0138*/ 	.word	0xffffffff


	//   ....[24]....
        /*013c*/ 	.word	0xffffffff


	//   ....[25]....
        /*0140*/ 	.word	0xffffffff


	//   ....[26]....
        /*0144*/ 	.word	0xffffffff


	//   ....[27]....
        /*0148*/ 	.word	0xffffffff


	//   ....[28]....
        /*014c*/ 	.word	0xffffffff


	//   ....[29]....
        /*0150*/ 	.word	0xffffffff


	//   ....[30]....
        /*0154*/ 	.word	0xffffffff


	//   ....[31]....
        /*0158*/ 	.word	0xffffffff


	//   ....[32]....
        /*015c*/ 	.word	0xffffffff


	//   ....[33]....
        /*0160*/ 	.word	0xffffffff


	//   ....[34]....
        /*0164*/ 	.word	0xffffffff


	//   ....[35]....
        /*0168*/ 	.word	0xffffffff


	//   ....[36]....
        /*016c*/ 	.word	0xffffffff


	//   ....[37]....
        /*0170*/ 	.word	0xffffffff


	//   ....[38]....
        /*0174*/ 	.word	0xffffffff


	//   ....[39]....
        /*0178*/ 	.word	0xffffffff


	//   ....[40]....
        /*017c*/ 	.word	0xffffffff


	//   ....[41]....
        /*0180*/ 	.word	0xffffffff


	//   ....[42]....
        /*0184*/ 	.word	0xffffffff


	//   ....[43]....
        /*0188*/ 	.word	0xffffffff


	//   ....[44]....
        /*018c*/ 	.word	0xffffffff


	//   ....[45]....
        /*0190*/ 	.word	0xffffffff


	//   ....[46]....
        /*0194*/ 	.word	0xffffffff


	//   ....[47]....
        /*0198*/ 	.word	0xffffffff


	//   ....[48]....
        /*019c*/ 	.word	0xffffffff


	//   ....[49]....
        /*01a0*/ 	.word	0xffffffff


	//   ....[50]....
        /*01a4*/ 	.word	0xffffffff


	//   ....[51]....
        /*01a8*/ 	.word	0xffffffff


	//   ....[52]....
        /*01ac*/ 	.word	0xffffffff


	//   ....[53]....
        /*01b0*/ 	.word	0xffffffff


	//   ....[54]....
        /*01b4*/ 	.word	0xffffffff


	//   ....[55]....
        /*01b8*/ 	.word	0xffffffff


	//   ....[56]....
        /*01bc*/ 	.word	0xffffffff


	//   ....[57]....
        /*01c0*/ 	.word	0xffffffff


	//   ....[58]....
        /*01c4*/ 	.word	0xffffffff


	//   ....[59]....
        /*01c8*/ 	.word	0xffffffff


	//   ....[60]....
        /*01cc*/ 	.word	0xffffffff


	//   ....[61]....
        /*01d0*/ 	.word	0xffffffff


	//   ....[62]....
        /*01d4*/ 	.word	0xffffffff


	//   ....[63]....
        /*01d8*/ 	.word	0xffffffff


	//   ....[64]....
        /*01dc*/ 	.word	0xffffffff


	//   ....[65]....
        /*01e0*/ 	.word	0xffffffff


	//   ....[66]....
        /*01e4*/ 	.word	0xffffffff


	//   ....[67]....
        /*01e8*/ 	.word	0xffffffff


	//   ....[68]....
        /*01ec*/ 	.word	0xffffffff


	//   ....[69]....
        /*01f0*/ 	.word	0xffffffff


	//   ....[70]....
        /*01f4*/ 	.word	0xffffffff


	//   ....[71]....
        /*01f8*/ 	.word	0xffffffff


	//   ....[72]....
        /*01fc*/ 	.word	0xffffffff


	//   ....[73]....
        /*0200*/ 	.word	0xffffffff


	//   ....[74]....
        /*0204*/ 	.word	0xffffffff


	//   ....[75]....
        /*0208*/ 	.word	0xffffffff


	//   ....[76]....
        /*020c*/ 	.word	0xffffffff


	//   ....[77]....
        /*0210*/ 	.word	0xffffffff


	//   ....[78]....
        /*0214*/ 	.word	0xffffffff


	//   ....[79]....
        /*0218*/ 	.word	0xffffffff


	//   ....[80]....
        /*021c*/ 	.word	0xffffffff


	//   ....[81]....
        /*0220*/ 	.word	0xffffffff


	//   ....[82]....
        /*0224*/ 	.word	0xffffffff


	//   ....[83]....
        /*0228*/ 	.word	0xffffffff


	//   ....[84]....
        /*022c*/ 	.word	0xffffffff


	//   ....[85]....
        /*0230*/ 	.word	0xffffffff


	//   ....[86]....
        /*0234*/ 	.word	0xffffffff


	//   ....[87]....
        /*0238*/ 	.word	0xffffffff


	//   ....[88]....
        /*023c*/ 	.word	0xffffffff


	//   ....[89]....
        /*0240*/ 	.word	0xffffffff


	//   ....[90]....
        /*0244*/ 	.word	0xffffffff


	//   ....[91]....
        /*0248*/ 	.word	0xffffffff


	//   ....[92]....
        /*024c*/ 	.word	0xffffffff


	//   ....[93]....
        /*0250*/ 	.word	0xffffffff


	//   ....[94]....
        /*0254*/ 	.word	0xffffffff


	//   ....[95]....
        /*0258*/ 	.word	0xffffffff


	//   ....[96]....
        /*025c*/ 	.word	0xffffffff


	//   ....[97]....
        /*0260*/ 	.word	0xffffffff


	//   ....[98]....
        /*0264*/ 	.word	0xffffffff


	//   ....[99]....
        /*0268*/ 	.word	0xffffffff


	//   ....[100]....
        /*026c*/ 	.word	0xffffffff


	//   ....[101]....
        /*0270*/ 	.word	0xffffffff


	//   ....[102]....
        /*0274*/ 	.word	0xffffffff


	//   ....[103]....
        /*0278*/ 	.word	0xffffffff


	//   ....[104]....
        /*027c*/ 	.word	0xffffffff


	//   ....[105]....
        /*0280*/ 	.word	0xffffffff


	//   ....[106]....
        /*0284*/ 	.word	0xffffffff


	//   ....[107]....
        /*0288*/ 	.word	0xffffffff


	//   ....[108]....
        /*028c*/ 	.word	0xffffffff


	//   ....[109]....
        /*0290*/ 	.word	0xffffffff


	//   ....[110]....
        /*0294*/ 	.word	0xffffffff


	//   ....[111]....
        /*0298*/ 	.word	0xffffffff


	//   ....[112]....
        /*029c*/ 	.word	0xffffffff


	//   ....[113]....
        /*02a0*/ 	.word	0xffffffff


	//   ....[114]....
        /*02a4*/ 	.word	0xffffffff


	//   ....[115]....
        /*02a8*/ 	.word	0xffffffff


	//   ....[116]....
        /*02ac*/ 	.word	0xffffffff


	//   ....[117]....
        /*02b0*/ 	.word	0xffffffff


	//   ....[118]....
        /*02b4*/ 	.word	0xffffffff


	//   ....[119]....
        /*02b8*/ 	.word	0xffffffff


	//   ....[120]....
        /*02bc*/ 	.word	0xffffffff


	//   ....[121]....
        /*02c0*/ 	.word	0xffffffff


	//   ....[122]....
        /*02c4*/ 	.word	0xffffffff


	//   ....[123]....
        /*02c8*/ 	.word	0xffffffff


	//   ....[124]....
        /*02cc*/ 	.word	0xffffffff


	//   ....[125]....
        /*02d0*/ 	.word	0xffffffff


	//   ....[126]....
        /*02d4*/ 	.word	0xffffffff


	//   ....[127]....
        /*02d8*/ 	.word	0xffffffff


	//   ....[128]....
        /*02dc*/ 	.word	0xffffffff


	//   ....[129]....
        /*02e0*/ 	.word	0xffffffff


	//   ....[130]....
        /*02e4*/ 	.word	0xffffffff


	//   ....[131]....
        /*02e8*/ 	.word	0xffffffff


	//   ....[132]....
        /*02ec*/ 	.word	0xffffffff


	//   ....[133]....
        /*02f0*/ 	.word	0xffffffff


	//   ....[134]....
        /*02f4*/ 	.word	0xffffffff


	//   ....[135]....
        /*02f8*/ 	.word	0xffffffff


	//   ....[136]....
        /*02fc*/ 	.word	0xffffffff


	//   ....[137]....
        /*0300*/ 	.word	0xffffffff


	//   ....[138]....
        /*0304*/ 	.word	0xffffffff


	//   ....[139]....
        /*0308*/ 	.word	0xffffffff


	//   ....[140]....
        /*030c*/ 	.word	0xffffffff


	//   ....[141]....
        /*0310*/ 	.word	0xffffffff


	//   ....[142]....
        /*0314*/ 	.word	0xffffffff


	//   ....[143]....
        /*0318*/ 	.word	0xffffffff


	//   ....[144]....
        /*031c*/ 	.word	0xffffffff


	//   ....[145]....
        /*0320*/ 	.word	0xffffffff


	//   ....[146]....
        /*0324*/ 	.word	0xffffffff


	//   ....[147]....
        /*0328*/ 	.word	0xffffffff


	//   ....[148]....
        /*032c*/ 	.word	0xffffffff


	//   ....[149]....
        /*0330*/ 	.word	0xffffffff


	//   ....[150]....
        /*0334*/ 	.word	0xffffffff


	//   ....[151]....
        /*0338*/ 	.word	0xffffffff


	//   ....[152]....
        /*033c*/ 	.word	0xffffffff


	//   ....[153]....
        /*0340*/ 	.word	0xffffffff


	//   ....[154]....
        /*0344*/ 	.word	0xffffffff


	//   ....[155]....
        /*0348*/ 	.word	0xffffffff


	//   ....[156]....
        /*034c*/ 	.word	0xffffffff


	//   ....[157]....
        /*0350*/ 	.word	0xffffffff


	//   ....[158]....
        /*0354*/ 	.word	0xffffffff


	//   ....[159]....
        /*0358*/ 	.word	0xffffffff


	//   ....[160]....
        /*035c*/ 	.word	0x05000004


	//   ....[161]....
        /*0360*/ 	.word	0xffffffff


	//   ....[162]....
        /*0364*/ 	.word	0xffffffff


	//   ....[163]....
        /*0368*/ 	.word	0xffffffff


	//   ....[164]....
        /*036c*/ 	.word	0xffffffff


	//   ....[165]....
        /*0370*/ 	.word	0xffffffff


	//   ....[166]....
        /*0374*/ 	.word	0xffffffff


	//   ....[167]....
        /*0378*/ 	.word	0xffffffff


	//   ....[168]....
        /*037c*/ 	.word	0xffffffff


	//   ....[169]....
        /*0380*/ 	.word	0xffffffff


	//   ....[170]....
        /*0384*/ 	.word	0xffffffff


	//   ....[171]....
        /*0388*/ 	.word	0xffffffff


	//   ....[172]....
        /*038c*/ 	.word	0xffffffff


	//   ....[173]....
        /*0390*/ 	.word	0xffffffff


	//   ....[174]....
        /*0394*/ 	.word	0xffffffff


	//   ....[175]....
        /*0398*/ 	.word	0xffffffff


	//   ....[176]....
        /*039c*/ 	.word	0xffffffff


	//   ....[177]....
        /*03a0*/ 	.word	0xffffffff


	//   ....[178]....
        /*03a4*/ 	.word	0xffffffff


	//   ....[179]....
        /*03a8*/ 	.word	0xffffffff


	//   ....[180]....
        /*03ac*/ 	.word	0xffffffff


	//   ....[181]....
        /*03b0*/ 	.word	0xffffffff


	//   ....[182]....
        /*03b4*/ 	.word	0xffffffff


	//   ....[183]....
        /*03b8*/ 	.word	0xffffffff


	//   ....[184]....
        /*03bc*/ 	.word	0xffffffff


	//   ....[185]....
        /*03c0*/ 	.word	0xffffffff


	//   ....[186]....
        /*03c4*/ 	.word	0xffffffff


	//   ....[187]....
        /*03c8*/ 	.word	0xffffffff


	//   ....[188]....
        /*03cc*/ 	.word	0xffffffff


	//   ....[189]....
        /*03d0*/ 	.word	0xffffffff


	//   ....[190]....
        /*03d4*/ 	.word	0xffffffff


	//   ....[191]....
        /*03d8*/ 	.word	0xffffffff


	//   ....[192]....
        /*03dc*/ 	.word	0xffffffff


	//   ....[193]....
        /*03e0*/ 	.word	0xffffffff


	//   ....[194]....
        /*03e4*/ 	.word	0xffffffff


	//   ....[195]....
        /*03e8*/ 	.word	0xffffffff


	//   ....[196]....
        /*03ec*/ 	.word	0xffffffff


	//   ....[197]....
        /*03f0*/ 	.word	0xffffffff


	//   ....[198]....
        /*03f4*/ 	.word	0xffffffff


	//   ....[199]....
        /*03f8*/ 	.word	0xffffffff


	//   ....[200]....
        /*03fc*/ 	.word	0xffffffff


	//   ....[201]....
        /*0400*/ 	.word	0xffffffff


	//   ....[202]....
        /*0404*/ 	.word	0xffffffff


	//   ....[203]....
        /*0408*/ 	.word	0xffffffff


	//   ....[204]....
        /*040c*/ 	.word	0xffffffff


	//   ....[205]....
        /*0410*/ 	.word	0xffffffff


	//   ....[206]....
        /*0414*/ 	.word	0xffffffff


	//   ....[207]....
        /*0418*/ 	.word	0xffffffff


	//   ....[208]....
        /*041c*/ 	.word	0xffffffff


	//   ....[209]....
        /*0420*/ 	.word	0xffffffff


	//   ....[210]....
        /*0424*/ 	.word	0xffffffff


	//   ....[211]....
        /*0428*/ 	.word	0xffffffff


	//   ....[212]....
        /*042c*/ 	.word	0xffffffff


	//   ....[213]....
        /*0430*/ 	.word	0xffffffff


	//   ....[214]....
        /*0434*/ 	.word	0xffffffff


	//   ....[215]....
        /*0438*/ 	.word	0xffffffff


	//   ....[216]....
        /*043c*/ 	.word	0xffffffff


	//   ....[217]....
        /*0440*/ 	.word	0xffffffff


	//   ....[218]....
        /*0444*/ 	.word	0xffffffff


	//   ....[219]....
        /*0448*/ 	.word	0xffffffff


	//   ....[220]....
        /*044c*/ 	.word	0xffffffff


	//   ....[221]....
        /*0450*/ 	.word	0xffffffff


	//   ....[222]....
        /*0454*/ 	.word	0xffffffff


	//   ....[223]....
        /*0458*/ 	.word	0xffffffff


	//   ....[224]....
        /*045c*/ 	.word	0xffffffff


	//   ....[225]....
        /*0460*/ 	.word	0xffffffff


	//   ....[226]....
        /*0464*/ 	.word	0xffffffff


	//   ....[227]....
        /*0468*/ 	.word	0xffffffff


	//   ....[228]....
        /*046c*/ 	.word	0xffffffff


	//   ....[229]....
        /*0470*/ 	.word	0x0500002e


	//   ....[230]....
        /*0474*/ 	.word	0x0500002e


	//   ....[231]....
        /*0478*/ 	.word	0x0500002e


	//   ....[232]....
        /*047c*/ 	.word	0x0500002e


	//   ....[233]....
        /*0480*/ 	.word	0x0500002e


	//----- nvinfo : EIATTR_COOP_GROUP_INSTR_OFFSETS
	.align		4
.L_306:
        /*0484*/ 	.byte	0x04, 0x28
        /*0486*/ 	.short	(.L_308 - .L_307)


	//   ....[0]....
.L_307:
        /*0488*/ 	.word	0x00000e70


	//   ....[1]....
        /*048c*/ 	.word	0x00001cd0


	//   ....[2]....
        /*0490*/ 	.word	0x00002f10


	//   ....[3]....
        /*0494*/ 	.word	0x00002f30


	//   ....[4]....
        /*0498*/ 	.word	0x00002f50


	//   ....[5]....
        /*049c*/ 	.word	0x00002f70


	//   ....[6]....
        /*04a0*/ 	.word	0x00002f90


	//   ....[7]....
        /*04a4*/ 	.word	0x00003470


	//   ....[8]....
        /*04a8*/ 	.word	0x00003480


	//   ....[9]....
        /*04ac*/ 	.word	0x000034a0


	//   ....[10]....
        /*04b0*/ 	.word	0x000034c0


	//   ....[11]....
        /*04b4*/ 	.word	0x00003510


	//   ....[12]....
        /*04b8*/ 	.word	0x00003540


	//   ....[13]....
        /*04bc*/ 	.word	0x00003580


	//   ....[14]....
        /*04c0*/ 	.word	0x000035a0


	//   ....[15]....
        /*04c4*/ 	.word	0x000036c0


	//   ....[16]....
        /*04c8*/ 	.word	0x000036f0


	//   ....[17]....
        /*04cc*/ 	.word	0x00003700


	//   ....[18]....
        /*04d0*/ 	.word	0x00003720


	//   ....[19]....
        /*04d4*/ 	.word	0x00003760


	//   ....[20]....
        /*04d8*/ 	.word	0x00003790


	//   ....[21]....
        /*04dc*/ 	.word	0x000037d0


	//   ....[22]....
        /*04e0*/ 	.word	0x000037f0


	//   ....[23]....
        /*04e4*/ 	.word	0x00003810


	//   ....[24]....
        /*04e8*/ 	.word	0x00003940


	//   ....[25]....
        /*04ec*/ 	.word	0x00003970


	//   ....[26]....
        /*04f0*/ 	.word	0x00003980


	//   ....[27]....
        /*04f4*/ 	.word	0x000039a0


	//   ....[28]....
        /*04f8*/ 	.word	0x000039e0


	//   ....[29]....
        /*04fc*/ 	.word	0x00003a10


	//   ....[30]....
        /*0500*/ 	.word	0x00003a50


	//   ....[31]....
        /*0504*/ 	.word	0x00003a70


	//   ....[32]....
        /*0508*/ 	.word	0x00003a90


	//   ....[33]....
        /*050c*/ 	.word	0x00003bc0


	//   ....[34]....
        /*0510*/ 	.word	0x00003bf0


	//   ....[35]....
        /*0514*/ 	.word	0x00003c00


	//   ....[36]....
        /*0518*/ 	.word	0x00003c20


	//   ....[37]....
        /*051c*/ 	.word	0x00003c60


	//   ....[38]....
        /*0520*/ 	.word	0x00003c90


	//   ....[39]....
        /*0524*/ 	.word	0x00003cd0


	//   ....[40]....
        /*0528*/ 	.word	0x00003cf0


	//   ....[41]....
        /*052c*/ 	.word	0x00003d10


	//   ....[42]....
        /*0530*/ 	.word	0x00003e40


	//   ....[43]....
        /*0534*/ 	.word	0x00003e70


	//   ....[44]....
        /*0538*/ 	.word	0x00003e80


	//   ....[45]....
        /*053c*/ 	.word	0x00003ea0


	//   ....[46]....
        /*0540*/ 	.word	0x00003ee0


	//   ....[47]....
        /*0544*/ 	.word	0x00003f10


	//   ....[48]....
        /*0548*/ 	.word	0x00003f50


	//   ....[49]....
        /*054c*/ 	.word	0x00003f70


	//   ....[50]....
        /*0550*/ 	.word	0x00003f90


	//   ....[51]....
        /*0554*/ 	.word	0x000040c0


	//   ....[52]....
        /*0558*/ 	.word	0x000040f0


	//   ....[53]....
        /*055c*/ 	.word	0x00004100


	//   ....[54]....
        /*0560*/ 	.word	0x00004120


	//   ....[55]....
        /*0564*/ 	.word	0x00004160


	//   ....[56]....
        /*0568*/ 	.word	0x00004190


	//   ....[57]....
        /*056c*/ 	.word	0x000041d0


	//   ....[58]....
        /*0570*/ 	.word	0x000041f0


	//   ....[59]....
        /*0574*/ 	.word	0x00004210


	//   ....[60]....
        /*0578*/ 	.word	0x00004340


	//   ....[61]....
        /*057c*/ 	.word	0x00004370


	//   ....[62]....
        /*0580*/ 	.word	0x00004380


	//   ....[63]....
        /*0584*/ 	.word	0x000043a0


	//   ....[64]....
        /*0588*/ 	.word	0x000043e0


	//   ....[65]....
        /*058c*/ 	.word	0x00004410


	//   ....[66]....
        /*0590*/ 	.word	0x00004450


	//   ....[67]....
        /*0594*/ 	.word	0x00004470


	//   ....[68]....
        /*0598*/ 	.word	0x00004490


	//   ....[69]....
        /*059c*/ 	.word	0x000045c0


	//   ....[70]....
        /*05a0*/ 	.word	0x000045f0


	//   ....[71]....
        /*05a4*/ 	.word	0x00004600


	//   ....[72]....
        /*05a8*/ 	.word	0x00004620


	//   ....[73]....
        /*05ac*/ 	.word	0x00004660


	//   ....[74]....
        /*05b0*/ 	.word	0x00004690


	//   ....[75]....
        /*05b4*/ 	.word	0x000046d0


	//   ....[76]....
        /*05b8*/ 	.word	0x000046f0


	//   ....[77]....
        /*05bc*/ 	.word	0x00004710


	//   ....[78]....
        /*05c0*/ 	.word	0x00004840


	//   ....[79]....
        /*05c4*/ 	.word	0x00004870


	//   ....[80]....
        /*05c8*/ 	.word	0x00004880


	//   ....[81]....
        /*05cc*/ 	.word	0x000048a0


	//   ....[82]....
        /*05d0*/ 	.word	0x000048e0


	//   ....[83]....
        /*05d4*/ 	.word	0x00004910


	//   ....[84]....
        /*05d8*/ 	.word	0x00004950


	//   ....[85]....
        /*05dc*/ 	.word	0x00004970


	//   ....[86]....
        /*05e0*/ 	.word	0x00004990


	//   ....[87]....
        /*05e4*/ 	.word	0x00004ac0


	//   ....[88]....
        /*05e8*/ 	.word	0x00004af0


	//   ....[89]....
        /*05ec*/ 	.word	0x00004b00


	//   ....[90]....
        /*05f0*/ 	.word	0x00004b20


	//   ....[91]....
        /*05f4*/ 	.word	0x00004b60


	//   ....[92]....
        /*05f8*/ 	.word	0x00004b90


	//   ....[93]....
        /*05fc*/ 	.word	0x00004bd0


	//   ....[94]....
        /*0600*/ 	.word	0x00004bf0


	//   ....[95]....
        /*0604*/ 	.word	0x00004c10


	//   ....[96]....
        /*0608*/ 	.word	0x00004d40


	//   ....[97]....
        /*060c*/ 	.word	0x00004d70


	//   ....[98]....
        /*0610*/ 	.word	0x00004d80


	//   ....[99]....
        /*0614*/ 	.word	0x00004da0


	//   ....[100]....
        /*0618*/ 	.word	0x00004de0


	//   ....[101]....
        /*061c*/ 	.word	0x00004e10


	//   ....[102]....
        /*0620*/ 	.word	0x00004e50


	//   ....[103]....
        /*0624*/ 	.word	0x00004e70


	//   ....[104]....
        /*0628*/ 	.word	0x00004e90


	//   ....[105]....
        /*062c*/ 	.word	0x00004fc0


	//   ....[106]....
        /*0630*/ 	.word	0x00004ff0


	//   ....[107]....
        /*0634*/ 	.word	0x00005000


	//   ....[108]....
        /*0638*/ 	.word	0x00005020


	//   ....[109]....
        /*063c*/ 	.word	0x00005060


	//   ....[110]....
        /*0640*/ 	.word	0x00005090


	//   ....[111]....
        /*0644*/ 	.word	0x000050d0


	//   ....[112]....
        /*0648*/ 	.word	0x000050f0


	//   ....[113]....
        /*064c*/ 	.word	0x00005110


	//   ....[114]....
        /*0650*/ 	.word	0x00005240


	//   ....[115]....
        /*0654*/ 	.word	0x00005270


	//   ....[116]....
        /*0658*/ 	.word	0x00005280


	//   ....[117]....
        /*065c*/ 	.word	0x000052a0


	//   ....[118]....
        /*0660*/ 	.word	0x000052e0


	//   ....[119]....
        /*0664*/ 	.word	0x00005310


	//   ....[120]....
        /*0668*/ 	.word	0x00005350


	//   ....[121]....
        /*066c*/ 	.word	0x00005370


	//   ....[122]....
        /*0670*/ 	.word	0x00005390


	//   ....[123]....
        /*0674*/ 	.word	0x000054c0


	//   ....[124]....
        /*0678*/ 	.word	0x000054f0


	//   ....[125]....
        /*067c*/ 	.word	0x00005500


	//   ....[126]....
        /*0680*/ 	.word	0x00005520


	//   ....[127]....
        /*0684*/ 	.word	0x00005560


	//   ....[128]....
        /*0688*/ 	.word	0x00005590


	//   ....[129]....
        /*068c*/ 	.word	0x000055d0


	//   ....[130]....
        /*0690*/ 	.word	0x000055f0


	//   ....[131]....
        /*0694*/ 	.word	0x00005610


	//   ....[132]....
        /*0698*/ 	.word	0x00005740


	//   ....[133]....
        /*069c*/ 	.word	0x00005770


	//   ....[134]....
        /*06a0*/ 	.word	0x00005780


	//   ....[135]....
        /*06a4*/ 	.word	0x000057b0


	//   ....[136]....
        /*06a8*/ 	.word	0x000057e0


	//   ....[137]....
        /*06ac*/ 	.word	0x00005830


	//   ....[138]....
        /*06b0*/ 	.word	0x00005840


	//   ....[139]....
        /*06b4*/ 	.word	0x00005880


	//   ....[140]....
        /*06b8*/ 	.word	0x000058b0


	//   ....[141]....
        /*06bc*/ 	.word	0x000059c0


	//   ....[142]....
        /*06c0*/ 	.word	0x000059f0


	//   ....[143]....
        /*06c4*/ 	.word	0x00005a00


	//   ....[144]....
        /*06c8*/ 	.word	0x00005a50


	//   ....[145]....
        /*06cc*/ 	.word	0x00005a80


	//   ....[146]....
        /*06d0*/ 	.word	0x00005ab0


	//   ....[147]....
        /*06d4*/ 	.word	0x00005ae0


	//   ....[148]....
        /*06d8*/ 	.word	0x00005b10


	//   ....[149]....
        /*06dc*/ 	.word	0x00005b40


	//   ....[150]....
        /*06e0*/ 	.word	0x00005c40


	//   ....[151]....
        /*06e4*/ 	.word	0x00005c60


	//   ....[152]....
        /*06e8*/ 	.word	0x00005c70


	//   ....[153]....
        /*06ec*/ 	.word	0x00005cc0


	//   ....[154]....
        /*06f0*/ 	.word	0x00005cf0


	//   ....[155]....
        /*06f4*/ 	.word	0x00005d20


	//   ....[156]....
        /*06f8*/ 	.word	0x00005d50


	//   ....[157]....
        /*06fc*/ 	.word	0x00005d80


	//   ....[158]....
        /*0700*/ 	.word	0x00005db0


	//   ....[159]....
        /*0704*/ 	.word	0x00005ee0


	//   ....[160]....
        /*0708*/ 	.word	0x000063f0


	//   ....[161]....
        /*070c*/ 	.word	0x00006760


	//   ....[162]....
        /*0710*/ 	.word	0x00006860


	//   ....[163]....
        /*0714*/ 	.word	0x00006960


	//   ....[164]....
        /*0718*/ 	.word	0x00006a60


	//   ....[165]....
        /*071c*/ 	.word	0x00006b60


	//   ....[166]....
        /*0720*/ 	.word	0x00006c60


	//   ....[167]....
        /*0724*/ 	.word	0x00006d60


	//   ....[168]....
        /*0728*/ 	.word	0x00006e60


	//   ....[169]....
        /*072c*/ 	.word	0x00006f60


	//   ....[170]....
        /*0730*/ 	.word	0x00007060


	//   ....[171]....
        /*0734*/ 	.word	0x00007160


	//   ....[172]....
        /*0738*/ 	.word	0x00007260


	//   ....[173]....
        /*073c*/ 	.word	0x00007360


	//   ....[174]....
        /*0740*/ 	.word	0x00007460


	//   ....[175]....
        /*0744*/ 	.word	0x00007560


	//   ....[176]....
        /*0748*/ 	.word	0x00007660


	//   ....[177]....
        /*074c*/ 	.word	0x00007760


	//   ....[178]....
        /*0750*/ 	.word	0x00007970


	//   ....[179]....
        /*0754*/ 	.word	0x00007ae0


	//   ....[180]....
        /*0758*/ 	.word	0x00007c50


	//   ....[181]....
        /*075c*/ 	.word	0x00007dc0


	//   ....[182]....
        /*0760*/ 	.word	0x00007f30


	//   ....[183]....
        /*0764*/ 	.word	0x000080a0


	//   ....[184]....
        /*0768*/ 	.word	0x00008210


	//   ....[185]....
        /*076c*/ 	.word	0x00008380


	//   ....[186]....
        /*0770*/ 	.word	0x000084f0


	//   ....[187]....
        /*0774*/ 	.word	0x00008660


	//   ....[188]....
        /*0778*/ 	.word	0x000087d0


	//   ....[189]....
        /*077c*/ 	.word	0x00008940


	//   ....[190]....
        /*0780*/ 	.word	0x00008aa0


	//   ....[191]....
        /*0784*/ 	.word	0x00008bf0


	//   ....[192]....
        /*0788*/ 	.word	0x00008d40


	//   ....[193]....
        /*078c*/ 	.word	0x00008e90


	//   ....[194]....
        /*0790*/ 	.word	0x00008fe0


	//   ....[195]....
        /*0794*/ 	.word	0x00009ec0


	//   ....[196]....
        /*0798*/ 	.word	0x00009f50


	//   ....[197]....
        /*079c*/ 	.word	0x00009fd0


	//   ....[198]....
        /*07a0*/ 	.word	0x0000a060


	//   ....[199]....
        /*07a4*/ 	.word	0x0000a0e0


	//   ....[200]....
        /*07a8*/ 	.word	0x0000a170


	//   ....[201]....
        /*07ac*/ 	.word	0x0000a1f0


	//   ....[202]....
        /*07b0*/ 	.word	0x0000a280


	//   ....[203]....
        /*07b4*/ 	.word	0x0000a300


	//   ....[204]....
        /*07b8*/ 	.word	0x0000a390


	//   ....[205]....
        /*07bc*/ 	.word	0x0000a410


	//   ....[206]....
        /*07c0*/ 	.word	0x0000a4a0


	//   ....[207]....
        /*07c4*/ 	.word	0x0000a520


	//   ....[208]....
        /*07c8*/ 	.word	0x0000a5a0


	//   ....[209]....
        /*07cc*/ 	.word	0x0000a620


	//   ....[210]....
        /*07d0*/ 	.word	0x0000a6b0


	//   ....[211]....
        /*07d4*/ 	.word	0x0000a730


	//   ....[212]....
        /*07d8*/ 	.word	0x0000a900


	//   ....[213]....
        /*07dc*/ 	.word	0x0000a9b0


	//   ....[214]....
        /*07e0*/ 	.word	0x0000aa60


	//   ....[215]....
        /*07e4*/ 	.word	0x0000ab10


	//   ....[216]....
        /*07e8*/ 	.word	0x0000abc0


	//   ....[217]....
        /*07ec*/ 	.word	0x0000ac70


	//   ....[218]....
        /*07f0*/ 	.word	0x0000ad20


	//   ....[219]....
        /*07f4*/ 	.word	0x0000add0


	//   ....[220]....
        /*07f8*/ 	.word	0x0000ae80


	//   ....[221]....
        /*07fc*/ 	.word	0x0000af30


	//   ....[222]....
        /*0800*/ 	.word	0x0000afe0


	//   ....[223]....
        /*0804*/ 	.word	0x0000b090


	//   ....[224]....
        /*0808*/ 	.word	0x0000b140


	//   ....[225]....
        /*080c*/ 	.word	0x0000b1f0


	//   ....[226]....
        /*0810*/ 	.word	0x0000b2a0


	//   ....[227]....
        /*0814*/ 	.word	0x0000b360


	//   ....[228]....
        /*0818*/ 	.word	0x0000b400


	//   ....[229]....
        /*081c*/ 	.word	0x0000b470


	//   ....[230]....
        /*0820*/ 	.word	0x0000b4e0


	//   ....[231]....
        /*0824*/ 	.word	0x0000b550


	//   ....[232]....
        /*0828*/ 	.word	0x0000b5c0


	//   ....[233]....
        /*082c*/ 	.word	0x0000b630


	//----- nvinfo : EIATTR_VRC_CTA_INIT_COUNT
	.align		4
.L_308:
        /*0830*/ 	.byte	0x02, 0x4a
	.zero		1
	.zero		1


	//----- nvinfo : EIATTR_EXIT_INSTR_OFFSETS
	.align		4
        /*0834*/ 	.byte	0x04, 0x1c
        /*0836*/ 	.short	(.L_310 - .L_309)


	//   ....[0]....
.L_309:
        /*0838*/ 	.word	0x000029b0


	//   ....[1]....
        /*083c*/ 	.word	0x00002d10


	//   ....[2]....
        /*0840*/ 	.word	0x00002d30


	//   ....[3]....
        /*0844*/ 	.word	0x0000a740


	//   ....[4]....
        /*0848*/ 	.word	0x0000b410


	//----- nvinfo : EIATTR_MAX_THREADS
	.align		4
.L_310:
        /*084c*/ 	.byte	0x04, 0x05
        /*084e*/ 	.short	(.L_312 - .L_311)
.L_311:
        /*0850*/ 	.word	0x00000180
        /*0854*/ 	.word	0x00000001
        /*0858*/ 	.word	0x00000001


	//----- nvinfo : EIATTR_CRS_STACK_SIZE
	.align		4
.L_312:
        /*085c*/ 	.byte	0x04, 0x1e
        /*085e*/ 	.short	(.L_314 - .L_313)
.L_313:
        /*0860*/ 	.word	0x00000000


	//----- nvinfo : EIATTR_CBANK_PARAM_SIZE
	.align		4
.L_314:
        /*0864*/ 	.byte	0x03, 0x19
        /*0866*/ 	.short	0x004d


	//----- nvinfo : EIATTR_PARAM_CBANK
	.align		4
        /*0868*/ 	.byte	0x04, 0x0a
        /*086a*/ 	.short	(.L_316 - .L_315)
	.align		4
.L_315:
        /*086c*/ 	.word	index@(.nv.constant0._ZN3cub18CUB_300001_SM_10006detail10radix_sort29DeviceRadixSortOnesweepKernelINS1_5radix10policy_hubIfiyE10Policy1000ELNS0_9SortOrderE1EfiyiiNS1_21identity_decomposer_tEEEvPT5_SB_PT3_PKSC_PT1_PKSG_PT2_PKSK_T4_iiT6_)
        /*0870*/ 	.short	0x0380
        /*0872*/ 	.short	0x004d


	//----- nvinfo : EIATTR_SW_WAR
	.align		4
.L_316:
        /*0874*/ 	.byte	0x04, 0x36
        /*0876*/ 	.short	(.L_318 - .L_317)
.L_317:
        /*0878*/ 	.word	0x00000008
.L_318:


//--------------------- .nv.info._ZN3cub18CUB_300001_SM_10006detail10radix_sort33DeviceRadixSortExclusiveSumKernelINS1_5radix10policy_hubIfiyE10Policy1000EyEEvPT0_ --------------------------
	.section	.nv.info._ZN3cub18CUB_300001_SM_10006detail10radix_sort33DeviceRadixSortExclusiveSumKernelINS1_5radix10policy_hubIfiyE10Policy1000EyEEvPT0_,"",@"SHT_CUDA_INFO"
	.sectionflags	@""
	.align	4


	//----- nvinfo : EIATTR_CUDA_API_VERSION
	.align		4
        /*0000*/ 	.byte	0x04, 0x37
        /*0002*/ 	.short	(.L_320 - .L_319)
.L_319:
        /*0004*/ 	.word	0x00000082


	//----- nvinfo : EIATTR_KPARAM_INFO
	.align		4
.L_320:
        /*0008*/ 	.byte	0x04, 0x17
        /*000a*/ 	.short	(.L_322 - .L_321)
.L_321:
        /*000c*/ 	.word	0x00000000
        /*0010*/ 	.short	0x0000
        /*0012*/ 	.short	0x0000
        /*0014*/ 	.byte	0x00, 0xf5, 0x21, 0x00


	//----- nvinfo : EIATTR_SPARSE_MMA_MASK
	.align		4
.L_322:
        /*0018*/ 	.byte	0x03, 0x50
        /*001a*/ 	.short	0x0000


	//----- nvinfo : EIATTR_MAXREG_COUNT
	.align		4
        /*001c*/ 	.byte	0x03, 0x1b
        /*001e*/ 	.short	0x00ff


	//----- nvinfo : EIATTR_NUM_BARRIERS
	.align		4
        /*0020*/ 	.byte	0x02, 0x4c
        /*0022*/ 	.byte	0x01
	.zero		1


	//----- nvinfo : EIATTR_MERCURY_ISA_VERSION
	.align		4
        /*0024*/ 	.byte	0x03, 0x5f
        /*0026*/ 	.short	0x0101


	//----- nvinfo : EIATTR_COOP_GROUP_MASK_REGIDS
	.align		4
        /*0028*/ 	.byte	0x04, 0x29
        /*002a*/ 	.short	(.L_324 - .L_323)


	//   ....[0]....
.L_323:
        /*002c*/ 	.word	0xffffffff


	//   ....[1]....
        /*0030*/ 	.word	0xffffffff


	//   ....[2]....
        /*0034*/ 	.word	0xffffffff


	//   ....[3]....
        /*0038*/ 	.word	0xffffffff


	//   ....[4]....
        /*003c*/ 	.word	0xffffffff


	//   ....[5]....
        /*0040*/ 	.word	0xffffffff


	//   ....[6]....
        /*0044*/ 	.word	0xffffffff


	//   ....[7]....
        /*0048*/ 	.word	0xffffffff


	//   ....[8]....
        /*004c*/ 	.word	0xffffffff


	//   ....[9]....
        /*0050*/ 	.word	0xffffffff


	//   ....[10]....
        /*0054*/ 	.word	0x05000015


	//   ....[11]....
        /*0058*/ 	.word	0x05000015


	//   ....[12]....
        /*005c*/ 	.word	0x05000015


	//   ....[13]....
        /*0060*/ 	.word	0x05000015


	//   ....[14]....
        /*0064*/ 	.word	0x05000015


	//   ....[15]....
        /*0068*/ 	.word	0x05000015


	//   ....[16]....
        /*006c*/ 	.word	0x05000015


	//   ....[17]....
        /*0070*/ 	.word	0x05000015


	//   ....[18]....
        /*0074*/ 	.word	0x05000015


	//   ....[19]....
        /*0078*/ 	.word	0x05000015


	//----- nvinfo : EIATTR_COOP_GROUP_INSTR_OFFSETS
	.align		4
.L_324:
        /*007c*/ 	.byte	0x04, 0x28
        /*007e*/ 	.short	(.L_326 - .L_325)


	//   ....[0]....
.L_325:
        /*0080*/ 	.word	0x00000250


	//   ....[1]....
        /*0084*/ 	.word	0x00000260


	//   ....[2]....
        /*0088*/ 	.word	0x000002a0


	//   ....[3]....
        /*008c*/ 	.word	0x000002c0


	//   ....[4]....
        /*0090*/ 	.word	0x00000310


	//   ....[5]....
        /*0094*/ 	.word	0x00000320


	//   ....[6]....
        /*0098*/ 	.word	0x00000360


	//   ....[7]....
        /*009c*/ 	.word	0x00000380


	//   ....[8]....
        /*00a0*/ 	.word	0x000003d0


	//   ....[9]....
        /*00a4*/ 	.word	0x000003e0


	//   ....[10]....
        /*00a8*/ 	.word	0x00000660


	//   ....[11]....
        /*00ac*/ 	.word	0x000006b0


	//   ....[12]....
        /*00b0*/ 	.word	0x00000740


	//   ....[13]....
        /*00b4*/ 	.word	0x00000790


	//   ....[14]....
        /*00b8*/ 	.word	0x00000820


	//   ....[15]....
        /*00bc*/ 	.word	0x00000870


	//   ....[16]....
        /*00c0*/ 	.word	0x00000900


	//   ....[17]....
        /*00c4*/ 	.word	0x00000950


	//   ....[18]....
        /*00c8*/ 	.word	0x000009e0


	//   ....[19]....
        /*00cc*/ 	.word	0x00000a30


	//----- nvinfo : EIATTR_VRC_CTA_INIT_COUNT
	.align		4
.L_326:
        /*00d0*/ 	.byte	0x02, 0x4a
	.zero		1
	.zero		1


	//----- nvinfo : EIATTR_EXIT_INSTR_OFFSETS
	.align		4
        /*00d4*/ 	.byte	0x04, 0x1c
        /*00d6*/ 	.short	(.L_328 - .L_327)


	//   ....[0]....
.L_327:
        /*00d8*/ 	.word	0x000005d0


	//   ....[1]....
        /*00dc*/ 	.word	0x00000600


	//----- nvinfo : EIATTR_CRS_STACK_SIZE
	.align		4
.L_328:
        /*00e0*/ 	.byte	0x04, 0x1e
        /*00e2*/ 	.short	(.L_330 - .L_329)
.L_329:
        /*00e4*/ 	.word	0x00000000


	//----- nvinfo : EIATTR_CBANK_PARAM_SIZE
	.align		4
.L_330:
        /*00e8*/ 	.byte	0x03, 0x19
        /*00ea*/ 	.short	0x0008


	//----- nvinfo : EIATTR_PARAM_CBANK
	.align		4
        /*00ec*/ 	.byte	0x04, 0x0a
        /*00ee*/ 	.short	(.L_332 - .L_331)
	.align		4
.L_331:
        /*00f0*/ 	.word	index@(.nv.constant0._ZN3cub18CUB_300001_SM_10006detail10radix_sort33DeviceRadixSortExclusiveSumKernelINS1_5radix10policy_hubIfiyE10Policy1000EyEEvPT0_)
        /*00f4*/ 	.short	0x0380
        /*00f6*/ 	.short	0x0008


	//----- nvinfo : EIATTR_SW_WAR
	.align		4
.L_332:
        /*00f8*/ 	.byte	0x04, 0x36
        /*00fa*/ 	.short	(.L_334 - .L_333)
.L_333:
        /*00fc*/ 	.word	0x00000008
.L_334:


//--------------------- .nv.info._ZN3cub18CUB_300001_SM_10006detail10radix_sort30DeviceRadixSortHistogramKernelINS1_5radix10policy_hubIfiyE10Policy1000ELNS0_9SortOrderE1EfyNS1_21identity_decomposer_tEEEvPT2_PKT1_SA_iiT3_ --------------------------
	.section	.nv.info._ZN3cub18CUB_300001_SM_10006detail10radix_sort30DeviceRadixSortHistogramKernelINS1_5radix10policy_hubIfiyE10Policy1000ELNS0_9SortOrderE1EfyNS1_21identity_decomposer_tEEEvPT2_PKT1_SA_iiT3_,"",@"SHT_CUDA_INFO"
	.sectionflags	@""
	.align	4


	//----- nvinfo : EIATTR_CUDA_API_VERSION
	.align		4
        /*0000*/ 	.byte	0x04, 0x37
        /*0002*/ 	.short	(.L_336 - .L_335)
.L_335:
        /*0004*/ 	.word	0x00000082


	//----- nvinfo : EIATTR_KPARAM_INFO
	.align		4
.L_336:
        /*0008*/ 	.byte	0x04, 0x17
        /*000a*/ 	.short	(.L_338 - .L_337)
.L_337:
        /*000c*/ 	.word	0x00000000
        /*0010*/ 	.short	0x0005
        /*0012*/ 	.short	0x0020
        /*0014*/ 	.byte	0x00, 0xf0, 0x05, 0x00


	//----- nvinfo : EIATTR_KPARAM_INFO
	.align		4
.L_338:
        /*0018*/ 	.byte	0x04, 0x17
        /*001a*/ 	.short	(.L_340 - .L_339)
.L_339:
        /*001c*/ 	.word	0x00000000
        /*0020*/ 	.short	0x0004
        /*0022*/ 	.short	0x001c
        /*0024*/ 	.byte	0x00, 0xf0, 0x11, 0x00


	//----- nvinfo : EIATTR_KPARAM_INFO
	.align		4
.L_340:
        /*0028*/ 	.byte	0x04, 0x17
        /*002a*/ 	.short	(.L_342 - .L_341)
.L_341:
        /*002c*/ 	.word	0x00000000
        /*0030*/ 	.short	0x0003
        /*0032*/ 	.short	0x0018
        /*0034*/ 	.byte	0x00, 0xf0, 0x11, 0x00


	//----- nvinfo : EIATTR_KPARAM_INFO
	.align		4
.L_342:
        /*0038*/ 	.byte	0x04, 0x17
        /*003a*/ 	.short	(.L_344 - .L_343)
.L_343:
        /*003c*/ 	.word	0x00000000
        /*0040*/ 	.short	0x0002
        /*0042*/ 	.short	0x0010
        /*0044*/ 	.byte	0x00, 0xf0, 0x21, 0x00


	//----- nvinfo : EIATTR_KPARAM_INFO
	.align		4
.L_344:
        /*0048*/ 	.byte	0x04, 0x17
        /*004a*/ 	.short	(.L_346 - .L_345)
.L_345:
        /*004c*/ 	.word	0x00000000
        /*0050*/ 	.short	0x0001
        /*0052*/ 	.short	0x0008
        /*0054*/ 	.byte	0x00, 0xf5, 0x21, 0x00


	//----- nvinfo : EIATTR_KPARAM_INFO
	.align		4
.L_346:
        /*0058*/ 	.byte	0x04, 0x17
        /*005a*/ 	.short	(.L_348 - .L_347)
.L_347:
        /*005c*/ 	.word	0x00000000
        /*0060*/ 	.short	0x0000
        /*0062*/ 	.short	0x0000
        /*0064*/ 	.byte	0x00, 0xf5, 0x21, 0x00


	//----- nvinfo : EIATTR_SPARSE_MMA_MASK
	.align		4
.L_348:
        /*0068*/ 	.byte	0x03, 0x50
        /*006a*/ 	.short	0x0000


	//----- nvinfo : EIATTR_MAXREG_COUNT
	.align		4
        /*006c*/ 	.byte	0x03, 0x1b
        /*006e*/ 	.short	0x00ff


	//----- nvinfo : EIATTR_NUM_BARRIERS
	.align		4
        /*0070*/ 	.byte	0x02, 0x4c
        /*0072*/ 	.byte	0x01
	.zero		1


	//----- nvinfo : EIATTR_MERCURY_ISA_VERSION
	.align		4
        /*0074*/ 	.byte	0x03, 0x5f
        /*0076*/ 	.short	0x0101


	//----- nvinfo : EIATTR_VRC_CTA_INIT_COUNT
	.align		4
        /*0078*/ 	.byte	0x02, 0x4a
	.zero		1
	.zero		1


	//----- nvinfo : EIATTR_EXIT_INSTR_OFFSETS
	.align		4
        /*007c*/ 	.byte	0x04, 0x1c
        /*007e*/ 	.short	(.L_350 - .L_349)


	//   ....[0]....
.L_349:
        /*0080*/ 	.word	0x00000040


	//   ....[1]....
        /*0084*/ 	.word	0x000032e0


	//----- nvinfo : EIATTR_MAX_THREADS
	.align		4
.L_350:
        /*0088*/ 	.byte	0x04, 0x05
        /*008a*/ 	.short	(.L_352 - .L_351)
.L_351:
        /*008c*/ 	.word	0x00000080
        /*0090*/ 	.word	0x00000001
        /*0094*/ 	.word	0x00000001


	//----- nvinfo : EIATTR_CRS_STACK_SIZE
	.align		4
.L_352:
        /*0098*/ 	.byte	0x04, 0x1e
        /*009a*/ 	.short	(.L_354 - .L_353)
.L_353:
        /*009c*/ 	.word	0x00000000


	//----- nvinfo : EIATTR_CBANK_PARAM_SIZE
	.align		4
.L_354:
        /*00a0*/ 	.byte	0x03, 0x19
        /*00a2*/ 	.short	0x0021


	//----- nvinfo : EIATTR_PARAM_CBANK
	.align		4
        /*00a4*/ 	.byte	0x04, 0x0a
        /*00a6*/ 	.short	(.L_356 - .L_355)
	.align		4
.L_355:
        /*00a8*/ 	.word	index@(.nv.constant0._ZN3cub18CUB_300001_SM_10006detail10radix_sort30DeviceRadixSortHistogramKernelINS1_5radix10policy_hubIfiyE10Policy1000ELNS0_9SortOrderE1EfyNS1_21identity_decomposer_tEEEvPT2_PKT1_SA_iiT3_)
        /*00ac*/ 	.short	0x0380
        /*00ae*/ 	.short	0x0021


	//----- nvinfo : EIATTR_SW_WAR
	.align		4
.L_356:
        /*00b0*/ 	.byte	0x04, 0x36
        /*00b2*/ 	.short	(.L_358 - .L_357)
.L_357:
        /*00b4*/ 	.word	0x00000008
.L_358:


//--------------------- .nv.info._ZN3cub18CUB_300001_SM_10006detail10radix_sort31DeviceRadixSortSingleTileKernelINS1_5radix10policy_hubIfiyE10Policy1000ELNS0_9SortOrderE1EfiyNS1_21identity_decomposer_tEEEvPKT1_PSA_PKT2_PSE_T3_iiT4_ --------------------------
	.section	.nv.info._ZN3cub18CUB_300001_SM_10006detail10radix_sort31DeviceRadixSortSingleTileKernelINS1_5radix10policy_hubIfiyE10Policy1000ELNS0_9SortOrderE1EfiyNS1_21identity_decomposer_tEEEvPKT1_PSA_PKT2_PSE_T3_iiT4_,"",@"SHT_CUDA_INFO"
	.sectionflags	@""
	.align	4


	//----- nvinfo : EIATTR_CUDA_API_VERSION
	.align		4
        /*0000*/ 	.byte	0x04, 0x37
        /*0002*/ 	.short	(.L_360 - .L_359)
.L_359:
        /*0004*/ 	.word	0x00000082


	//----- nvinfo : EIATTR_KPARAM_INFO
	.align		4
.L_360:
        /*0008*/ 	.byte	0x04, 0x17
        /*000a*/ 	.short	(.L_362 - .L_361)
.L_361:
        /*000c*/ 	.word	0x00000000
        /*0010*/ 	.short	0x0007
        /*0012*/ 	.short	0x0030
        /*0014*/ 	.byte	0x00, 0xf0, 0x05, 0x00


	//----- nvinfo : EIATTR_KPARAM_INFO
	.align		4
.L_362:
        /*0018*/ 	.byte	0x04, 0x17
        /*001a*/ 	.short	(.L_364 - .L_363)
.L_363:
        /*001c*/ 	.word	0x00000000
        /*0020*/ 	.short	0x0006
        /*0022*/ 	.short	0x002c
        /*0024*/ 	.byte	0x00, 0xf0, 0x11, 0x00


	//----- nvinfo : EIATTR_KPARAM_INFO
	.align		4
.L_364:
        /*0028*/ 	.byte	0x04, 0x17
        /*002a*/ 	.short	(.L_366 - .L_365)
.L_365:
        /*002c*/ 	.word	0x00000000
        /*0030*/ 	.short	0x0005
        /*0032*/ 	.short	0x0028
        /*0034*/ 	.byte	0x00, 0xf0, 0x11, 0x00


	//----- nvinfo : EIATTR_KPARAM_INFO
	.align		4
.L_366:
        /*0038*/ 	.byte	0x04, 0x17
        /*003a*/ 	.short	(.L_368 - .L_367)
.L_367:
        /*003c*/ 	.word	0x00000000
        /*0040*/ 	.short	0x0004
        /*0042*/ 	.short	0x0020
        /*0044*/ 	.byte	0x00, 0xf0, 0x21, 0x00


	//----- nvinfo : EIATTR_KPARAM_INFO
	.align		4
.L_368:
        /*0048*/ 	.byte	0x04, 0x17
        /*004a*/ 	.short	(.L_370 - .L_369)
.L_369:
        /*004c*/ 	.word	0x00000000
        /*0050*/ 	.short	0x0003
        /*0052*/ 	.short	0x0018
        /*0054*/ 	.byte	0x00, 0xf5, 0x21, 0x00


	//----- nvinfo : EIATTR_KPARAM_INFO
	.align		4
.L_370:
        /*0058*/ 	.byte	0x04, 0x17
        /*005a*/ 	.short	(.L_372 - .L_371)
.L_371:
        /*005c*/ 	.word	0x00000000
        /*0060*/ 	.short	0x0002
        /*0062*/ 	.short	0x0010
        /*0064*/ 	.byte	0x00, 0xf5, 0x21, 0x00


	//----- nvinfo : EIATTR_KPARAM_INFO
	.align		4
.L_372:
        /*0068*/ 	.byte	0x04, 0x17
        /*006a*/ 	.short	(.L_374 - .L_373)
.L_373:
        /*006c*/ 	.word	0x00000000
        /*0070*/ 	.short	0x0001
        /*0072*/ 	.short	0x0008
        /*0074*/ 	.byte	0x00, 0xf5, 0x21, 0x00


	//----- nvinfo : EIATTR_KPARAM_INFO
	.align		4
.L_374:
        /*0078*/ 	.byte	0x04, 0x17
        /*007a*/ 	.short	(.L_376 - .L_375)
.L_375:
        /*007c*/ 	.word	0x00000000
        /*0080*/ 	.short	0x0000
        /*0082*/ 	.short	0x0000
        /*0084*/ 	.byte	0x00, 0xf5, 0x21, 0x00


	//----- nvinfo : EIATTR_SPARSE_MMA_MASK
	.align		4
.L_376:
        /*0088*/ 	.byte	0x03, 0x50
        /*008a*/ 	.short	0x0000


	//----- nvinfo : EIATTR_MAXREG_COUNT
	.align		4
        /*008c*/ 	.byte	0x03, 0x1b
        /*008e*/ 	.short	0x00ff


	//----- nvinfo : EIATTR_NUM_BARRIERS
	.align		4
        /*0090*/ 	.byte	0x02, 0x4c
        /*0092*/ 	.byte	0x01
	.zero		1


	//----- nvinfo : EIATTR_MERCURY_ISA_VERSION
	.align		4
        /*0094*/ 	.byte	0x03, 0x5f
        /*0096*/ 	.short	0x0101


	//----- nvinfo : EIATTR_COOP_GROUP_MASK_REGIDS
	.align		4
        /*0098*/ 	.byte	0x04, 0x29
        /*009a*/ 	.short	(.L_378 - .L_377)


	//   ....[0]....
.L_377:
        /*009c*/ 	.word	0xffffffff


	//   ....[1]....
        /*00a0*/ 	.word	0xffffffff


	//   ....[2]....
        /*00a4*/ 	.word	0xffffffff


	//   ....[3]....
        /*00a8*/ 	.word	0xffffffff


	//   ....[4]....
        /*00ac*/ 	.word	0xffffffff


	//----- nvinfo : EIATTR_COOP_GROUP_INSTR_OFFSETS
	.align		4
.L_378:
        /*00b0*/ 	.byte	0x04, 0x28
        /*00b2*/ 	.short	(.L_380 - .L_379)


	//   ....[0]....
.L_379:
        /*00b4*/ 	.word	0x00002310


	//   ....[1]....
        /*00b8*/ 	.word	0x00002330


	//   ....[2]....
        /*00bc*/ 	.word	0x00002350


	//   ....[3]....
        /*00c0*/ 	.word	0x00002370


	//   ....[4]....
        /*00c4*/ 	.word	0x00002390


	//----- nvinfo : EIATTR_VRC_CTA_INIT_COUNT
	.align		4
.L_380:
        /*00c8*/ 	.byte	0x02, 0x4a
	.zero		1
	.zero		1


	//----- nvinfo : EIATTR_EXIT_INSTR_OFFSETS
	.align		4
        /*00cc*/ 	.byte	0x04, 0x1c
        /*00ce*/ 	.short	(.L_382 - .L_381)


	//   ....[0]....
.L_381:
        /*00d0*/ 	.word	0x00004460


	//   ....[1]....
        /*00d4*/ 	.word	0x000044e0


	//----- nvinfo : EIATTR_MAX_THREADS
	.align		4
.L_382:
        /*00d8*/ 	.byte	0x04, 0x05
        /*00da*/ 	.short	(.L_384 - .L_383)
.L_383:
        /*00dc*/ 	.word	0x00000100
        /*00e0*/ 	.word	0x00000001
        /*00e4*/ 	.word	0x00000001


	//----- nvinfo : EIATTR_CBANK_PARAM_SIZE
	.align		4
.L_384:
        /*00e8*/ 	.byte	0x03, 0x19
        /*00ea*/ 	.short	0x0031


	//----- nvinfo : EIATTR_PARAM_CBANK
	.align		4
        /*00ec*/ 	.byte	0x04, 0x0a
        /*00ee*/ 	.short	(.L_386 - .L_385)
	.align		4
.L_385:
        /*00f0*/ 	.word	index@(.nv.constant0._ZN3cub18CUB_300001_SM_10006detail10radix_sort31DeviceRadixSortSingleTileKernelINS1_5radix10policy_hubIfiyE10Policy1000ELNS0_9SortOrderE1EfiyNS1_21identity_decomposer_tEEEvPKT1_PSA_PKT2_PSE_T3_iiT4_)
        /*00f4*/ 	.short	0x0380
        /*00f6*/ 	.short	0x0031


	//----- nvinfo : EIATTR_SW_WAR
	.align		4
.L_386:
        /*00f8*/ 	.byte	0x04, 0x36
        /*00fa*/ 	.short	(.L_388 - .L_387)
.L_387:
        /*00fc*/ 	.word	0x00000008
.L_388:


//--------------------- .nv.info._ZN3cub18CUB_300001_SM_10006detail11EmptyKernelIvEEvv --------------------------
	.section	.nv.info._ZN3cub18CUB_300001_SM_10006detail11EmptyKernelIvEEvv,"",@"SHT_CUDA_INFO"
	.sectionflags	@""
	.align	4


	//----- nvinfo : EIATTR_CUDA_API_VERSION
	.align		4
        /*0000*/ 	.byte	0x04, 0x37
        /*0002*/ 	.short	(.L_390 - .L_389)
.L_389:
        /*0004*/ 	.word	0x00000082


	//----- nvinfo : EIATTR_SPARSE_MMA_MASK
	.align		4
.L_390:
        /*0008*/ 	.byte	0x03, 0x50
        /*000a*/ 	.short	0x0000


	//----- nvinfo : EIATTR_MAXREG_COUNT
	.align		4
        /*000c*/ 	.byte	0x03, 0x1b
        /*000e*/ 	.short	0x00ff


	//----- nvinfo : EIATTR_MERCURY_ISA_VERSION
	.align		4
        /*0010*/ 	.byte	0x03, 0x5f
        /*0012*/ 	.short	0x0101


	//----- nvinfo : EIATTR_VRC_CTA_INIT_COUNT
	.align		4
        /*0014*/ 	.byte	0x02, 0x4a
	.zero		1
	.zero		1


	//----- nvinfo : EIATTR_EXIT_INSTR_OFFSETS
	.align		4
        /*0018*/ 	.byte	0x04, 0x1c
        /*001a*/ 	.short	(.L_392 - .L_391)


	//   ....[0]....
.L_391:
        /*001c*/ 	.word	0x00000010


	//----- nvinfo : EIATTR_SW_WAR
	.align		4
.L_392:
        /*0020*/ 	.byte	0x04, 0x36
        /*0022*/ 	.short	(.L_394 - .L_393)
.L_393:
        /*0024*/ 	.word	0x00000008
.L_394:


//--------------------- .nv.info._Z6mutatePfS_S_  --------------------------
	.section	.nv.info._Z6mutatePfS_S_,"",@"SHT_CUDA_INFO"
	.sectionflags	@""
	.align	4


	//----- nvinfo : EIATTR_CUDA_API_VERSION
	.align		4
        /*0000*/ 	.byte	0x04, 0x37
        /*0002*/ 	.short	(.L_396 - .L_395)
.L_395:
        /*0004*/ 	.word	0x00000082


	//----- nvinfo : EIATTR_KPARAM_INFO
	.align		4
.L_396:
        /*0008*/ 	.byte	0x04, 0x17
        /*000a*/ 	.short	(.L_398 - .L_397)
.L_397:
        /*000c*/ 	.word	0x00000000
        /*0010*/ 	.short	0x0002
        /*0012*/ 	.short	0x0010
        /*0014*/ 	.byte	0x00, 0xf5, 0x21, 0x00


	//----- nvinfo : EIATTR_KPARAM_INFO
	.align		4
.L_398:
        /*0018*/ 	.byte	0x04, 0x17
        /*001a*/ 	.short	(.L_400 - .L_399)
.L_399:
        /*001c*/ 	.word	0x00000000
        /*0020*/ 	.short	0x0001
        /*0022*/ 	.short	0x0008
        /*0024*/ 	.byte	0x00, 0xf5, 0x21, 0x00


	//----- nvinfo : EIATTR_KPARAM_INFO
	.align		4
.L_400:
        /*0028*/ 	.byte	0x04, 0x17
        /*002a*/ 	.short	(.L_402 - .L_401)
.L_401:
        /*002c*/ 	.word	0x00000000
        /*0030*/ 	.short	0x0000
        /*0032*/ 	.short	0x0000
        /*0034*/ 	.byte	0x00, 0xf5, 0x21, 0x00


	//----- nvinfo : EIATTR_SPARSE_MMA_MASK
	.align		4
.L_402:
        /*0038*/ 	.byte	0x03, 0x50
        /*003a*/ 	.short	0x0000


	//----- nvinfo : EIATTR_MAXREG_COUNT
	.align		4
        /*003c*/ 	.byte	0x03, 0x1b
        /*003e*/ 	.short	0x00ff


	//----- nvinfo : EIATTR_MERCURY_ISA_VERSION
	.align		4
        /*0040*/ 	.byte	0x03, 0x5f
        /*0042*/ 	.short	0x0101


	//----- nvinfo : EIATTR_VRC_CTA_INIT_COUNT
	.align		4
        /*0044*/ 	.byte	0x02, 0x4a
	.zero		1
	.zero		1


	//----- nvinfo : EIATTR_EXIT_INSTR_OFFSETS
	.align		4
        /*0048*/ 	.byte	0x04, 0x1c
        /*004a*/ 	.short	(.L_404 - .L_403)


	//   ....[0]....
.L_403:
        /*004c*/ 	.word	0x000000d0


	//   ....[1]....
        /*0050*/ 	.word	0x00000250


	//   ....[2]....
        /*0054*/ 	.word	0x00000280


	//----- nvinfo : EIATTR_CRS_STACK_SIZE
	.align		4
.L_404:
        /*0058*/ 	.byte	0x04, 0x1e
        /*005a*/ 	.short	(.L_406 - .L_405)
.L_405:
        /*005c*/ 	.word	0x00000000


	//----- nvinfo : EIATTR_CBANK_PARAM_SIZE
	.align		4
.L_406:
        /*0060*/ 	.byte	0x03, 0x19
        /*0062*/ 	.short	0x0018


	//----- nvinfo : EIATTR_PARAM_CBANK
	.align		4
        /*0064*/ 	.byte	0x04, 0x0a
        /*0066*/ 	.short	(.L_408 - .L_407)
	.align		4
.L_407:
        /*0068*/ 	.word	index@(.nv.constant0._Z6mutatePfS_S_)
        /*006c*/ 	.short	0x0380
        /*006e*/ 	.short	0x0018


	//----- nvinfo : EIATTR_SW_WAR
	.align		4
.L_408:
        /*0070*/ 	.byte	0x04, 0x36
        /*0072*/ 	.short	(.L_410 - .L_409)
.L_409:
        /*0074*/ 	.word	0x00000008
.L_410:


//--------------------- .nv.info._Z9crossoverPfS_PjS0_i --------------------------
	.section	.nv.info._Z9crossoverPfS_PjS0_i,"",@"SHT_CUDA_INFO"
	.sectionflags	@""
	.align	4


	//----- nvinfo : EIATTR_CUDA_API_VERSION
	.align		4
        /*0000*/ 	.byte	0x04, 0x37
        /*0002*/ 	.short	(.L_412 - .L_411)
.L_411:
        /*0004*/ 	.word	0x00000082


	//----- nvinfo : EIATTR_KPARAM_INFO
	.align		4
.L_412:
        /*0008*/ 	.byte	0x04, 0x17
        /*000a*/ 	.short	(.L_414 - .L_413)
.L_413:
        /*000c*/ 	.word	0x00000000
        /*0010*/ 	.short	0x0004
        /*0012*/ 	.short	0x0020
        /*0014*/ 	.byte	0x00, 0xf0, 0x11, 0x00


	//----- nvinfo : EIATTR_KPARAM_INFO
	.align		4
.L_414:
        /*0018*/ 	.byte	0x04, 0x17
        /*001a*/ 	.short	(.L_416 - .L_415)
.L_415:
        /*001c*/ 	.word	0x00000000
        /*0020*/ 	.short	0x0003
        /*0022*/ 	.short	0x0018
        /*0024*/ 	.byte	0x00, 0xf5, 0x21, 0x00


	//----- nvinfo : EIATTR_KPARAM_INFO
	.align		4
.L_416:
        /*0028*/ 	.byte	0x04, 0x17
        /*002a*/ 	.short	(.L_418 - .L_417)
.L_417:
        /*002c*/ 	.word	0x00000000
        /*0030*/ 	.short	0x0002
        /*0032*/ 	.short	0x0010
        /*0034*/ 	.byte	0x00, 0xf5, 0x21, 0x00


	//----- nvinfo : EIATTR_KPARAM_INFO
	.align		4
.L_418:
        /*0038*/ 	.byte	0x04, 0x17
        /*003a*/ 	.short	(.L_420 - .L_419)
.L_419:
        /*003c*/ 	.word	0x00000000
        /*0040*/ 	.short	0x0001
        /*0042*/ 	.short	0x0008
        /*0044*/ 	.byte	0x00, 0xf5, 0x21, 0x00


	//----- nvinfo : EIATTR_KPARAM_INFO
	.align		4
.L_420:
        /*0048*/ 	.byte	0x04, 0x17
        /*004a*/ 	.short	(.L_422 - .L_421)
.L_421:
        /*004c*/ 	.word	0x00000000
        /*0050*/ 	.short	0x0000
        /*0052*/ 	.short	0x0000
        /*0054*/ 	.byte	0x00, 0xf5, 0x21, 0x00


	//----- nvinfo : EIATTR_SPARSE_MMA_MASK
	.align		4
.L_422:
        /*0058*/ 	.byte	0x03, 0x50
        /*005a*/ 	.short	0x0000


	//----- nvinfo : EIATTR_MAXREG_COUNT
	.align		4
        /*005c*/ 	.byte	0x03, 0x1b
        /*005e*/ 	.short	0x00ff


	//----- nvinfo : EIATTR_MERCURY_ISA_VERSION
	.align		4
        /*0060*/ 	.byte	0x03, 0x5f
        /*0062*/ 	.short	0x0101


	//----- nvinfo : EIATTR_VRC_CTA_INIT_COUNT
	.align		4
        /*0064*/ 	.byte	0x02, 0x4a
	.zero		1
	.zero		1


	//----- nvinfo : EIATTR_EXIT_INSTR_OFFSETS
	.align		4
        /*0068*/ 	.byte	0x04, 0x1c
        /*006a*/ 	.short	(.L_424 - .L_423)


	//   ....[0]....
.L_423:
        /*006c*/ 	.word	0x000017e0


	//----- nvinfo : EIATTR_CBANK_PARAM_SIZE
	.align		4
.L_424:
        /*0070*/ 	.byte	0x03, 0x19
        /*0072*/ 	.short	0x0024


	//----- nvinfo : EIATTR_PARAM_CBANK
	.align		4
        /*0074*/ 	.byte	0x04, 0x0a
        /*0076*/ 	.short	(.L_426 - .L_425)
	.align		4
.L_425:
        /*0078*/ 	.word	index@(.nv.constant0._Z9crossoverPfS_PjS0_i)
        /*007c*/ 	.short	0x0380
        /*007e*/ 	.short	0x0024


	//----- nvinfo : EIATTR_SW_WAR
	.align		4
.L_426:
        /*0080*/ 	.byte	0x04, 0x36
        /*0082*/ 	.short	(.L_428 - .L_427)
.L_427:
        /*0084*/ 	.word	0x00000008
.L_428:


//--------------------- .nv.info._Z17intialise_indicesPi --------------------------
	.section	.nv.info._Z17intialise_indicesPi,"",@"SHT_CUDA_INFO"
	.sectionflags	@""
	.align	4


	//----- nvinfo : EIATTR_CUDA_API_VERSION
	.align		4
        /*0000*/ 	.byte	0x04, 0x37
        /*0002*/ 	.short	(.L_430 - .L_429)
.L_429:
        /*0004*/ 	.word	0x00000082


	//----- nvinfo : EIATTR_KPARAM_INFO
	.align		4
.L_430:
        /*0008*/ 	.byte	0x04, 0x17
        /*000a*/ 	.short	(.L_432 - .L_431)
.L_431:
        /*000c*/ 	.word	0x00000000
        /*0010*/ 	.short	0x0000
        /*0012*/ 	.short	0x0000
        /*0014*/ 	.byte	0x00, 0xf5, 0x21, 0x00


	//----- nvinfo : EIATTR_SPARSE_MMA_MASK
	.align		4
.L_432:
        /*0018*/ 	.byte	0x03, 0x50
        /*001a*/ 	.short	0x0000


	//----- nvinfo : EIATTR_MAXREG_COUNT
	.align		4
        /*001c*/ 	.byte	0x03, 0x1b
        /*001e*/ 	.short	0x00ff


	//----- nvinfo : EIATTR_MERCURY_ISA_VERSION
	.align		4
        /*0020*/ 	.byte	0x03, 0x5f
        /*0022*/ 	.short	0x0101


	//----- nvinfo : EIATTR_VRC_CTA_INIT_COUNT
	.align		4
        /*0024*/ 	.byte	0x02, 0x4a
	.zero		1
	.zero		1


	//----- nvinfo : EIATTR_EXIT_INSTR_OFFSETS
	.align		4
        /*0028*/ 	.byte	0x04, 0x1c
        /*002a*/ 	.short	(.L_434 - .L_433)


	//   ....[0]....
.L_433:
        /*002c*/ 	.word	0x00000090


	//----- nvinfo : EIATTR_CBANK_PARAM_SIZE
	.align		4
.L_434:
        /*0030*/ 	.byte	0x03, 0x19
        /*0032*/ 	.short	0x0008


	//----- nvinfo : EIATTR_PARAM_CBANK
	.align		4
        /*0034*/ 	.byte	0x04, 0x0a
        /*0036*/ 	.short	(.L_436 - .L_435)
	.align		4
.L_435:
        /*0038*/ 	.word	index@(.nv.constant0._Z17intialise_indicesPi)
        /*003c*/ 	.short	0x0380
        /*003e*/ 	.short	0x0008


	//----- nvinfo : EIATTR_SW_WAR
	.align		4
.L_436:
        /*0040*/ 	.byte	0x04, 0x36
        /*0042*/ 	.short	(.L_438 - .L_437)
.L_437:
        /*0044*/ 	.word	0x00000008
.L_438:


//--------------------- .nv.info._Z8myprint1PfPi  --------------------------
	.section	.nv.info._Z8myprint1PfPi,"",@"SHT_CUDA_INFO"
	.sectionflags	@""
	.align	4


	//----- nvinfo : EIATTR_CUDA_API_VERSION
	.align		4
        /*0000*/ 	.byte	0x04, 0x37
        /*0002*/ 	.short	(.L_440 - .L_439)
.L_439:
        /*0004*/ 	.word	0x00000082


	//----- nvinfo : EIATTR_KPARAM_INFO
	.align		4
.L_440:
        /*0008*/ 	.byte	0x04, 0x17
        /*000a*/ 	.short	(.L_442 - .L_441)
.L_441:
        /*000c*/ 	.word	0x00000000
        /*0010*/ 	.short	0x0001
        /*0012*/ 	.short	0x0008
        /*0014*/ 	.byte	0x00, 0xf5, 0x21, 0x00


	//----- nvinfo : EIATTR_KPARAM_INFO
	.align		4
.L_442:
        /*0018*/ 	.byte	0x04, 0x17
        /*001a*/ 	.short	(.L_444 - .L_443)
.L_443:
        /*001c*/ 	.word	0x00000000
        /*0020*/ 	.short	0x0000
        /*0022*/ 	.short	0x0000
        /*0024*/ 	.byte	0x00, 0xf5, 0x21, 0x00


	//----- nvinfo : EIATTR_SPARSE_MMA_MASK
	.align		4
.L_444:
        /*0028*/ 	.byte	0x03, 0x50
        /*002a*/ 	.short	0x0000


	//----- nvinfo : EIATTR_MAXREG_COUNT
	.align		4
        /*002c*/ 	.byte	0x03, 0x1b
        /*002e*/ 	.short	0x00ff


	//----- nvinfo : EIATTR_EXTERNS
	.align		4
        /*0030*/ 	.byte	0x04, 0x0f
        /*0032*/ 	.short	(.L_446 - .L_445)


	//   ....[0]....
	.align		4
.L_445:
        /*0034*/ 	.word	index@(vprintf)


	//----- nvinfo : EIATTR_MERCURY_ISA_VERSION
	.align		4
.L_446:
        /*0038*/ 	.byte	0x03, 0x5f
        /*003a*/ 	.short	0x0101


	//----- nvinfo : EIATTR_VRC_CTA_INIT_COUNT
	.align		4
        /*003c*/ 	.byte	0x02, 0x4a
	.zero		1
	.zero		1


	//----- nvinfo : EIATTR_SYSCALL_OFFSETS
	.align		4
        /*0040*/ 	.byte	0x04, 0x46
        /*0042*/ 	.short	(.L_448 - .L_447)


	//   ....[0]....
.L_447:
        /*0044*/ 	.word	0x00000210


	//   ....[1]....
        /*0048*/ 	.word	0x000002e0


	//   ....[2]....
        /*004c*/ 	.word	0x000003b0


	//   ....[3]....
        /*0050*/ 	.word	0x00000480


	//   ....[4]....
        /*0054*/ 	.word	0x00000550


	//   ....[5]....
        /*0058*/ 	.word	0x00000620


	//   ....[6]....
        /*005c*/ 	.word	0x000006f0


	//   ....[7]....
        /*0060*/ 	.word	0x000007c0


	//   ....[8]....
        /*0064*/ 	.word	0x00000890


	//   ....[9]....
        /*0068*/ 	.word	0x00000960


	//   ....[10]....
        /*006c*/ 	.word	0x00000a30


	//   ....[11]....
        /*0070*/ 	.word	0x00000b00


	//   ....[12]....
        /*0074*/ 	.word	0x00000bd0


	//   ....[13]....
        /*0078*/ 	.word	0x00000ca0


	//   ....[14]....
        /*007c*/ 	.word	0x00000d70


	//   ....[15]....
        /*0080*/ 	.word	0x00000e40


	//----- nvinfo : EIATTR_EXIT_INSTR_OFFSETS
	.align		4
.L_448:
        /*0084*/ 	.byte	0x04, 0x1c
        /*0086*/ 	.short	(.L_450 - .L_449)


	//   ....[0]....
.L_449:
        /*0088*/ 	.word	0x00000eb0


	//----- nvinfo : EIATTR_CRS_STACK_SIZE
	.align		4
.L_450:
        /*008c*/ 	.byte	0x04, 0x1e
        /*008e*/ 	.short	(.L_452 - .L_451)
.L_451:
        /*0090*/ 	.word	0x00000000


	//----- nvinfo : EIATTR_CBANK_PARAM_SIZE
	.align		4
.L_452:
        /*0094*/ 	.byte	0x03, 0x19
        /*0096*/ 	.short	0x0010


	//----- nvinfo : EIATTR_PARAM_CBANK
	.align		4
        /*0098*/ 	.byte	0x04, 0x0a
        /*009a*/ 	.short	(.L_454 - .L_453)
	.align		4
.L_453:
        /*009c*/ 	.word	index@(.nv.constant0._Z8myprint1PfPi)
        /*00a0*/ 	.short	0x0380
        /*00a2*/ 	.short	0x0010


	//----- nvinfo : EIATTR_SW_WAR
	.align		4
.L_454:
        /*00a4*/ 	.byte	0x04, 0x36
        /*00a6*/ 	.short	(.L_456 - .L_455)
.L_455:
        /*00a8*/ 	.word	0x00000008
.L_456:


//--------------------- .nv.info._Z10select_topPfS_Pi --------------------------
	.section	.nv.info._Z10select_topPfS_Pi,"",@"SHT_CUDA_INFO"
	.sectionflags	@""
	.align	4


	//----- nvinfo : EIATTR_CUDA_API_VERSION
	.align		4
        /*0000*/ 	.byte	0x04, 0x37
        /*0002*/ 	.short	(.L_458 - .L_457)
.L_457:
        /*0004*/ 	.word	0x00000082


	//----- nvinfo : EIATTR_KPARAM_INFO
	.align		4
.L_458:
        /*0008*/ 	.byte	0x04, 0x17
        /*000a*/ 	.short	(.L_460 - .L_459)
.L_459:
        /*000c*/ 	.word	0x00000000
        /*0010*/ 	.short	0x0002
        /*0012*/ 	.short	0x0010
        /*0014*/ 	.byte	0x00, 0xf5, 0x21, 0x00


	//----- nvinfo : EIATTR_KPARAM_INFO
	.align		4
.L_460:
        /*0018*/ 	.byte	0x04, 0x17
        /*001a*/ 	.short	(.L_462 - .L_461)
.L_461:
        /*001c*/ 	.word	0x00000000
        /*0020*/ 	.short	0x0001
        /*0022*/ 	.short	0x0008
        /*0024*/ 	.byte	0x00, 0xf5, 0x21, 0x00


	//----- nvinfo : EIATTR_KPARAM_INFO
	.align		4
.L_462:
        /*0028*/ 	.byte	0x04, 0x17
        /*002a*/ 	.short	(.L_464 - .L_463)
.L_463:
        /*002c*/ 	.word	0x00000000
        /*0030*/ 	.short	0x0000
        /*0032*/ 	.short	0x0000
        /*0034*/ 	.byte	0x00, 0xf5, 0x21, 0x00


	//----- nvinfo : EIATTR_SPARSE_MMA_MASK
	.align		4
.L_464:
        /*0038*/ 	.byte	0x03, 0x50
        /*003a*/ 	.short	0x0000


	//----- nvinfo : EIATTR_MAXREG_COUNT
	.align		4
        /*003c*/ 	.byte	0x03, 0x1b
        /*003e*/ 	.short	0x00ff


	//----- nvinfo : EIATTR_MERCURY_ISA_VERSION
	.align		4
        /*0040*/ 	.byte	0x03, 0x5f
        /*0042*/ 	.short	0x0101


	//----- nvinfo : EIATTR_VRC_CTA_INIT_COUNT
	.align		4
        /*0044*/ 	.byte	0x02, 0x4a
	.zero		1
	.zero		1


	//----- nvinfo : EIATTR_EXIT_INSTR_OFFSETS
	.align		4
        /*0048*/ 	.byte	0x04, 0x1c
        /*004a*/ 	.short	(.L_466 - .L_465)


	//   ....[0]....
.L_465:
        /*004c*/ 	.word	0x00000100


	//----- nvinfo : EIATTR_CBANK_PARAM_SIZE
	.align		4
.L_466:
        /*0050*/ 	.byte	0x03, 0x19
        /*0052*/ 	.short	0x0018


	//----- nvinfo : EIATTR_PARAM_CBANK
	.align		4
        /*0054*/ 	.byte	0x04, 0x0a
        /*0056*/ 	.short	(.L_468 - .L_467)
	.align		4
.L_467:
        /*0058*/ 	.word	index@(.nv.constant0._Z10select_topPfS_Pi)
        /*005c*/ 	.short	0x0380
        /*005e*/ 	.short	0x0018


	//----- nvinfo : EIATTR_SW_WAR
	.align		4
.L_468:
        /*0060*/ 	.byte	0x04, 0x36
        /*0062*/ 	.short	(.L_470 - .L_469)
.L_469:
        /*0064*/ 	.word	0x00000008
.L_470:


//--------------------- .nv.info._Z9play_gamePfS_PjS0_i --------------------------
	.section	.nv.info._Z9play_gamePfS_PjS0_i,"",@"SHT_CUDA_INFO"
	.sectionflags	@""
	.align	4


	//----- nvinfo : EIATTR_CUDA_API_VERSION
	.align		4
        /*0000*/ 	.byte	0x04, 0x37
        /*0002*/ 	.short	(.L_472 - .L_471)
.L_471:
        /*0004*/ 	.word	0x00000082


	//----- nvinfo : EIATTR_KPARAM_INFO
	.align		4
.L_472:
        /*0008*/ 	.byte	0x04, 0x17
        /*000a*/ 	.short	(.L_474 - .L_473)
.L_473:
        /*000c*/ 	.word	0x00000000
        /*0010*/ 	.short	0x0004
        /*0012*/ 	.short	0x0020
        /*0014*/ 	.byte	0x00, 0xf0, 0x11, 0x00


	//----- nvinfo : EIATTR_KPARAM_INFO
	.align		4
.L_474:
        /*0018*/ 	.byte	0x04, 0x17
        /*001a*/ 	.short	(.L_476 - .L_475)
.L_475:
        /*001c*/ 	.word	0x00000000
        /*0020*/ 	.short	0x0003
        /*0022*/ 	.short	0x0018
        /*0024*/ 	.byte	0x00, 0xf5, 0x21, 0x00


	//----- nvinfo : EIATTR_KPARAM_INFO
	.align		4
.L_476:
        /*0028*/ 	.byte	0x04, 0x17
        /*002a*/ 	.short	(.L_478 - .L_477)
.L_477:
        /*002c*/ 	.word	0x00000000
        /*0030*/ 	.short	0x0002
        /*0032*/ 	.short	0x0010
        /*0034*/ 	.byte	0x00, 0xf5, 0x21, 0x00


	//----- nvinfo : EIATTR_KPARAM_INFO
	.align		4
.L_478:
        /*0038*/ 	.byte	0x04, 0x17
        /*003a*/ 	.short	(.L_480 - .L_479)
.L_479:
        /*003c*/ 	.word	0x00000000
        /*0040*/ 	.short	0x0001
        /*0042*/ 	.short	0x0008
        /*0044*/ 	.byte	0x00, 0xf5, 0x21, 0x00


	//----- nvinfo : EIATTR_KPARAM_INFO
	.align		4
.L_480:
        /*0048*/ 	.byte	0x04, 0x17
        /*004a*/ 	.short	(.L_482 - .L_481)
.L_481:
        /*004c*/ 	.word	0x00000000
        /*0050*/ 	.short	0x0000
        /*0052*/ 	.short	0x0000
        /*0054*/ 	.byte	0x00, 0xf5, 0x21, 0x00


	//----- nvinfo : EIATTR_SPARSE_MMA_MASK
	.align		4
.L_482:
        /*0058*/ 	.byte	0x03, 0x50
        /*005a*/ 	.short	0x0000


	//----- nvinfo : EIATTR_MAXREG_COUNT
	.align		4
        /*005c*/ 	.byte	0x03, 0x1b
        /*005e*/ 	.short	0x00ff


	//----- nvinfo : EIATTR_NUM_BARRIERS
	.align		4
        /*0060*/ 	.byte	0x02, 0x4c
        /*0062*/ 	.byte	0x01
	.zero		1


	//----- nvinfo : EIATTR_MERCURY_ISA_VERSION
	.align		4
        /*0064*/ 	.byte	0x03, 0x5f
        /*0066*/ 	.short	0x0101


	//----- nvinfo : EIATTR_UNUSED_LOAD_BYTE_OFFSET
	.align		4
        /*0068*/ 	.byte	0x04, 0x44
        /*006a*/ 	.short	(.L_484 - .L_483)


	//   ....[0]....
.L_483:
        /*006c*/ 	.word	0x000002e0
        /*0070*/ 	.word	0x00000fff


	//   ....[1]....
        /*0074*/ 	.word	0x000035b0
        /*0078*/ 	.word	0x0000fff0


	//   ....[2]....
        /*007c*/ 	.word	0x00003ae0
        /*0080*/ 	.word	0x0000fff0


	//   ....[3]....
        /*0084*/ 	.word	0x00004e10
        /*0088*/ 	.word	0x0000fff0


	//----- nvinfo : EIATTR_VRC_CTA_INIT_COUNT
	.align		4
.L_484:
        /*008c*/ 	.byte	0x02, 0x4a
	.zero		1
	.zero		1


	//----- nvinfo : EIATTR_EXIT_INSTR_OFFSETS
	.align		4
        /*0090*/ 	.byte	0x04, 0x1c
        /*0092*/ 	.short	(.L_486 - .L_485)


	//   ....[0]....
.L_485:
        /*0094*/ 	.word	0x00005040


	//   ....[1]....
        /*0098*/ 	.word	0x000050a0


	//----- nvinfo : EIATTR_INDIRECT_BRANCH_TARGETS
	.align		4
.L_486:
        /*009c*/ 	.byte	0x04, 0x34
        /*009e*/ 	.short	(.L_488 - .L_487)


	//   ....[0]....
.L_487:
        /*00a0*/ 	.word	.L_x_624@srel
        /*00a4*/ 	.short	0x0
        /*00a6*/ 	.short	0x0
        /*00a8*/ 	.word	0x3
        /*00ac*/ 	.word	.L_x_625@srel
        /*00b0*/ 	.word	.L_x_626@srel
        /*00b4*/ 	.word	.L_x_574@srel


	//   ....[1]....
        /*00b8*/ 	.word	.L_x_628@srel
        /*00bc*/ 	.short	0x0
        /*00be*/ 	.short	0x0
        /*00c0*/ 	.word	0x3
        /*00c4*/ 	.word	.L_x_629@srel
        /*00c8*/ 	.word	.L_x_630@srel
        /*00cc*/ 	.word	.L_x_631@srel


	//   ....[2]....
        /*00d0*/ 	.word	.L_x_632@srel
        /*00d4*/ 	.short	0x0
        /*00d6*/ 	.short	0x0
        /*00d8*/ 	.word	0x3
        /*00dc*/ 	.word	.L_x_633@srel
        /*00e0*/ 	.word	.L_x_634@srel
        /*00e4*/ 	.word	.L_x_635@srel


	//   ....[3]....
        /*00e8*/ 	.word	.L_x_636@srel
        /*00ec*/ 	.short	0x0
        /*00ee*/ 	.short	0x0
        /*00f0*/ 	.word	0x3
        /*00f4*/ 	.word	.L_x_637@srel
        /*00f8*/ 	.word	.L_x_638@srel
        /*00fc*/ 	.word	.L_x_574@srel


	//   ....[4]....
        /*0100*/ 	.word	.L_x_640@srel
        /*0104*/ 	.short	0x0
        /*0106*/ 	.short	0x0
        /*0108*/ 	.word	0x3
        /*010c*/ 	.word	.L_x_641@srel
        /*0110*/ 	.word	.L_x_642@srel
        /*0114*/ 	.word	.L_x_643@srel


	//   ....[5]....
        /*0118*/ 	.word	.L_x_644@srel
        /*011c*/ 	.short	0x0
        /*011e*/ 	.short	0x0
        /*0120*/ 	.word	0x4
        /*0124*/ 	.word	.L_x_645@srel
        /*0128*/ 	.word	.L_x_646@srel
        /*012c*/ 	.word	.L_x_647@srel
        /*0130*/ 	.word	.L_x_646@srel


	//----- nvinfo : EIATTR_CRS_STACK_SIZE
	.align		4
.L_488:
        /*0134*/ 	.byte	0x04, 0x1e
        /*0136*/ 	.short	(.L_490 - .L_489)
.L_489:
        /*0138*/ 	.word	0x00000000


	//----- nvinfo : EIATTR_CBANK_PARAM_SIZE
	.align		4
.L_490:
        /*013c*/ 	.byte	0x03, 0x19
        /*013e*/ 	.short	0x0024


	//----- nvinfo : EIATTR_PARAM_CBANK
	.align		4
        /*0140*/ 	.byte	0x04, 0x0a
        /*0142*/ 	.short	(.L_492 - .L_491)
	.align		4
.L_491:
        /*0144*/ 	.word	index@(.nv.constant0._Z9play_gamePfS_PjS0_i)
        /*0148*/ 	.short	0x0380
        /*014a*/ 	.short	0x0024


	//----- nvinfo : EIATTR_SW_WAR
	.align		4
.L_492:
        /*014c*/ 	.byte	0x04, 0x36
        /*014e*/ 	.short	(.L_494 - .L_493)
.L_493:
        /*0150*/ 	.word	0x00000008
.L_494:


//--------------------- .nv.info._Z13initialise_nnPfPj --------------------------
	.section	.nv.info._Z13initialise_nnPfPj,"",@"SHT_CUDA_INFO"
	.sectionflags	@""
	.align	4


	//----- nvinfo : EIATTR_CUDA_API_VERSION
	.align		4
        /*0000*/ 	.byte	0x04, 0x37
        /*0002*/ 	.short	(.L_496 - .L_495)
.L_495:
        /*0004*/ 	.word	0x00000082


	//----- nvinfo : EIATTR_KPARAM_INFO
	.align		4
.L_496:
        /*0008*/ 	.byte	0x04, 0x17
        /*000a*/ 	.short	(.L_498 - .L_497)
.L_497:
        /*000c*/ 	.word	0x00000000
        /*0010*/ 	.short	0x0001
        /*0012*/ 	.short	0x0008
        /*0014*/ 	.byte	0x00, 0xf5, 0x21, 0x00


	//----- nvinfo : EIATTR_KPARAM_INFO
	.align		4
.L_498:
        /*0018*/ 	.byte	0x04, 0x17
        /*001a*/ 	.short	(.L_500 - .L_499)
.L_499:
        /*001c*/ 	.word	0x00000000
        /*0020*/ 	.short	0x0000
        /*0022*/ 	.short	0x0000
        /*0024*/ 	.byte	0x00, 0xf5, 0x21, 0x00


	//----- nvinfo : EIATTR_SPARSE_MMA_MASK
	.align		4
.L_500:
        /*0028*/ 	.byte	0x03, 0x50
        /*002a*/ 	.short	0x0000


	//----- nvinfo : EIATTR_MAXREG_COUNT
	.align		4
        /*002c*/ 	.byte	0x03, 0x1b
        /*002e*/ 	.short	0x00ff


	//----- nvinfo : EIATTR_MERCURY_ISA_VERSION
	.align		4
        /*0030*/ 	.byte	0x03, 0x5f
        /*0032*/ 	.short	0x0101


	//----- nvinfo : EIATTR_VRC_CTA_INIT_COUNT
	.align		4
        /*0034*/ 	.byte	0x02, 0x4a
	.zero		1
	.zero		1


	//----- nvinfo : EIATTR_EXIT_INSTR_OFFSETS
	.align		4
        /*0038*/ 	.byte	0x04, 0x1c
        /*003a*/ 	.short	(.L_502 - .L_501)


	//   ....[0]....
.L_501:
        /*003c*/ 	.word	0x00000100


	//----- nvinfo : EIATTR_CBANK_PARAM_SIZE
	.align		4
.L_502:
        /*0040*/ 	.byte	0x03, 0x19
        /*0042*/ 	.short	0x0010


	//----- nvinfo : EIATTR_PARAM_CBANK
	.align		4
        /*0044*/ 	.byte	0x04, 0x0a
        /*0046*/ 	.short	(.L_504 - .L_503)
	.align		4
.L_503:
        /*0048*/ 	.word	index@(.nv.constant0._Z13initialise_nnPfPj)
        /*004c*/ 	.short	0x0380
        /*004e*/ 	.short	0x0010


	//----- nvinfo : EIATTR_SW_WAR
	.align		4
.L_504:
        /*0050*/ 	.byte	0x04, 0x36
        /*0052*/ 	.short	(.L_506 - .L_505)
.L_505:
        /*0054*/ 	.word	0x00000008
.L_506:


//--------------------- .nv.info._Z7myprintPfi    --------------------------
	.section	.nv.info._Z7myprintPfi,"",@"SHT_CUDA_INFO"
	.sectionflags	@""
	.align	4


	//----- nvinfo : EIATTR_CUDA_API_VERSION
	.align		4
        /*0000*/ 	.byte	0x04, 0x37
        /*0002*/ 	.short	(.L_508 - .L_507)
.L_507:
        /*0004*/ 	.word	0x00000082


	//----- nvinfo : EIATTR_KPARAM_INFO
	.align		4
.L_508:
        /*0008*/ 	.byte	0x04, 0x17
        /*000a*/ 	.short	(.L_510 - .L_509)
.L_509:
        /*000c*/ 	.word	0x00000000
        /*0010*/ 	.short	0x0001
        /*0012*/ 	.short	0x0008
        /*0014*/ 	.byte	0x00, 0xf0, 0x11, 0x00


	//----- nvinfo : EIATTR_KPARAM_INFO
	.align		4
.L_510:
        /*0018*/ 	.byte	0x04, 0x17
        /*001a*/ 	.short	(.L_512 - .L_511)
.L_511:
        /*001c*/ 	.word	0x00000000
        /*0020*/ 	.short	0x0000
        /*0022*/ 	.short	0x0000
        /*0024*/ 	.byte	0x00, 0xf5, 0x21, 0x00


	//----- nvinfo : EIATTR_SPARSE_MMA_MASK
	.align		4
.L_512:
        /*0028*/ 	.byte	0x03, 0x50
        /*002a*/ 	.short	0x0000


	//----- nvinfo : EIATTR_MAXREG_COUNT
	.align		4
        /*002c*/ 	.byte	0x03, 0x1b
        /*002e*/ 	.short	0x00ff


	//----- nvinfo : EIATTR_EXTERNS
	.align		4
        /*0030*/ 	.byte	0x04, 0x0f
        /*0032*/ 	.short	(.L_514 - .L_513)


	//   ....[0]....
	.align		4
.L_513:
        /*0034*/ 	.word	index@(vprintf)


	//----- nvinfo : EIATTR_MERCURY_ISA_VERSION
	.align		4
.L_514:
        /*0038*/ 	.byte	0x03, 0x5f
        /*003a*/ 	.short	0x0101


	//----- nvinfo : EIATTR_VRC_CTA_INIT_COUNT
	.align		4
        /*003c*/ 	.byte	0x02, 0x4a
	.zero		1
	.zero		1


	//----- nvinfo : EIATTR_SYSCALL_OFFSETS
	.align		4
        /*0040*/ 	.byte	0x04, 0x46
        /*0042*/ 	.short	(.L_516 - .L_515)


	//   ....[0]....
.L_515:
        /*0044*/ 	.word	0x00000130


	//   ....[1]....
        /*0048*/ 	.word	0x000001f0


	//   ....[2]....
        /*004c*/ 	.word	0x000002b0


	//   ....[3]....
        /*0050*/ 	.word	0x00000370


	//   ....[4]....
        /*0054*/ 	.word	0x00000430


	//   ....[5]....
        /*0058*/ 	.word	0x000004f0


	//   ....[6]....
        /*005c*/ 	.word	0x000005b0


	//   ....[7]....
        /*0060*/ 	.word	0x00000670


	//   ....[8]....
        /*0064*/ 	.word	0x00000730


	//   ....[9]....
        /*0068*/ 	.word	0x000007f0


	//   ....[10]....
        /*006c*/ 	.word	0x000008b0


	//   ....[11]....
        /*0070*/ 	.word	0x00000970


	//   ....[12]....
        /*0074*/ 	.word	0x00000a30


	//   ....[13]....
        /*0078*/ 	.word	0x00000af0


	//   ....[14]....
        /*007c*/ 	.word	0x00000bb0


	//   ....[15]....
        /*0080*/ 	.word	0x00000c70


	//   ....[16]....
        /*0084*/ 	.word	0x00000d30


	//   ....[17]....
        /*0088*/ 	.word	0x00000df0


	//   ....[18]....
        /*008c*/ 	.word	0x00000eb0


	//   ....[19]....
        /*0090*/ 	.word	0x00000f70


	//   ....[20]....
        /*0094*/ 	.word	0x00001030


	//   ....[21]....
        /*0098*/ 	.word	0x000010f0


	//   ....[22]....
        /*009c*/ 	.word	0x000011b0


	//   ....[23]....
        /*00a0*/ 	.word	0x00001270


	//   ....[24]....
        /*00a4*/ 	.word	0x000012e0


	//----- nvinfo : EIATTR_EXIT_INSTR_OFFSETS
	.align		4
.L_516:
        /*00a8*/ 	.byte	0x04, 0x1c
        /*00aa*/ 	.short	(.L_518 - .L_517)


	//   ....[0]....
.L_517:
        /*00ac*/ 	.word	0x000012f0


	//----- nvinfo : EIATTR_CBANK_PARAM_SIZE
	.align		4
.L_518:
        /*00b0*/ 	.byte	0x03, 0x19
        /*00b2*/ 	.short	0x000c


	//----- nvinfo : EIATTR_PARAM_CBANK
	.align		4
        /*00b4*/ 	.byte	0x04, 0x0a
        /*00b6*/ 	.short	(.L_520 - .L_519)
	.align		4
.L_519:
        /*00b8*/ 	.word	index@(.nv.constant0._Z7myprintPfi)
        /*00bc*/ 	.short	0x0380
        /*00be*/ 	.short	0x000c


	//----- nvinfo : EIATTR_SW_WAR
	.align		4
.L_520:
        /*00c0*/ 	.byte	0x04, 0x36
        /*00c2*/ 	.short	(.L_522 - .L_521)
.L_521:
        /*00c4*/ 	.word	0x00000008
.L_522:


//--------------------- .nv.callgraph             --------------------------
	.section	.nv.callgraph,"",@"SHT_CUDA_CALLGRAPH"
	.align	4
	.sectionentsize	8
	.align		4
        /*0000*/ 	.word	0x00000000
	.align		4
        /*0004*/ 	.word	0xffffffff
	.align		4
        /*0008*/ 	.word	index@(_Z8myprint1PfPi)
	.align		4
        /*000c*/ 	.word	index@(vprintf)
	.align		4
        /*0010*/ 	.word	index@(_Z7myprintPfi)
	.align		4
        /*0014*/ 	.word	index@(vprintf)
	.align		4
        /*0018*/ 	.word	0x00000000
	.align		4
        /*001c*/ 	.word	0xfffffffe
	.align		4
        /*0020*/ 	.word	0x00000000
	.align		4
        /*0024*/ 	.word	0xfffffffd
	.align		4
        /*0028*/ 	.word	0x00000000
	.align		4
        /*002c*/ 	.word	0xfffffffc


//--------------------- .nv.constant4             --------------------------
	.section	.nv.constant4,"a",@progbits
	.align	8
	.align		8
.nv.constant4:
        /*0000*/ 	.dword	precalc_xorwow_matrix
	.align		8
        /*0008*/ 	.dword	precalc_xorwow_offset_matrix
	.align		8
        /*0010*/ 	.dword	mrg32k3aM1
	.align		8
        /*0018*/ 	.dword	mrg32k3aM2
	.align		8
        /*0020*/ 	.dword	mrg32k3aM1SubSeq
	.align		8
        /*0028*/ 	.dword	mrg32k3aM2SubSeq
	.align		8
        /*0030*/ 	.dword	mrg32k3aM1Seq
	.align		8
        /*0038*/ 	.dword	mrg32k3aM2Seq
	.align		8
        /*0040*/ 	.dword	_ZN34_INTERNAL_6269b82b_4_k_cu_dffc79f04cuda3std3__45__cpo5beginE
	.align		8
        /*0048*/ 	.dword	_ZN34_INTERNAL_6269b82b_4_k_cu_dffc79f04cuda3std3__45__cpo3endE
	.align		8
        /*0050*/ 	.dword	_ZN34_INTERNAL_6269b82b_4_k_cu_dffc79f04cuda3std3__45__cpo6cbeginE
	.align		8
        /*0058*/ 	.dword	_ZN34_INTERNAL_6269b82b_4_k_cu_dffc79f04cuda3std3__45__cpo4cendE
	.align		8
        /*0060*/ 	.dword	_ZN34_INTERNAL_6269b82b_4_k_cu_dffc79f04cuda3std3__45__cpo6rbeginE
	.align		8
        /*0068*/ 	.dword	_ZN34_INTERNAL_6269b82b_4_k_cu_dffc79f04cuda3std3__45__cpo4rendE
	.align		8
        /*0070*/ 	.dword	_ZN34_INTERNAL_6269b82b_4_k_cu_dffc79f04cuda3std3__45__cpo7crbeginE
	.align		8
        /*0078*/ 	.dword	_ZN34_INTERNAL_6269b82b_4_k_cu_dffc79f04cuda3std3__45__cpo5crendE
	.align		8
        /*0080*/ 	.dword	_ZN34_INTERNAL_6269b82b_4_k_cu_dffc79f04cuda3std3__436_GLOBAL__N__6269b82b_4_k_cu_dffc79f06ignoreE
	.align		8
        /*0088*/ 	.dword	_ZN34_INTERNAL_6269b82b_4_k_cu_dffc79f04cuda3std3__419piecewise_constructE
	.align		8
        /*0090*/ 	.dword	_ZN34_INTERNAL_6269b82b_4_k_cu_dffc79f04cuda3std3__48in_placeE
	.align		8
        /*0098*/ 	.dword	_ZN34_INTERNAL_6269b82b_4_k_cu_dffc79f04cuda3std3__420unreachable_sentinelE
	.align		8
        /*00a0*/ 	.dword	_ZN34_INTERNAL_6269b82b_4_k_cu_dffc79f04cuda3std3__47nulloptE
	.align		8
        /*00a8*/ 	.dword	_ZN34_INTERNAL_6269b82b_4_k_cu_dffc79f04cuda3std3__48unexpectE
	.align		8
        /*00b0*/ 	.dword	_ZN34_INTERNAL_6269b82b_4_k_cu_dffc79f04cuda3std6ranges3__45__cpo4swapE
	.align		8
        /*00b8*/ 	.dword	_ZN34_INTERNAL_6269b82b_4_k_cu_dffc79f04cuda3std6ranges3__45__cpo9iter_moveE
	.align		8
        /*00c0*/ 	.dword	_ZN34_INTERNAL_6269b82b_4_k_cu_dffc79f04cuda3std6ranges3__45__cpo5beginE
	.align		8
        /*00c8*/ 	.dword	_ZN34_INTERNAL_6269b82b_4_k_cu_dffc79f04cuda3std6ranges3__45__cpo3endE
	.align		8
        /*00d0*/ 	.dword	_ZN34_INTERNAL_6269b82b_4_k_cu_dffc79f04cuda3std6ranges3__45__cpo6cbeginE
	.align		8
        /*00d8*/ 	.dword	_ZN34_INTERNAL_6269b82b_4_k_cu_dffc79f04cuda3std6ranges3__45__cpo4cendE
	.align		8
        /*00e0*/ 	.dword	_ZN34_INTERNAL_6269b82b_4_k_cu_dffc79f04cuda3std6ranges3__45__cpo7advanceE
	.align		8
        /*00e8*/ 	.dword	_ZN34_INTERNAL_6269b82b_4_k_cu_dffc79f04cuda3std6ranges3__45__cpo9iter_swapE
	.align		8
        /*00f0*/ 	.dword	_ZN34_INTERNAL_6269b82b_4_k_cu_dffc79f04cuda3std6ranges3__45__cpo4nextE
	.align		8
        /*00f8*/ 	.dword	_ZN34_INTERNAL_6269b82b_4_k_cu_dffc79f04cuda3std6ranges3__45__cpo4prevE
	.align		8
        /*0100*/ 	.dword	_ZN34_INTERNAL_6269b82b_4_k_cu_dffc79f04cuda3std6ranges3__45__cpo4dataE
	.align		8
        /*0108*/ 	.dword	_ZN34_INTERNAL_6269b82b_4_k_cu_dffc79f04cuda3std6ranges3__45__cpo5cdataE
	.align		8
        /*0110*/ 	.dword	_ZN34_INTERNAL_6269b82b_4_k_cu_dffc79f04cuda3std6ranges3__45__cpo4sizeE
	.align		8
        /*0118*/ 	.dword	_ZN34_INTERNAL_6269b82b_4_k_cu_dffc79f04cuda3std6ranges3__45__cpo5ssizeE
	.align		8
        /*0120*/ 	.dword	_ZN34_INTERNAL_6269b82b_4_k_cu_dffc79f04cuda3std6ranges3__45__cpo8distanceE
	.align		8
        /*0128*/ 	.dword	_ZN34_INTERNAL_6269b82b_4_k_cu_dffc79f06thrust24THRUST_300001_SM_1000_NS8cuda_cub3parE
	.align		8
        /*0130*/ 	.dword	_ZN34_INTERNAL_6269b82b_4_k_cu_dffc79f06thrust24THRUST_300001_SM_1000_NS8cuda_cub10par_nosyncE
	.align		8
        /*0138*/ 	.dword	_ZN34_INTERNAL_6269b82b_4_k_cu_dffc79f06thrust24THRUST_300001_SM_1000_NS6system6detail10sequential3seqE
	.align		8
        /*0140*/ 	.dword	_ZN34_INTERNAL_6269b82b_4_k_cu_dffc79f06thrust24THRUST_300001_SM_1000_NS6system3cpp3parE
	.align		8
        /*0148*/ 	.dword	_ZN34_INTERNAL_6269b82b_4_k_cu_dffc79f06thrust24THRUST_300001_SM_1000_NS12placeholders2_1E
	.align		8
        /*0150*/ 	.dword	_ZN34_INTERNAL_6269b82b_4_k_cu_dffc79f06thrust24THRUST_300001_SM_1000_NS12placeholders2_2E
	.align		8
        /*0158*/ 	.dword	_ZN34_INTERNAL_6269b82b_4_k_cu_dffc79f06thrust24THRUST_300001_SM_1000_NS12placeholders2_3E
	.align		8
        /*0160*/ 	.dword	_ZN34_INTERNAL_6269b82b_4_k_cu_dffc79f06thrust24THRUST_300001_SM_1000_NS12placeholders2_4E
	.align		8
        /*0168*/ 	.dword	_ZN34_INTERNAL_6269b82b_4_k_cu_dffc79f06thrust24THRUST_300001_SM_1000_NS12placeholders2_5E
	.align		8
        /*0170*/ 	.dword	_ZN34_INTERNAL_6269b82b_4_k_cu_dffc79f06thrust24THRUST_300001_SM_1000_NS12placeholders2_6E
	.align		8
        /*0178*/ 	.dword	_ZN34_INTERNAL_6269b82b_4_k_cu_dffc79f06thrust24THRUST_300001_SM_1000_NS12placeholders2_7E
	.align		8
        /*0180*/ 	.dword	_ZN34_INTERNAL_6269b82b_4_k_cu_dffc79f06thrust24THRUST_300001_SM_1000_NS12placeholders2_8E
	.align		8
        /*0188*/ 	.dword	_ZN34_INTERNAL_6269b82b_4_k_cu_dffc79f06thrust24THRUST_300001_SM_1000_NS12placeholders2_9E
	.align		8
        /*0190*/ 	.dword	_ZN34_INTERNAL_6269b82b_4_k_cu_dffc79f06thrust24THRUST_300001_SM_1000_NS12placeholders3_10E
	.align		8
        /*0198*/ 	.dword	_ZN34_INTERNAL_6269b82b_4_k_cu_dffc79f06thrust24THRUST_300001_SM_1000_NS3seqE
	.align		8
        /*01a0*/ 	.dword	_ZN34_INTERNAL_6269b82b_4_k_cu_dffc79f06thrust24THRUST_300001_SM_1000_NS6deviceE
	.align		8
        /*01a8*/ 	.dword	$str
	.align		8
        /*01b0*/ 	.dword	$str$1
	.align		8
        /*01b8*/ 	.dword	$str$2
	.align		8
        /*01c0*/ 	.dword	vprintf


//--------------------- .nv.constant3             --------------------------
	.section	.nv.constant3,"a",@progbits
	.align	8
.nv.constant3:
	.type		__cr_lgamma_table,@object
	.size		__cr_lgamma_table,(.L_8 - __cr_lgamma_table)
__cr_lgamma_table:
        /*0000*/ 	.byte	0x00, 0x00, 0x00, 0x00, 0x00, 0x00, 0x00, 0x00, 0x00, 0x00, 0x00, 0x00, 0x00, 0x00, 0x00, 0x00
        /*0010*/ 	.byte	0xef, 0x39, 0xfa, 0xfe, 0x42, 0x2e, 0xe6, 0x3f, 0x02, 0x20, 0x2a, 0xfa, 0x0b, 0xab, 0xfc, 0x3f
        /*0020*/ 	.byte	0xf9, 0x2c, 0x92, 0x7c, 0xa7, 0x6c, 0x09, 0x40, 0xc9, 0x79, 0x44, 0x3c, 0x64, 0x26, 0x13, 0x40
        /*0030*/ 	.byte	0xca, 0x01, 0xcf, 0x3a, 0x27, 0x51, 0x1a, 0x40, 0x30, 0xcc, 0x2d, 0xf3, 0xe1, 0x0c, 0x21, 0x40
        /*0040*/ 	.byte	0x0d, 0xb7, 0xfc, 0x82, 0x8e, 0x35, 0x25, 0x40
.L_8:


//--------------------- .nv.constant2._Z9play_gamePfS_PjS0_i --------------------------
	.section	.nv.constant2._Z9play_gamePfS_PjS0_i,"a",@progbits
	.sectionflags	@""
	.align	4
.nv.constant2._Z9play_gamePfS_PjS0_i:
        /*0000*/ 	.byte	0x80, 0x42, 0x00, 0x00, 0x20, 0x41, 0x00, 0x00, 0xf0, 0x46, 0x00, 0x00, 0xa0, 0x45, 0x00, 0x00
        /*0010*/ 	.byte	0x40, 0x44, 0x00, 0x00, 0xf0, 0x46, 0x00, 0x00, 0x80, 0x43, 0x00, 0x00, 0xb0, 0x43, 0x00, 0x00
        /*0020*/ 	.byte	0x30, 0x43, 0x00, 0x00, 0x20, 0x42, 0x00, 0x00, 0x50, 0x42, 0x00, 0x00, 0xd0, 0x41, 0x00, 0x00
        /*0030*/ 	.byte	0xa0, 0x46, 0x00, 0x00, 0x50, 0x46, 0x00, 0x00, 0xd0, 0x46, 0x00, 0x00, 0x50, 0x46, 0x00, 0x00
        /*0040*/ 	.byte	0x40, 0x45, 0x00, 0x00, 0x70, 0x45, 0x00, 0x00, 0xf0, 0x44, 0x00, 0x00


//--------------------- .text._ZN3cub18CUB_300001_SM_10006detail10radix_sort29DeviceRadixSortOnesweepKernelINS1_5radix10policy_hubIffyE10Policy1000ELNS0_9SortOrderE1EffyiiNS1_21identity_decomposer_tEEEvPT5_SB_PT3_PKSC_PT1_PKSG_PT2_PKSK_T4_iiT6_ --------------------------
	.section	.text._ZN3cub18CUB_300001_SM_10006detail10radix_sort29DeviceRadixSortOnesweepKernelINS1_5radix10policy_hubIffyE10Policy1000ELNS0_9SortOrderE1EffyiiNS1_21identity_decomposer_tEEEvPT5_SB_PT3_PKSC_PT1_PKSG_PT2_PKSK_T4_iiT6_,"ax",@progbits
	.align	128
        .global         _ZN3cub18CUB_300001_SM_10006detail10radix_sort29DeviceRadixSortOnesweepKernelINS1_5radix10policy_hubIffyE10Policy1000ELNS0_9SortOrderE1EffyiiNS1_21identity_decomposer_tEEEvPT5_SB_PT3_PKSC_PT1_PKSG_PT2_PKSK_T4_iiT6_
        .type           _ZN3cub18CUB_300001_SM_10006detail10radix_sort29DeviceRadixSortOnesweepKernelINS1_5radix10policy_hubIffyE10Policy1000ELNS0_9SortOrderE1EffyiiNS1_21identity_decomposer_tEEEvPT5_SB_PT3_PKSC_PT1_PKSG_PT2_PKSK_T4_iiT6_,@function
        .size           _ZN3cub18CUB_300001_SM_10006detail10radix_sort29DeviceRadixSortOnesweepKernelINS1_5radix10policy_hubIffyE10Policy1000ELNS0_9SortOrderE1EffyiiNS1_21identity_decomposer_tEEEvPT5_SB_PT3_PKSC_PT1_PKSG_PT2_PKSK_T4_iiT6_,(.L_x_654 - _ZN3cub18CUB_300001_SM_10006detail10radix_sort29DeviceRadixSortOnesweepKernelINS1_5radix10policy_hubIffyE10Policy1000ELNS0_9SortOrderE1EffyiiNS1_21identity_decomposer_tEEEvPT5_SB_PT3_PKSC_PT1_PKSG_PT2_PKSK_T4_iiT6_)
        .other          _ZN3cub18CUB_300001_SM_10006detail10radix_sort29DeviceRadixSortOnesweepKernelINS1_5radix10policy_hubIffyE10Policy1000ELNS0_9SortOrderE1EffyiiNS1_21identity_decomposer_tEEEvPT5_SB_PT3_PKSC_PT1_PKSG_PT2_PKSK_T4_iiT6_,@"STO_CUDA_ENTRY STV_DEFAULT"
_ZN3cub18CUB_300001_SM_10006detail10radix_sort29DeviceRadixSortOnesweepKernelINS1_5radix10policy_hubIffyE10Policy1000ELNS0_9SortOrderE1EffyiiNS1_21identity_decomposer_tEEEvPT5_SB_PT3_PKSC_PT1_PKSG_PT2_PKSK_T4_iiT6_:
.text._ZN3cub18CUB_300001_SM_10006detail10radix_sort29DeviceRadixSortOnesweepKernelINS1_5radix10policy_hubIffyE10Policy1000ELNS0_9SortOrderE1EffyiiNS1_21identity_decomposer_tEEEvPT5_SB_PT3_PKSC_PT1_PKSG_PT2_PKSK_T4_iiT6_:
[----:B------:R-:W-:Y:S01]  /*0000*/  LDC R1, c[0x0][0x37c] ;  /* 0x0000df00ff017b82 */ /* 0x000fe20000000800 */
[----:B------:R-:W0:Y:S01]  /*0010*/  S2R R3, SR_TID.X ;  /* 0x0000000000037919 */ /* 0x000e220000002100 */
[----:B------:R-:W-:Y:S01]  /*0020*/  MOV R9, 0x400 ;  /* 0x0000040000097802 */ /* 0x000fe20000000f00 */
[----:B------:R-:W1:Y:S01]  /*0030*/  LDCU.64 UR6, c[0x0][0x358] ;  /* 0x00006b00ff0677ac */ /* 0x000e620008000a00 */
[----:B------:R-:W-:Y:S01]  /*0040*/  BSSY.RECONVERGENT B0, `(.L_x_0) ;  /* 0x000000c000007945 */ /* 0x000fe20003800200 */
[----:B------:R-:W2:Y:S01]  /*0050*/  S2R R0, SR_CgaCtaId ;  /* 0x0000000000007919 */ /* 0x000ea20000008800 */
[----:B0-----:R-:W-:Y:S02]  /*0060*/  ISETP.NE.AND P0, PT, R3, RZ, PT ;  /* 0x000000ff0300720c */ /* 0x001fe40003f05270 */
[----:B--2---:R-:W-:-:S11]  /*0070*/  LEA R9, R0, R9, 0x18 ;  /* 0x0000000900097211 */ /* 0x004fd600078ec0ff */
[----:B-1----:R-:W-:Y:S05]  /*0080*/  @P0 BRA `(.L_x_1) ;  /* 0x00000000001c0947 */ /* 0x002fea0003800000 */
[----:B------:R-:W0:Y:S01]  /*0090*/  LDC.64 R4, c[0x0][0x388] ;  /* 0x0000e200ff047b82 */ /* 0x000e220000000a00 */
[----:B------:R-:W-:-:S05]  /*00a0*/  IMAD.MOV.U32 R7, RZ, RZ, 0x1 ;  /* 0x00000001ff077424 */ /* 0x000fca00078e00ff */
[----:B0-----:R-:W2:Y:S02]  /*00b0*/  ATOMG.E.ADD.STRONG.GPU PT, R4, desc[UR6][R4.64], R7 ;  /* 0x80000007040479a8 */ /* 0x001ea400081ef106 */
[----:B------:R-:W0:Y:S01]  /*00c0*/  S2UR UR5, SR_CgaCtaId ;  /* 0x00000000000579c3 */ /* 0x000e220000008800 */
[----:B------:R-:W-:Y:S02]  /*00d0*/  UMOV UR4, 0x400 ;  /* 0x0000040000047882 */ /* 0x000fe40000000000 */
[----:B0-----:R-:W-:-:S09]  /*00e0*/  ULEA UR4, UR5, UR4, 0x18 ;  /* 0x0000000405047291 */ /* 0x001fd2000f8ec0ff */
[----:B--2---:R0:W-:Y:S03]  /*00f0*/  STS [UR4+0x6600], R4 ;  /* 0x00660004ff007988 */ /* 0x0041e60008000804 */
.L_x_1:
[----:B------:R-:W-:Y:S05]  /*0100*/  BSYNC.RECONVERGENT B0 ;  /* 0x0000000000007941 */ /* 0x000fea0003800200 */
.L_x_0:
[----:B------:R-:W-:Y:S06]  /*0110*/  BAR.SYNC.DEFER_BLOCKING 0x0 ;  /* 0x0000000000007b1d */ /* 0x000fec0000010000 */
[----:B------:R-:W1:Y:S01]  /*0120*/  LDCU UR4, c[0x0][0x3c0] ;  /* 0x00007800ff0477ac */ /* 0x000e620008000800 */
[----:B------:R-:W2:Y:S01]  /*0130*/  S2R R24, SR_LANEID ;  /* 0x0000000000187919 */ /* 0x000ea20000000000 */
[----:B------:R-:W3:Y:S02]  /*0140*/  LDS R45, [R9+0x6600] ;  /* 0x00660000092d7984 */ /* 0x000ee40000000800 */
[----:B---3--:R-:W-:-:S04]  /*0150*/  IMAD R5, R45, 0x1980, RZ ;  /* 0x000019802d057824 */ /* 0x008fc800078e02ff */
[----:B------:R-:W-:Y:S01]  /*0160*/  VIADD R47, R5, 0x1980 ;  /* 0x00001980052f7836 */ /* 0x000fe20000000000 */
[----:B------:R-:W-:-:S04]  /*0170*/  SHF.R.S32.HI R48, RZ, 0x1f, R5 ;  /* 0x0000001fff307819 */ /* 0x000fc80000011405 */
[----:B-1----:R-:W-:-:S13]  /*0180*/  ISETP.GT.AND P0, PT, R47, UR4, PT ;  /* 0x000000042f007c0c */ /* 0x002fda000bf04270 */
[----:B--2---:R-:W-:Y:S05]  /*0190*/  @P0 BRA `(.L_x_2) ;  /* 0x0000000000680947 */ /* 0x004fea0003800000 */
[----:B------:R-:W1:Y:S01]  /*01a0*/  LDCU.64 UR4, c[0x0][0x3a8] ;  /* 0x00007500ff0477ac */ /* 0x000e620008000a00 */
[C---:B------:R-:W-:Y:S02]  /*01b0*/  LOP3.LUT R0, R3.reuse, 0x1f, RZ, 0xc0, !PT ;  /* 0x0000001f03007812 */ /* 0x040fe400078ec0ff */
[----:B------:R-:W-:-:S05]  /*01c0*/  LOP3.LUT R7, R3, 0x3e0, RZ, 0xc0, !PT ;  /* 0x000003e003077812 */ /* 0x000fca00078ec0ff */
[----:B------:R-:W-:-:S05]  /*01d0*/  IMAD R0, R7, 0x11, R0 ;  /* 0x0000001107007824 */ /* 0x000fca00078e0200 */
[----:B------:R-:W-:-:S05]  /*01e0*/  IADD3 R0, P0, PT, R5, R0, RZ ;  /* 0x0000000005007210 */ /* 0x000fca0007f1e0ff */
[----:B------:R-:W-:Y:S01]  /*01f0*/  IMAD.X R7, RZ, RZ, R48, P0 ;  /* 0x000000ffff077224 */ /* 0x000fe200000e0630 */
[----:B-1----:R-:W-:-:S04]  /*0200*/  LEA R6, P0, R0, UR4, 0x2 ;  /* 0x0000000400067c11 */ /* 0x002fc8000f8010ff */
[----:B------:R-:W-:-:S05]  /*0210*/  LEA.HI.X R7, R0, UR5, R7, 0x2, P0 ;  /* 0x0000000500077c11 */ /* 0x000fca00080f1407 */
[----:B------:R1:W5:Y:S04]  /*0220*/  LDG.E R28, desc[UR6][R6.64] ;  /* 0x00000006061c7981 */ /* 0x000368000c1e1900 */
        /* <DEDUP_REMOVED lines=15> */
[----:B------:R1:W5:Y:S01]  /*0320*/  LDG.E R46, desc[UR6][R6.64+0x800] ;  /* 0x00080006062e7981 */ /* 0x000362000c1e1900 */
[----:B------:R-:W-:Y:S05]  /*0330*/  BRA `(.L_x_3) ;  /* 0x0000000400307947 */ /* 0x000fea0003800000 */
.L_x_2:
[C---:B------:R-:W-:Y:S01]  /*0340*/  LOP3.LUT R0, R3.reuse, 0x1f, RZ, 0xc0, !PT ;  /* 0x0000001f03007812 */ /* 0x040fe200078ec0ff */
[----:B------:R-:W1:Y:S01]  /*0350*/  LDCU.64 UR8, c[0x0][0x3a8] ;  /* 0x00007500ff0877ac */ /* 0x000e620008000a00 */
[----:B------:R-:W-:Y:S01]  /*0360*/  LOP3.LUT R7, R3, 0x3e0, RZ, 0xc0, !PT ;  /* 0x000003e003077812 */ /* 0x000fe200078ec0ff */
[----:B------:R-:W-:-:S04]  /*0370*/  IMAD.MOV.U32 R28, RZ, RZ, -0x1 ;  /* 0xffffffffff1c7424 */ /* 0x000fc800078e00ff */
[----:B0-----:R-:W-:Y:S01]  /*0380*/  IMAD R4, R7, 0x11, R0 ;  /* 0x0000001107047824 */ /* 0x001fe200078e0200 */
[----:B------:R-:W-:-:S03]  /*0390*/  IADD3 R0, PT, PT, -R5, UR4, RZ ;  /* 0x0000000405007c10 */ /* 0x000fc6000fffe1ff */
[C---:B------:R-:W-:Y:S01]  /*03a0*/  VIADD R11, R4.reuse, 0x40 ;  /* 0x00000040040b7836 */ /* 0x040fe20000000000 */
[----:B------:R-:W-:Y:S01]  /*03b0*/  IADD3 R8, P0, PT, R5, R4, RZ ;  /* 0x0000000405087210 */ /* 0x000fe20007f1e0ff */
[C---:B------:R-:W-:Y:S01]  /*03c0*/  VIADD R7, R4.reuse, 0x20 ;  /* 0x0000002004077836 */ /* 0x040fe20000000000 */
[CC--:B------:R-:W-:Y:S02]  /*03d0*/  ISETP.GE.AND P2, PT, R4.reuse, R0.reuse, PT ;  /* 0x000000000400720c */ /* 0x0c0fe40003f46270 */
[-C--:B------:R-:W-:Y:S01]  /*03e0*/  ISETP.GE.AND P4, PT, R11, R0.reuse, PT ;  /* 0x000000000b00720c */ /* 0x080fe20003f86270 */
[C---:B------:R-:W-:Y:S01]  /*03f0*/  VIADD R11, R4.reuse, 0x80 ;  /* 0x00000080040b7836 */ /* 0x040fe20000000000 */
[-C--:B------:R-:W-:Y:S01]  /*0400*/  ISETP.GE.AND P3, PT, R7, R0.reuse, PT ;  /* 0x000000000700720c */ /* 0x080fe20003f66270 */
[C---:B------:R-:W-:Y:S02]  /*0410*/  VIADD R7, R4.reuse, 0x60 ;  /* 0x0000006004077836 */ /* 0x040fe40000000000 */
[----:B------:R-:W-:Y:S01]  /*0420*/  IMAD.X R13, RZ, RZ, R48, P0 ;  /* 0x000000ffff0d7224 */ /* 0x000fe200000e0630 */
[----:B------:R-:W-:Y:S01]  /*0430*/  ISETP.GE.AND P6, PT, R11, R0, PT ;  /* 0x000000000b00720c */ /* 0x000fe20003fc6270 */
[----:B------:R-:W-:Y:S01]  /*0440*/  VIADD R11, R4, 0xa0 ;  /* 0x000000a0040b7836 */ /* 0x000fe20000000000 */
[----:B-1----:R-:W-:-:S02]  /*0450*/  LEA R6, P0, R8, UR8, 0x2 ;  /* 0x0000000808067c11 */ /* 0x002fc4000f8010ff */
[-C--:B------:R-:W-:Y:S02]  /*0460*/  ISETP.GE.AND P5, PT, R7, R0.reuse, PT ;  /* 0x000000000700720c */ /* 0x080fe40003fa6270 */
[----:B------:R-:W-:Y:S01]  /*0470*/  LEA.HI.X R7, R8, UR9, R13, 0x2, P0 ;  /* 0x0000000908077c11 */ /* 0x000fe200080f140d */
[----:B------:R-:W-:Y:S01]  /*0480*/  IMAD.MOV.U32 R30, RZ, RZ, -0x1 ;  /* 0xffffffffff1e7424 */ /* 0x000fe200078e00ff */
[-C--:B------:R-:W-:Y:S01]  /*0490*/  ISETP.GE.AND P0, PT, R11, R0.reuse, PT ;  /* 0x000000000b00720c */ /* 0x080fe20003f06270 */
[C---:B------:R-:W-:Y:S02]  /*04a0*/  VIADD R11, R4.reuse, 0xe0 ;  /* 0x000000e0040b7836 */ /* 0x040fe40000000000 */
[----:B------:R2:W5:Y:S01]  /*04b0*/  @!P2 LDG.E R28, desc[UR6][R6.64] ;  /* 0x00000006061ca981 */ /* 0x000562000c1e1900 */
[C---:B------:R-:W-:Y:S02]  /*04c0*/  VIADD R13, R4.reuse, 0xc0 ;  /* 0x000000c0040d7836 */ /* 0x040fe40000000000 */
[-C--:B------:R-:W-:Y:S01]  /*04d0*/  ISETP.GE.AND P2, PT, R11, R0.reuse, PT ;  /* 0x000000000b00720c */ /* 0x080fe20003f46270 */
[----:B------:R-:W-:Y:S01]  /*04e0*/  VIADD R11, R4, 0x100 ;  /* 0x00000100040b7836 */ /* 0x000fe20000000000 */
[----:B------:R2:W5:Y:S01]  /*04f0*/  @!P3 LDG.E R30, desc[UR6][R6.64+0x80] ;  /* 0x00008006061eb981 */ /* 0x000562000c1e1900 */
[----:B------:R-:W-:Y:S01]  /*0500*/  IMAD.MOV.U32 R32, RZ, RZ, -0x1 ;  /* 0xffffffffff207424 */ /* 0x000fe200078e00ff */
[----:B------:R-:W-:-:S02]  /*0510*/  ISETP.GE.AND P1, PT, R13, R0, PT ;  /* 0x000000000d00720c */ /* 0x000fc40003f26270 */
[-C--:B------:R-:W-:Y:S01]  /*0520*/  ISETP.GE.AND P3, PT, R11, R0.reuse, PT ;  /* 0x000000000b00720c */ /* 0x080fe20003f66270 */
[C---:B------:R-:W-:Y:S02]  /*0530*/  VIADD R11, R4.reuse, 0x140 ;  /* 0x00000140040b7836 */ /* 0x040fe40000000000 */
[----:B------:R2:W5:Y:S01]  /*0540*/  @!P5 LDG.E R32, desc[UR6][R6.64+0x180] ;  /* 0x000180060620d981 */ /* 0x000562000c1e1900 */
[----:B------:R-:W-:Y:S02]  /*0550*/  IMAD.MOV.U32 R33, RZ, RZ, -0x1 ;  /* 0xffffffffff217424 */ /* 0x000fe400078e00ff */
[-C--:B------:R-:W-:Y:S01]  /*0560*/  ISETP.GE.AND P5, PT, R11, R0.reuse, PT ;  /* 0x000000000b00720c */ /* 0x080fe20003fa6270 */
[C---:B------:R-:W-:Y:S02]  /*0570*/  VIADD R11, R4.reuse, 0x160 ;  /* 0x00000160040b7836 */ /* 0x040fe40000000000 */
[----:B------:R-:W-:Y:S01]  /*0580*/  IMAD.MOV.U32 R31, RZ, RZ, -0x1 ;  /* 0xffffffffff1f7424 */ /* 0x000fe200078e00ff */
[----:B------:R2:W5:Y:S01]  /*0590*/  @!P6 LDG.E R33, desc[UR6][R6.64+0x200] ;  /* 0x000200060621e981 */ /* 0x000562000c1e1900 */
[----:B------:R-:W-:Y:S01]  /*05a0*/  VIADD R13, R4, 0x120 ;  /* 0x00000120040d7836 */ /* 0x000fe20000000000 */
[----:B------:R-:W-:Y:S01]  /*05b0*/  ISETP.GE.AND P6, PT, R11, R0, PT ;  /* 0x000000000b00720c */ /* 0x000fe20003fc6270 */
[----:B------:R-:W-:-:S02]  /*05c0*/  IMAD.MOV.U32 R35, RZ, RZ, -0x1 ;  /* 0xffffffffff237424 */ /* 0x000fc400078e00ff */
[C---:B------:R-:W-:Y:S01]  /*05d0*/  VIADD R11, R4.reuse, 0x1a0 ;  /* 0x000001a0040b7836 */ /* 0x040fe20000000000 */
[----:B------:R2:W5:Y:S01]  /*05e0*/  @!P4 LDG.E R31, desc[UR6][R6.64+0x100] ;  /* 0x00010006061fc981 */ /* 0x000562000c1e1900 */
[-C--:B------:R-:W-:Y:S01]  /*05f0*/  ISETP.GE.AND P4, PT, R13, R0.reuse, PT ;  /* 0x000000000d00720c */ /* 0x080fe20003f86270 */
[----:B------:R-:W-:Y:S02]  /*0600*/  IMAD.MOV.U32 R34, RZ, RZ, -0x1 ;  /* 0xffffffffff227424 */ /* 0x000fe400078e00ff */
[----:B------:R2:W5:Y:S01]  /*0610*/  @!P1 LDG.E R35, desc[UR6][R6.64+0x300] ;  /* 0x0003000606239981 */ /* 0x000562000c1e1900 */
[----:B------:R-:W-:Y:S01]  /*0620*/  IMAD.MOV.U32 R36, RZ, RZ, -0x1 ;  /* 0xffffffffff247424 */ /* 0x000fe200078e00ff */
[----:B------:R-:W-:Y:S01]  /*0630*/  ISETP.GE.AND P1, PT, R11, R0, PT ;  /* 0x000000000b00720c */ /* 0x000fe20003f26270 */
[C---:B------:R-:W-:Y:S01]  /*0640*/  VIADD R13, R4.reuse, 0x180 ;  /* 0x00000180040d7836 */ /* 0x040fe20000000000 */
[----:B------:R2:W5:Y:S01]  /*0650*/  @!P0 LDG.E R34, desc[UR6][R6.64+0x280] ;  /* 0x0002800606228981 */ /* 0x000562000c1e1900 */
[----:B------:R-:W-:-:S02]  /*0660*/  VIADD R11, R4, 0x1c0 ;  /* 0x000001c0040b7836 */ /* 0x000fc40000000000 */
[----:B------:R-:W-:Y:S01]  /*0670*/  IMAD.MOV.U32 R37, RZ, RZ, -0x1 ;  /* 0xffffffffff257424 */ /* 0x000fe200078e00ff */
[----:B------:R2:W5:Y:S01]  /*0680*/  @!P2 LDG.E R36, desc[UR6][R6.64+0x380] ;  /* 0x000380060624a981 */ /* 0x000562000c1e1900 */
[----:B------:R-:W-:Y:S01]  /*0690*/  IMAD.MOV.U32 R38, RZ, RZ, -0x1 ;  /* 0xffffffffff267424 */ /* 0x000fe200078e00ff */
[-C--:B------:R-:W-:Y:S01]  /*06a0*/  ISETP.GE.AND P0, PT, R13, R0.reuse, PT ;  /* 0x000000000d00720c */ /* 0x080fe20003f06270 */
[C---:B------:R-:W-:Y:S01]  /*06b0*/  VIADD R13, R4.reuse, 0x1e0 ;  /* 0x000001e0040d7836 */ /* 0x040fe20000000000 */
[-C--:B------:R-:W-:Y:S01]  /*06c0*/  ISETP.GE.AND P2, PT, R11, R0.reuse, PT ;  /* 0x000000000b00720c */ /* 0x080fe20003f46270 */
[----:B------:R-:W-:Y:S01]  /*06d0*/  VIADD R11, R4, 0x200 ;  /* 0x00000200040b7836 */ /* 0x000fe20000000000 */
[----:B------:R2:W5:Y:S02]  /*06e0*/  @!P3 LDG.E R37, desc[UR6][R6.64+0x400] ;  /* 0x000400060625b981 */ /* 0x000564000c1e1900 */
[-C--:B------:R-:W-:Y:S02]  /*06f0*/  ISETP.GE.AND P3, PT, R13, R0.reuse, PT ;  /* 0x000000000d00720c */ /* 0x080fe40003f66270 */
[----:B------:R2:W5:Y:S01]  /*0700*/  @!P4 LDG.E R38, desc[UR6][R6.64+0x480] ;  /* 0x000480060626c981 */ /* 0x000562000c1e1900 */
[----:B------:R-:W-:Y:S01]  /*0710*/  ISETP.GE.AND P4, PT, R11, R0, PT ;  /* 0x000000000b00720c */ /* 0x000fe20003f86270 */
[----:B------:R-:W-:-:S02]  /*0720*/  IMAD.MOV.U32 R39, RZ, RZ, -0x1 ;  /* 0xffffffffff277424 */ /* 0x000fc400078e00ff */
[----:B------:R-:W-:Y:S02]  /*0730*/  IMAD.MOV.U32 R40, RZ, RZ, -0x1 ;  /* 0xffffffffff287424 */ /* 0x000fe400078e00ff */
[----:B------:R-:W-:Y:S02]  /*0740*/  IMAD.MOV.U32 R41, RZ, RZ, -0x1 ;  /* 0xffffffffff297424 */ /* 0x000fe400078e00ff */
[----:B------:R-:W-:Y:S01]  /*0750*/  IMAD.MOV.U32 R42, RZ, RZ, -0x1 ;  /* 0xffffffffff2a7424 */ /* 0x000fe200078e00ff */
[----:B------:R2:W5:Y:S01]  /*0760*/  @!P5 LDG.E R39, desc[UR6][R6.64+0x500] ;  /* 0x000500060627d981 */ /* 0x000562000c1e1900 */
[----:B------:R-:W-:Y:S02]  /*0770*/  IMAD.MOV.U32 R43, RZ, RZ, -0x1 ;  /* 0xffffffffff2b7424 */ /* 0x000fe400078e00ff */
[----:B------:R-:W-:Y:S01]  /*0780*/  IMAD.MOV.U32 R44, RZ, RZ, -0x1 ;  /* 0xffffffffff2c7424 */ /* 0x000fe200078e00ff */
[----:B------:R2:W5:Y:S01]  /*0790*/  @!P6 LDG.E R40, desc[UR6][R6.64+0x580] ;  /* 0x000580060628e981 */ /* 0x000562000c1e1900 */
[----:B------:R-:W-:-:S03]  /*07a0*/  IMAD.MOV.U32 R46, RZ, RZ, -0x1 ;  /* 0xffffffffff2e7424 */ /* 0x000fc600078e00ff */
[----:B------:R2:W5:Y:S04]  /*07b0*/  @!P0 LDG.E R41, desc[UR6][R6.64+0x600] ;  /* 0x0006000606298981 */ /* 0x000568000c1e1900 */
[----:B------:R2:W5:Y:S04]  /*07c0*/  @!P1 LDG.E R42, desc[UR6][R6.64+0x680] ;  /* 0x00068006062a9981 */ /* 0x000568000c1e1900 */
[----:B------:R2:W5:Y:S04]  /*07d0*/  @!P2 LDG.E R43, desc[UR6][R6.64+0x700] ;  /* 0x00070006062ba981 */ /* 0x000568000c1e1900 */
[----:B------:R2:W5:Y:S04]  /*07e0*/  @!P3 LDG.E R44, desc[UR6][R6.64+0x780] ;  /* 0x00078006062cb981 */ /* 0x000568000c1e1900 */
[----:B------:R2:W5:Y:S02]  /*07f0*/  @!P4 LDG.E R46, desc[UR6][R6.64+0x800] ;  /* 0x00080006062ec981 */ /* 0x000564000c1e1900 */
.L_x_3:
[----:B-12---:R-:W-:Y:S01]  /*0800*/  VIMNMX R7, PT, PT, R24, 0xe0, !PT ;  /* 0x000000e018077848 */ /* 0x006fe20007fe0100 */
[----:B------:R-:W1:Y:S01]  /*0810*/  LDCU UR4, c[0x0][0x3c8] ;  /* 0x00007900ff0477ac */ /* 0x000e620008000800 */
[----:B------:R-:W-:Y:S01]  /*0820*/  IMAD.SHL.U32 R0, R3, 0x20, RZ ;  /* 0x0000002003007824 */ /* 0x000fe200078e00ff */
[----:B------:R-:W-:Y:S01]  /*0830*/  BSSY.RECONVERGENT B0, `(.L_x_4) ;  /* 0x0000024000007945 */ /* 0x000fe20003800200 */
[--C-:B------:R-:W-:Y:S01]  /*0840*/  IADD3 R7, PT, PT, R7, 0x1f, -R24.reuse ;  /* 0x0000001f07077810 */ /* 0x100fe20007ffe818 */
[----:B------:R-:W-:Y:S02]  /*0850*/  UMOV UR5, 0xffffffff ;  /* 0xffffffff00057882 */ /* 0x000fe40000000000 */
[----:B------:R-:W-:Y:S02]  /*0860*/  LOP3.LUT R0, R0, 0x7c00, RZ, 0xc0, !PT ;  /* 0x00007c0000007812 */ /* 0x000fe400078ec0ff */
[C---:B------:R-:W-:Y:S02]  /*0870*/  ISETP.GE.U32.AND P0, PT, R7.reuse, 0x1e0, PT ;  /* 0x000001e00700780c */ /* 0x040fe40003f06070 */
[----:B0-----:R-:W-:Y:S01]  /*0880*/  LEA.HI R4, R7, 0x1, RZ, 0x1b ;  /* 0x0000000107047811 */ /* 0x001fe200078fd8ff */
[----:B------:R-:W-:-:S03]  /*0890*/  IMAD.MOV.U32 R7, RZ, RZ, R24 ;  /* 0x000000ffff077224 */ /* 0x000fc600078e0018 */
[----:B------:R-:W-:Y:S01]  /*08a0*/  LOP3.LUT P1, R10, R4, 0xf, RZ, 0xc0, !PT ;  /* 0x0000000f040a7812 */ /* 0x000fe2000782c0ff */
[----:B-1----:R-:W-:-:S06]  /*08b0*/  USHF.L.U32 UR4, UR5, UR4, URZ ;  /* 0x0000000405047299 */ /* 0x002fcc00080006ff */
[----:B------:R-:W-:Y:S06]  /*08c0*/  @!P0 BRA `(.L_x_5) ;  /* 0x0000000000688947 */ /* 0x000fec0003800000 */
[----:B------:R-:W-:Y:S01]  /*08d0*/  IMAD R8, R24, 0x4, R0 ;  /* 0x0000000418087824 */ /* 0x000fe200078e0200 */
[----:B------:R-:W-:Y:S01]  /*08e0*/  LOP3.LUT R6, R4, 0xffffff0, RZ, 0xc0, !PT ;  /* 0x0ffffff004067812 */ /* 0x000fe200078ec0ff */
[----:B------:R-:W-:-:S03]  /*08f0*/  IMAD.MOV.U32 R7, RZ, RZ, R24 ;  /* 0x000000ffff077224 */ /* 0x000fc600078e0018 */
[----:B------:R-:W-:Y:S01]  /*0900*/  IADD3 R8, PT, PT, R8, 0x400, R9 ;  /* 0x0000040008087810 */ /* 0x000fe20007ffe009 */
[----:B------:R-:W-:-:S07]  /*0910*/  IMAD.MOV R6, RZ, RZ, -R6 ;  /* 0x000000ffff067224 */ /* 0x000fce00078e0a06 */
.L_x_6:
[----:B------:R-:W-:Y:S01]  /*0920*/  VIADD R6, R6, 0x10 ;  /* 0x0000001006067836 */ /* 0x000fe20000000000 */
[----:B------:R-:W-:Y:S01]  /*0930*/  STS [R8+-0x400], RZ ;  /* 0xfffc00ff08007388 */ /* 0x000fe20000000800 */
[----:B------:R-:W-:-:S03]  /*0940*/  VIADD R7, R7, 0x200 ;  /* 0x0000020007077836 */ /* 0x000fc60000000000 */
[----:B------:R-:W-:Y:S01]  /*0950*/  ISETP.NE.AND P0, PT, R6, RZ, PT ;  /* 0x000000ff0600720c */ /* 0x000fe20003f05270 */
[----:B------:R-:W-:Y:S04]  /*0960*/  STS [R8+-0x380], RZ ;  /* 0xfffc80ff08007388 */ /* 0x000fe80000000800 */
[----:B------:R-:W-:Y:S04]  /*0970*/  STS [R8+-0x300], RZ ;  /* 0xfffd00ff08007388 */ /* 0x000fe80000000800 */
[----:B------:R-:W-:Y:S04]  /*0980*/  STS [R8+-0x280], RZ ;  /* 0xfffd80ff08007388 */ /* 0x000fe80000000800 */
[----:B------:R-:W-:Y:S04]  /*0990*/  STS [R8+-0x200], RZ ;  /* 0xfffe00ff08007388 */ /* 0x000fe80000000800 */
[----:B------:R-:W-:Y:S04]  /*09a0*/  STS [R8+-0x180], RZ ;  /* 0xfffe80ff08007388 */ /* 0x000fe80000000800 */
[----:B------:R-:W-:Y:S04]  /*09b0*/  STS [R8+-0x100], RZ ;  /* 0xffff00ff08007388 */ /* 0x000fe80000000800 */
[----:B------:R-:W-:Y:S04]  /*09c0*/  STS [R8+-0x80], RZ ;  /* 0xffff80ff08007388 */ /* 0x000fe80000000800 */
[----:B------:R-:W-:Y:S04]  /*09d0*/  STS [R8], RZ ;  /* 0x000000ff08007388 */ /* 0x000fe80000000800 */
[----:B------:R-:W-:Y:S04]  /*09e0*/  STS [R8+0x80], RZ ;  /* 0x000080ff08007388 */ /* 0x000fe80000000800 */
[----:B------:R-:W-:Y:S04]  /*09f0*/  STS [R8+0x100], RZ ;  /* 0x000100ff08007388 */ /* 0x000fe80000000800 */
[----:B------:R-:W-:Y:S04]  /*0a00*/  STS [R8+0x180], RZ ;  /* 0x000180ff08007388 */ /* 0x000fe80000000800 */
[----:B------:R-:W-:Y:S04]  /*0a10*/  STS [R8+0x200], RZ ;  /* 0x000200ff08007388 */ /* 0x000fe80000000800 */
[----:B------:R-:W-:Y:S04]  /*0a20*/  STS [R8+0x280], RZ ;  /* 0x000280ff08007388 */ /* 0x000fe80000000800 */
[----:B------:R-:W-:Y:S04]  /*0a30*/  STS [R8+0x300], RZ ;  /* 0x000300ff08007388 */ /* 0x000fe80000000800 */
[----:B------:R0:W-:Y:S02]  /*0a40*/  STS [R8+0x380], RZ ;  /* 0x000380ff08007388 */ /* 0x0001e40000000800 */
[----:B0-----:R-:W-:Y:S01]  /*0a50*/  VIADD R8, R8, 0x800 ;  /* 0x0000080008087836 */ /* 0x001fe20000000000 */
[----:B------:R-:W-:Y:S06]  /*0a60*/  @P0 BRA `(.L_x_6) ;  /* 0xfffffffc00ac0947 */ /* 0x000fec000383ffff */
.L_x_5:
[----:B------:R-:W-:Y:S05]  /*0a70*/  BSYNC.RECONVERGENT B0 ;  /* 0x0000000000007941 */ /* 0x000fea0003800200 */
.L_x_4:
[----:B------:R-:W-:Y:S01]  /*0a80*/  BSSY.RECONVERGENT B0, `(.L_x_7) ;  /* 0x0000025000007945 */ /* 0x000fe20003800200 */
[----:B------:R-:W-:-:S03]  /*0a90*/  IMAD.IADD R26, R9, 0x1, R0 ;  /* 0x00000001091a7824 */ /* 0x000fc600078e0200 */
[----:B------:R-:W-:Y:S05]  /*0aa0*/  @!P1 BRA `(.L_x_8) ;  /* 0x0000000000889947 */ /* 0x000fea0003800000 */
[----:B------:R-:W-:Y:S01]  /*0ab0*/  ISETP.GE.U32.AND P0, PT, R10, 0x8, PT ;  /* 0x000000080a00780c */ /* 0x000fe20003f06070 */
[----:B------:R-:W-:Y:S01]  /*0ac0*/  BSSY.RECONVERGENT B1, `(.L_x_9) ;  /* 0x000000d000017945 */ /* 0x000fe20003800200 */
[----:B------:R-:W-:-:S11]  /*0ad0*/  LOP3.LUT P1, R8, R4, 0x7, RZ, 0xc0, !PT ;  /* 0x0000000704087812 */ /* 0x000fd6000782c0ff */
[----:B------:R-:W-:Y:S05]  /*0ae0*/  @!P0 BRA `(.L_x_10) ;  /* 0x0000000000288947 */ /* 0x000fea0003800000 */
[C---:B------:R-:W-:Y:S02]  /*0af0*/  IMAD R6, R7.reuse, 0x4, R26 ;  /* 0x0000000407067824 */ /* 0x040fe400078e021a */
[----:B------:R-:W-:-:S03]  /*0b00*/  VIADD R7, R7, 0x100 ;  /* 0x0000010007077836 */ /* 0x000fc60000000000 */
[----:B------:R0:W-:Y:S04]  /*0b10*/  STS [R6], RZ ;  /* 0x000000ff06007388 */ /* 0x0001e80000000800 */
[----:B------:R0:W-:Y:S04]  /*0b20*/  STS [R6+0x80], RZ ;  /* 0x000080ff06007388 */ /* 0x0001e80000000800 */
[----:B------:R0:W-:Y:S04]  /*0b30*/  STS [R6+0x100], RZ ;  /* 0x000100ff06007388 */ /* 0x0001e80000000800 */
[----:B------:R0:W-:Y:S04]  /*0b40*/  STS [R6+0x180], RZ ;  /* 0x000180ff06007388 */ /* 0x0001e80000000800 */
[----:B------:R0:W-:Y:S04]  /*0b50*/  STS [R6+0x200], RZ ;  /* 0x000200ff06007388 */ /* 0x0001e80000000800 */
[----:B------:R0:W-:Y:S04]  /*0b60*/  STS [R6+0x280], RZ ;  /* 0x000280ff06007388 */ /* 0x0001e80000000800 */
[----:B------:R0:W-:Y:S04]  /*0b70*/  STS [R6+0x300], RZ ;  /* 0x000300ff06007388 */ /* 0x0001e80000000800 */
[----:B------:R0:W-:Y:S02]  /*0b80*/  STS [R6+0x380], RZ ;  /* 0x000380ff06007388 */ /* 0x0001e40000000800 */
.L_x_10:
[----:B------:R-:W-:Y:S05]  /*0b90*/  BSYNC.RECONVERGENT B1 ;  /* 0x0000000000017941 */ /* 0x000fea0003800200 */
.L_x_9:
[----:B------:R-:W-:Y:S05]  /*0ba0*/  @!P1 BRA `(.L_x_8) ;  /* 0x0000000000489947 */ /* 0x000fea0003800000 */
[----:B------:R-:W-:Y:S02]  /*0bb0*/  ISETP.GE.U32.AND P0, PT, R8, 0x4, PT ;  /* 0x000000040800780c */ /* 0x000fe40003f06070 */
[----:B------:R-:W-:-:S04]  /*0bc0*/  LOP3.LUT R4, R4, 0x3, RZ, 0xc0, !PT ;  /* 0x0000000304047812 */ /* 0x000fc800078ec0ff */
[----:B------:R-:W-:-:S07]  /*0bd0*/  ISETP.NE.AND P1, PT, R4, RZ, PT ;  /* 0x000000ff0400720c */ /* 0x000fce0003f25270 */
[C---:B0-----:R-:W-:Y:S02]  /*0be0*/  @P0 IMAD R6, R7.reuse, 0x4, R26 ;  /* 0x0000000407060824 */ /* 0x041fe400078e021a */
[----:B------:R-:W-:-:S03]  /*0bf0*/  @P0 VIADD R7, R7, 0x80 ;  /* 0x0000008007070836 */ /* 0x000fc60000000000 */
[----:B------:R1:W-:Y:S04]  /*0c00*/  @P0 STS [R6], RZ ;  /* 0x000000ff06000388 */ /* 0x0003e80000000800 */
[----:B------:R1:W-:Y:S04]  /*0c10*/  @P0 STS [R6+0x80], RZ ;  /* 0x000080ff06000388 */ /* 0x0003e80000000800 */
[----:B------:R1:W-:Y:S04]  /*0c20*/  @P0 STS [R6+0x100], RZ ;  /* 0x000100ff06000388 */ /* 0x0003e80000000800 */
[----:B------:R1:W-:Y:S01]  /*0c30*/  @P0 STS [R6+0x180], RZ ;  /* 0x000180ff06000388 */ /* 0x0003e20000000800 */
[----:B------:R-:W-:Y:S05]  /*0c40*/  @!P1 BRA `(.L_x_8) ;  /* 0x0000000000209947 */ /* 0x000fea0003800000 */
[----:B------:R-:W-:Y:S02]  /*0c50*/  IMAD R0, R7, 0x4, R0 ;  /* 0x0000000407007824 */ /* 0x000fe400078e0200 */
[----:B------:R-:W-:Y:S02]  /*0c60*/  IMAD.MOV R4, RZ, RZ, -R4 ;  /* 0x000000ffff047224 */ /* 0x000fe400078e0a04 */
[----:B------:R-:W-:-:S07]  /*0c70*/  IMAD.IADD R0, R9, 0x1, R0 ;  /* 0x0000000109007824 */ /* 0x000fce00078e0200 */
.L_x_11:
[----:B------:R-:W-:Y:S01]  /*0c80*/  VIADD R4, R4, 0x1 ;  /* 0x0000000104047836 */ /* 0x000fe20000000000 */
[----:B------:R0:W-:Y:S04]  /*0c90*/  STS [R0], RZ ;  /* 0x000000ff00007388 */ /* 0x0001e80000000800 */
[----:B------:R-:W-:Y:S01]  /*0ca0*/  ISETP.NE.AND P0, PT, R4, RZ, PT ;  /* 0x000000ff0400720c */ /* 0x000fe20003f05270 */
[----:B0-----:R-:W-:-:S12]  /*0cb0*/  VIADD R0, R0, 0x80 ;  /* 0x0000008000007836 */ /* 0x001fd80000000000 */
[----:B------:R-:W-:Y:S05]  /*0cc0*/  @P0 BRA `(.L_x_11) ;  /* 0xfffffffc00ec0947 */ /* 0x000fea000383ffff */
.L_x_8:
[----:B------:R-:W-:Y:S05]  /*0cd0*/  BSYNC.RECONVERGENT B0 ;  /* 0x0000000000007941 */ /* 0x000fea0003800200 */
.L_x_7:
[----:B-----5:R-:W-:Y:S01]  /*0ce0*/  ISETP.GE.AND P1, PT, R30, RZ, PT ;  /* 0x000000ff1e00720c */ /* 0x020fe20003f26270 */
[----:B------:R-:W2:Y:S01]  /*0cf0*/  LDCU UR5, c[0x0][0x3c4] ;  /* 0x00007880ff0577ac */ /* 0x000ea20008000800 */
[----:B------:R-:W-:Y:S01]  /*0d00*/  ISETP.GE.AND P0, PT, R28, RZ, PT ;  /* 0x000000ff1c00720c */ /* 0x000fe20003f06270 */
[----:B------:R-:W-:Y:S01]  /*0d10*/  BSSY.RECONVERGENT B0, `(.L_x_12) ;  /* 0x00000c3000007945 */ /* 0x000fe20003800200 */
[----:B------:R-:W-:Y:S02]  /*0d20*/  SEL R7, RZ, 0x7fffffff, !P1 ;  /* 0x7fffffffff077807 */ /* 0x000fe40004800000 */
[----:B------:R-:W-:Y:S02]  /*0d30*/  SEL R29, RZ, 0x7fffffff, !P0 ;  /* 0x7fffffffff1d7807 */ /* 0x000fe40004000000 */
[----:B------:R-:W-:Y:S02]  /*0d40*/  LOP3.LUT R22, R7, R30, RZ, 0x3c, !PT ;  /* 0x0000001e07167212 */ /* 0x000fe400078e3cff */
[----:B------:R-:W-:-:S02]  /*0d50*/  LOP3.LUT R29, R29, R28, RZ, 0x3c, !PT ;  /* 0x0000001c1d1d7212 */ /* 0x000fc400078e3cff */
[C---:B------:R-:W-:Y:S02]  /*0d60*/  ISETP.NE.AND P1, PT, R22.reuse, 0x7fffffff, PT ;  /* 0x7fffffff1600780c */ /* 0x040fe40003f25270 */
[C---:B------:R-:W-:Y:S02]  /*0d70*/  ISETP.NE.AND P0, PT, R29.reuse, 0x7fffffff, PT ;  /* 0x7fffffff1d00780c */ /* 0x040fe40003f05270 */
[----:B------:R-:W-:Y:S02]  /*0d80*/  SEL R4, R22, 0x80000000, P1 ;  /* 0x8000000016047807 */ /* 0x000fe40000800000 */
[----:B------:R-:W-:Y:S02]  /*0d90*/  SEL R0, R29, 0x80000000, P0 ;  /* 0x800000001d007807 */ /* 0x000fe40000000000 */
[----:B--2---:R-:W-:Y:S02]  /*0da0*/  SHF.R.U32.HI R4, RZ, UR5, R4 ;  /* 0x00000005ff047c19 */ /* 0x004fe40008011604 */
[----:B------:R-:W-:-:S02]  /*0db0*/  ISETP.GE.AND P0, PT, R31, RZ, PT ;  /* 0x000000ff1f00720c */ /* 0x000fc40003f06270 */
[----:B------:R-:W-:Y:S02]  /*0dc0*/  SHF.R.U32.HI R0, RZ, UR5, R0 ;  /* 0x00000005ff007c19 */ /* 0x000fe40008011600 */
[----:B------:R-:W-:Y:S02]  /*0dd0*/  LOP3.LUT R7, R4, UR4, RZ, 0x30, !PT ;  /* 0x0000000404077c12 */ /* 0x000fe4000f8e30ff */
[----:B------:R-:W-:Y:S02]  /*0de0*/  ISETP.GE.AND P1, PT, R32, RZ, PT ;  /* 0x000000ff2000720c */ /* 0x000fe40003f26270 */
[----:B------:R-:W-:Y:S01]  /*0df0*/  ISETP.GE.AND P3, PT, R34, RZ, PT ;  /* 0x000000ff2200720c */ /* 0x000fe20003f66270 */
[----:B------:R-:W-:Y:S01]  /*0e00*/  IMAD R7, R7, 0x4, R26 ;  /* 0x0000000407077824 */ /* 0x000fe200078e021a */
[----:B------:R-:W-:Y:S02]  /*0e10*/  SEL R4, RZ, 0x7fffffff, !P0 ;  /* 0x7fffffffff047807 */ /* 0x000fe40004000000 */
[----:B------:R-:W-:-:S02]  /*0e20*/  LOP3.LUT R49, R0, UR4, RZ, 0x30, !PT ;  /* 0x0000000400317c12 */ /* 0x000fc4000f8e30ff */
[----:B------:R-:W-:Y:S02]  /*0e30*/  ISETP.GE.AND P2, PT, R33, RZ, PT ;  /* 0x000000ff2100720c */ /* 0x000fe40003f46270 */
[----:B------:R-:W-:Y:S01]  /*0e40*/  SEL R11, RZ, 0x7fffffff, !P1 ;  /* 0x7fffffffff0b7807 */ /* 0x000fe20004800000 */
[----:B------:R-:W-:Y:S01]  /*0e50*/  IMAD R0, R49, 0x4, R26 ;  /* 0x0000000431007824 */ /* 0x000fe200078e021a */
[----:B------:R-:W-:Y:S01]  /*0e60*/  SEL R13, RZ, 0x7fffffff, !P3 ;  /* 0x7fffffffff0d7807 */ /* 0x000fe20005800000 */
[----:B------:R-:W-:Y:S01]  /*0e70*/  NOP ;  /* 0x0000000000007918 */ /* 0x000fe20000000000 */
[----:B------:R-:W-:Y:S02]  /*0e80*/  LOP3.LUT R23, R4, R31, RZ, 0x3c, !PT ;  /* 0x0000001f04177212 */ /* 0x000fe400078e3cff */
[----:B------:R2:W-:Y:S01]  /*0e90*/  ATOMS.POPC.INC.32 RZ, [R0+URZ] ;  /* 0x0000000000ff7f8c */ /* 0x0005e2000d8000ff */
[----:B01----:R-:W-:Y:S02]  /*0ea0*/  SEL R6, RZ, 0x7fffffff, !P2 ;  /* 0x7fffffffff067807 */ /* 0x003fe40005000000 */
[----:B------:R-:W-:Y:S01]  /*0eb0*/  ISETP.GE.AND P4, PT, R35, RZ, PT ;  /* 0x000000ff2300720c */ /* 0x000fe20003f86270 */
[----:B------:R0:W-:Y:S01]  /*0ec0*/  ATOMS.POPC.INC.32 RZ, [R7+URZ] ;  /* 0x0000000007ff7f8c */ /* 0x0001e2000d8000ff */
[----:B------:R-:W-:-:S02]  /*0ed0*/  LOP3.LUT R16, R11, R32, RZ, 0x3c, !PT ;  /* 0x000000200b107212 */ /* 0x000fc400078e3cff */
[----:B------:R-:W-:Y:S02]  /*0ee0*/  LOP3.LUT R18, R13, R34, RZ, 0x3c, !PT ;  /* 0x000000220d127212 */ /* 0x000fe400078e3cff */
[----:B------:R-:W-:Y:S02]  /*0ef0*/  ISETP.NE.AND P0, PT, R23, 0x7fffffff, PT ;  /* 0x7fffffff1700780c */ /* 0x000fe40003f05270 */
[----:B------:R-:W-:Y:S02]  /*0f00*/  LOP3.LUT R25, R6, R33, RZ, 0x3c, !PT ;  /* 0x0000002106197212 */ /* 0x000fe400078e3cff */
[----:B------:R-:W-:Y:S02]  /*0f10*/  SEL R8, RZ, 0x7fffffff, !P4 ;  /* 0x7fffffffff087807 */ /* 0x000fe40006000000 */
[----:B------:R-:W-:Y:S02]  /*0f20*/  ISETP.NE.AND P1, PT, R16, 0x7fffffff, PT ;  /* 0x7fffffff1000780c */ /* 0x000fe40003f25270 */
[----:B------:R-:W-:-:S02]  /*0f30*/  ISETP.NE.AND P3, PT, R18, 0x7fffffff, PT ;  /* 0x7fffffff1200780c */ /* 0x000fc40003f65270 */
[----:B--2---:R-:W-:Y:S02]  /*0f40*/  SEL R0, R23, 0x80000000, P0 ;  /* 0x8000000017007807 */ /* 0x004fe40000000000 */
[----:B------:R-:W-:Y:S02]  /*0f50*/  ISETP.NE.AND P2, PT, R25, 0x7fffffff, PT ;  /* 0x7fffffff1900780c */ /* 0x000fe40003f45270 */
[----:B------:R-:W-:Y:S02]  /*0f60*/  LOP3.LUT R27, R8, R35, RZ, 0x3c, !PT ;  /* 0x00000023081b7212 */ /* 0x000fe400078e3cff */
[----:B------:R-:W-:Y:S02]  /*0f70*/  SEL R4, R16, 0x80000000, P1 ;  /* 0x8000000010047807 */ /* 0x000fe40000800000 */
[----:B0-----:R-:W-:Y:S02]  /*0f80*/  SEL R7, R18, 0x80000000, P3 ;  /* 0x8000000012077807 */ /* 0x001fe40001800000 */
[----:B------:R-:W-:-:S02]  /*0f90*/  SHF.R.U32.HI R0, RZ, UR5, R0 ;  /* 0x00000005ff007c19 */ /* 0x000fc40008011600 */
[----:B------:R-:W-:Y:S02]  /*0fa0*/  SEL R6, R25, 0x80000000, P2 ;  /* 0x8000000019067807 */ /* 0x000fe40001000000 */
[----:B------:R-:W-:Y:S02]  /*0fb0*/  ISETP.NE.AND P4, PT, R27, 0x7fffffff, PT ;  /* 0x7fffffff1b00780c */ /* 0x000fe40003f85270 */
[----:B------:R-:W-:Y:S02]  /*0fc0*/  SHF.R.U32.HI R4, RZ, UR5, R4 ;  /* 0x00000005ff047c19 */ /* 0x000fe40008011604 */
[----:B------:R-:W-:Y:S02]  /*0fd0*/  SHF.R.U32.HI R8, RZ, UR5, R7 ;  /* 0x00000005ff087c19 */ /* 0x000fe40008011607 */
[----:B------:R-:W-:Y:S02]  /*0fe0*/  LOP3.LUT R7, R0, UR4, RZ, 0x30, !PT ;  /* 0x0000000400077c12 */ /* 0x000fe4000f8e30ff */
[----:B------:R-:W-:-:S02]  /*0ff0*/  SHF.R.U32.HI R6, RZ, UR5, R6 ;  /* 0x00000005ff067c19 */ /* 0x000fc40008011606 */
[----:B------:R-:W-:Y:S01]  /*1000*/  SEL R10, R27, 0x80000000, P4 ;  /* 0x800000001b0a7807 */ /* 0x000fe20002000000 */
[----:B------:R-:W-:Y:S01]  /*1010*/  IMAD R7, R7, 0x4, R26 ;  /* 0x0000000407077824 */ /* 0x000fe200078e021a */
[----:B------:R-:W-:Y:S02]  /*1020*/  LOP3.LUT R11, R4, UR4, RZ, 0x30, !PT ;  /* 0x00000004040b7c12 */ /* 0x000fe4000f8e30ff */
[----:B------:R-:W-:Y:S02]  /*1030*/  LOP3.LUT R13, R6, UR4, RZ, 0x30, !PT ;  /* 0x00000004060d7c12 */ /* 0x000fe4000f8e30ff */
[----:B------:R-:W-:Y:S01]  /*1040*/  SHF.R.U32.HI R10, RZ, UR5, R10 ;  /* 0x00000005ff0a7c19 */ /* 0x000fe2000801160a */
[--C-:B------:R-:W-:Y:S01]  /*1050*/  IMAD R11, R11, 0x4, R26.reuse ;  /* 0x000000040b0b7824 */ /* 0x100fe200078e021a */
[----:B------:R-:W-:Y:S01]  /*1060*/  ISETP.GE.AND P0, PT, R36, RZ, PT ;  /* 0x000000ff2400720c */ /* 0x000fe20003f06270 */
[----:B------:R-:W-:Y:S01]  /*1070*/  IMAD R13, R13, 0x4, R26 ;  /* 0x000000040d0d7824 */ /* 0x000fe200078e021a */
[----:B------:R-:W-:Y:S01]  /*1080*/  ISETP.GE.AND P1, PT, R37, RZ, PT ;  /* 0x000000ff2500720c */ /* 0x000fe20003f26270 */
[----:B------:R0:W-:Y:S01]  /*1090*/  ATOMS.POPC.INC.32 RZ, [R7+URZ] ;  /* 0x0000000007ff7f8c */ /* 0x0001e2000d8000ff */
[----:B------:R-:W-:-:S02]  /*10a0*/  ISETP.GE.AND P2, PT, R38, RZ, PT ;  /* 0x000000ff2600720c */ /* 0x000fc40003f46270 */
[----:B------:R-:W-:Y:S01]  /*10b0*/  ISETP.GE.AND P3, PT, R39, RZ, PT ;  /* 0x000000ff2700720c */ /* 0x000fe20003f66270 */
[----:B------:R1:W-:Y:S01]  /*10c0*/  ATOMS.POPC.INC.32 RZ, [R11+URZ] ;  /* 0x000000000bff7f8c */ /* 0x0003e2000d8000ff */
[----:B------:R-:W-:Y:S02]  /*10d0*/  LOP3.LUT R15, R8, UR4, RZ, 0x30, !PT ;  /* 0x00000004080f7c12 */ /* 0x000fe4000f8e30ff */
[----:B------:R-:W-:Y:S01]  /*10e0*/  LOP3.LUT R17, R10, UR4, RZ, 0x30, !PT ;  /* 0x000000040a117c12 */ /* 0x000fe2000f8e30ff */
[----:B------:R2:W-:Y:S01]  /*10f0*/  ATOMS.POPC.INC.32 RZ, [R13+URZ] ;  /* 0x000000000dff7f8c */ /* 0x0005e2000d8000ff */
[----:B0-----:R-:W-:Y:S01]  /*1100*/  SEL R7, RZ, 0x7fffffff, !P0 ;  /* 0x7fffffffff077807 */ /* 0x001fe20004000000 */
[--C-:B------:R-:W-:Y:S01]  /*1110*/  IMAD R15, R15, 0x4, R26.reuse ;  /* 0x000000040f0f7824 */ /* 0x100fe200078e021a */
[----:B------:R-:W-:Y:S01]  /*1120*/  ISETP.GE.AND P4, PT, R40, RZ, PT ;  /* 0x000000ff2800720c */ /* 0x000fe20003f86270 */
[----:B------:R-:W-:Y:S01]  /*1130*/  IMAD R0, R17, 0x4, R26 ;  /* 0x0000000411007824 */ /* 0x000fe200078e021a */
[----:B------:R-:W-:-:S02]  /*1140*/  SEL R4, RZ, 0x7fffffff, !P1 ;  /* 0x7fffffffff047807 */ /* 0x000fc40004800000 */
[----:B-1----:R-:W-:Y:S01]  /*1150*/  SEL R11, RZ, 0x7fffffff, !P2 ;  /* 0x7fffffffff0b7807 */ /* 0x002fe20005000000 */
[----:B------:R-:W-:Y:S01]  /*1160*/  ATOMS.POPC.INC.32 RZ, [R15+URZ] ;  /* 0x000000000fff7f8c */ /* 0x000fe2000d8000ff */
[----:B------:R-:W-:Y:S02]  /*1170*/  SEL R6, RZ, 0x7fffffff, !P3 ;  /* 0x7fffffffff067807 */ /* 0x000fe40005800000 */
[----:B------:R-:W-:Y:S01]  /*1180*/  LOP3.LUT R10, R7, R36, RZ, 0x3c, !PT ;  /* 0x00000024070a7212 */ /* 0x000fe200078e3cff */
[----:B------:R0:W-:Y:S01]  /*1190*/  ATOMS.POPC.INC.32 RZ, [R0+URZ] ;  /* 0x0000000000ff7f8c */ /* 0x0001e2000d8000ff */
[----:B--2---:R-:W-:Y:S02]  /*11a0*/  SEL R13, RZ, 0x7fffffff, !P4 ;  /* 0x7fffffffff0d7807 */ /* 0x004fe40006000000 */
[----:B------:R-:W-:Y:S02]  /*11b0*/  LOP3.LUT R17, R4, R37, RZ, 0x3c, !PT ;  /* 0x0000002504117212 */ /* 0x000fe400078e3cff */
[----:B------:R-:W-:-:S02]  /*11c0*/  LOP3.LUT R12, R11, R38, RZ, 0x3c, !PT ;  /* 0x000000260b0c7212 */ /* 0x000fc400078e3cff */
[----:B------:R-:W-:Y:S02]  /*11d0*/  LOP3.LUT R19, R6, R39, RZ, 0x3c, !PT ;  /* 0x0000002706137212 */ /* 0x000fe400078e3cff */
[----:B------:R-:W-:Y:S02]  /*11e0*/  ISETP.NE.AND P0, PT, R10, 0x7fffffff, PT ;  /* 0x7fffffff0a00780c */ /* 0x000fe40003f05270 */
[----:B------:R-:W-:Y:S02]  /*11f0*/  LOP3.LUT R14, R13, R40, RZ, 0x3c, !PT ;  /* 0x000000280d0e7212 */ /* 0x000fe400078e3cff */
[----:B------:R-:W-:Y:S02]  /*1200*/  ISETP.NE.AND P1, PT, R17, 0x7fffffff, PT ;  /* 0x7fffffff1100780c */ /* 0x000fe40003f25270 */
[----:B------:R-:W-:Y:S02]  /*1210*/  ISETP.NE.AND P2, PT, R12, 0x7fffffff, PT ;  /* 0x7fffffff0c00780c */ /* 0x000fe40003f45270 */
[----:B------:R-:W-:-:S02]  /*1220*/  ISETP.NE.AND P3, PT, R19, 0x7fffffff, PT ;  /* 0x7fffffff1300780c */ /* 0x000fc40003f65270 */
[----:B0-----:R-:W-:Y:S02]  /*1230*/  SEL R0, R10, 0x80000000, P0 ;  /* 0x800000000a007807 */ /* 0x001fe40000000000 */
[----:B------:R-:W-:Y:S02]  /*1240*/  ISETP.NE.AND P4, PT, R14, 0x7fffffff, PT ;  /* 0x7fffffff0e00780c */ /* 0x000fe40003f85270 */
[----:B------:R-:W-:Y:S02]  /*1250*/  SEL R4, R17, 0x80000000, P1 ;  /* 0x8000000011047807 */ /* 0x000fe40000800000 */
[----:B------:R-:W-:Y:S02]  /*1260*/  SEL R6, R12, 0x80000000, P2 ;  /* 0x800000000c067807 */ /* 0x000fe40001000000 */
[----:B------:R-:W-:Y:S02]  /*1270*/  SEL R7, R19, 0x80000000, P3 ;  /* 0x8000000013077807 */ /* 0x000fe40001800000 */
[----:B------:R-:W-:-:S02]  /*1280*/  SHF.R.U32.HI R0, RZ, UR5, R0 ;  /* 0x00000005ff007c19 */ /* 0x000fc40008011600 */
[----:B------:R-:W-:Y:S02]  /*1290*/  SEL R11, R14, 0x80000000, P4 ;  /* 0x800000000e0b7807 */ /* 0x000fe40002000000 */
[----:B------:R-:W-:Y:S02]  /*12a0*/  SHF.R.U32.HI R4, RZ, UR5, R4 ;  /* 0x00000005ff047c19 */ /* 0x000fe40008011604 */
[----:B------:R-:W-:Y:S02]  /*12b0*/  SHF.R.U32.HI R6, RZ, UR5, R6 ;  /* 0x00000005ff067c19 */ /* 0x000fe40008011606 */
[----:B------:R-:W-:Y:S02]  /*12c0*/  SHF.R.U32.HI R8, RZ, UR5, R7 ;  /* 0x00000005ff087c19 */ /* 0x000fe40008011607 */
[----:B------:R-:W-:Y:S02]  /*12d0*/  LOP3.LUT R7, R0, UR4, RZ, 0x30, !PT ;  /* 0x0000000400077c12 */ /* 0x000fe4000f8e30ff */
[----:B------:R-:W-:-:S02]  /*12e0*/  SHF.R.U32.HI R0, RZ, UR5, R11 ;  /* 0x00000005ff007c19 */ /* 0x000fc4000801160b */
[----:B------:R-:W-:Y:S01]  /*12f0*/  LOP3.LUT R11, R4, UR4, RZ, 0x30, !PT ;  /* 0x00000004040b7c12 */ /* 0x000fe2000f8e30ff */
[--C-:B------:R-:W-:Y:S01]  /*1300*/  IMAD R7, R7, 0x4, R26.reuse ;  /* 0x0000000407077824 */ /* 0x100fe200078e021a */
[----:B------:R-:W-:Y:S02]  /*1310*/  LOP3.LUT R13, R6, UR4, RZ, 0x30, !PT ;  /* 0x00000004060d7c12 */ /* 0x000fe4000f8e30ff */
[----:B------:R-:W-:Y:S01]  /*1320*/  LOP3.LUT R15, R8, UR4, RZ, 0x30, !PT ;  /* 0x00000004080f7c12 */ /* 0x000fe2000f8e30ff */
[--C-:B------:R-:W-:Y:S01]  /*1330*/  IMAD R11, R11, 0x4, R26.reuse ;  /* 0x000000040b0b7824 */ /* 0x100fe200078e021a */
[----:B------:R-:W-:Y:S01]  /*1340*/  ISETP.GE.AND P0, PT, R41, RZ, PT ;  /* 0x000000ff2900720c */ /* 0x000fe20003f06270 */
[--C-:B------:R-:W-:Y:S01]  /*1350*/  IMAD R13, R13, 0x4, R26.reuse ;  /* 0x000000040d0d7824 */ /* 0x100fe200078e021a */
[----:B------:R-:W-:Y:S01]  /*1360*/  ISETP.GE.AND P1, PT, R43, RZ, PT ;  /* 0x000000ff2b00720c */ /* 0x000fe20003f26270 */
[----:B------:R-:W-:Y:S01]  /*1370*/  IMAD R15, R15, 0x4, R26 ;  /* 0x000000040f0f7824 */ /* 0x000fe200078e021a */
[----:B------:R-:W-:Y:S01]  /*1380*/  ISETP.GE.AND P3, PT, R42, RZ, PT ;  /* 0x000000ff2a00720c */ /* 0x000fe20003f66270 */
[----:B------:R0:W-:Y:S01]  /*1390*/  ATOMS.POPC.INC.32 RZ, [R7+URZ] ;  /* 0x0000000007ff7f8c */ /* 0x0001e2000d8000ff */
[----:B------:R-:W-:-:S02]  /*13a0*/  ISETP.GE.AND P2, PT, R44, RZ, PT ;  /* 0x000000ff2c00720c */ /* 0x000fc40003f46270 */
[----:B------:R-:W-:Y:S01]  /*13b0*/  SEL R4, RZ, 0x7fffffff, !P0 ;  /* 0x7fffffffff047807 */ /* 0x000fe20004000000 */
[----:B------:R1:W-:Y:S01]  /*13c0*/  ATOMS.POPC.INC.32 RZ, [R11+URZ] ;  /* 0x000000000bff7f8c */ /* 0x0003e2000d8000ff */
[----:B------:R-:W-:Y:S02]  /*13d0*/  LOP3.LUT R21, R0, UR4, RZ, 0x30, !PT ;  /* 0x0000000400157c12 */ /* 0x000fe4000f8e30ff */
[----:B------:R-:W-:Y:S01]  /*13e0*/  ISETP.GE.AND P4, PT, R46, RZ, PT ;  /* 0x000000ff2e00720c */ /* 0x000fe20003f86270 */
[----:B------:R2:W-:Y:S01]  /*13f0*/  ATOMS.POPC.INC.32 RZ, [R13+URZ] ;  /* 0x000000000dff7f8c */ /* 0x0005e2000d8000ff */
[----:B------:R-:W-:Y:S01]  /*1400*/  SEL R6, RZ, 0x7fffffff, !P1 ;  /* 0x7fffffffff067807 */ /* 0x000fe20004800000 */
[----:B------:R-:W-:Y:S01]  /*1410*/  IMAD R0, R21, 0x4, R26 ;  /* 0x0000000415007824 */ /* 0x000fe200078e021a */
[----:B0-----:R-:W-:Y:S01]  /*1420*/  SEL R7, RZ, 0x7fffffff, !P3 ;  /* 0x7fffffffff077807 */ /* 0x001fe20005800000 */
[----:B------:R0:W-:Y:S01]  /*1430*/  ATOMS.POPC.INC.32 RZ, [R15+URZ] ;  /* 0x000000000fff7f8c */ /* 0x0001e2000d8000ff */
[----:B-1----:R-:W-:Y:S01]  /*1440*/  LOP3.LUT R11, R4, R41, RZ, 0x3c, !PT ;  /* 0x00000029040b7212 */ /* 0x002fe200078e3cff */
[----:B------:R-:W1:Y:S01]  /*1450*/  LDC.64 R20, c[0x0][0x380] ;  /* 0x0000e000ff147b82 */ /* 0x000e620000000a00 */
[----:B------:R-:W-:Y:S01]  /*1460*/  LOP3.LUT R6, R6, R43, RZ, 0x3c, !PT ;  /* 0x0000002b06067212 */ /* 0x000fe200078e3cff */
[----:B------:R3:W-:Y:S01]  /*1470*/  ATOMS.POPC.INC.32 RZ, [R0+URZ] ;  /* 0x0000000000ff7f8c */ /* 0x0007e2000d8000ff */
[----:B--2---:R-:W-:-:S02]  /*1480*/  SEL R13, RZ, 0x7fffffff, !P2 ;  /* 0x7fffffffff0d7807 */ /* 0x004fc40005000000 */
[----:B------:R-:W-:Y:S02]  /*1490*/  LOP3.LUT R4, R7, R42, RZ, 0x3c, !PT ;  /* 0x0000002a07047212 */ /* 0x000fe400078e3cff */
[----:B0-----:R-:W-:Y:S02]  /*14a0*/  SEL R15, RZ, 0x7fffffff, !P4 ;  /* 0x7fffffffff0f7807 */ /* 0x001fe40006000000 */
[----:B------:R-:W-:Y:S02]  /*14b0*/  LOP3.LUT R8, R13, R44, RZ, 0x3c, !PT ;  /* 0x0000002c0d087212 */ /* 0x000fe400078e3cff */
[----:B------:R-:W-:Y:S02]  /*14c0*/  ISETP.NE.AND P5, PT, R11, 0x7fffffff, PT ;  /* 0x7fffffff0b00780c */ /* 0x000fe40003fa5270 */
[----:B------:R-:W-:Y:S02]  /*14d0*/  LOP3.LUT R13, R15, R46, RZ, 0x3c, !PT ;  /* 0x0000002e0f0d7212 */ /* 0x000fe400078e3cff */
[----:B------:R-:W-:-:S02]  /*14e0*/  ISETP.NE.AND P4, PT, R6, 0x7fffffff, PT ;  /* 0x7fffffff0600780c */ /* 0x000fc40003f85270 */
[----:B------:R-:W-:Y:S02]  /*14f0*/  ISETP.NE.AND P3, PT, R4, 0x7fffffff, PT ;  /* 0x7fffffff0400780c */ /* 0x000fe40003f65270 */
[----:B------:R-:W-:Y:S02]  /*1500*/  ISETP.NE.AND P0, PT, R8, 0x7fffffff, PT ;  /* 0x7fffffff0800780c */ /* 0x000fe40003f05270 */
[----:B---3--:R-:W-:Y:S02]  /*1510*/  SEL R0, R11, 0x80000000, P5 ;  /* 0x800000000b007807 */ /* 0x008fe40002800000 */
[----:B------:R-:W-:Y:S02]  /*1520*/  ISETP.NE.AND P5, PT, R13, 0x7fffffff, PT ;  /* 0x7fffffff0d00780c */ /* 0x000fe40003fa5270 */
[----:B------:R-:W-:Y:S02]  /*1530*/  SEL R7, R6, 0x80000000, P4 ;  /* 0x8000000006077807 */ /* 0x000fe40002000000 */
[----:B------:R-:W-:-:S02]  /*1540*/  SEL R6, R4, 0x80000000, P3 ;  /* 0x8000000004067807 */ /* 0x000fc40001800000 */
[----:B------:R-:W-:Y:S02]  /*1550*/  SEL R15, R8, 0x80000000, P0 ;  /* 0x80000000080f7807 */ /* 0x000fe40000000000 */
[----:B------:R-:W-:Y:S02]  /*1560*/  SEL R51, R13, 0x80000000, P5 ;  /* 0x800000000d337807 */ /* 0x000fe40002800000 */
[----:B------:R-:W-:Y:S02]  /*1570*/  SHF.R.U32.HI R0, RZ, UR5, R0 ;  /* 0x00000005ff007c19 */ /* 0x000fe40008011600 */
[----:B------:R-:W-:Y:S02]  /*1580*/  SHF.R.U32.HI R6, RZ, UR5, R6 ;  /* 0x00000005ff067c19 */ /* 0x000fe40008011606 */
[----:B------:R-:W-:Y:S02]  /*1590*/  SHF.R.U32.HI R8, RZ, UR5, R7 ;  /* 0x00000005ff087c19 */ /* 0x000fe40008011607 */
[----:B------:R-:W-:-:S02]  /*15a0*/  SHF.R.U32.HI R50, RZ, UR5, R15 ;  /* 0x00000005ff327c19 */ /* 0x000fc4000801160f */
[----:B------:R-:W-:Y:S02]  /*15b0*/  SHF.R.U32.HI R54, RZ, UR5, R51 ;  /* 0x00000005ff367c19 */ /* 0x000fe40008011633 */
[----:B------:R-:W-:Y:S01]  /*15c0*/  LOP3.LUT R7, R0, UR4, RZ, 0x30, !PT ;  /* 0x0000000400077c12 */ /* 0x000fe2000f8e30ff */
[----:B------:R-:W-:Y:S01]  /*15d0*/  IMAD.MOV.U32 R0, RZ, RZ, RZ ;  /* 0x000000ffff007224 */ /* 0x000fe200078e00ff */
[----:B------:R-:W-:Y:S02]  /*15e0*/  LOP3.LUT R15, R6, UR4, RZ, 0x30, !PT ;  /* 0x00000004060f7c12 */ /* 0x000fe4000f8e30ff */
[----:B------:R-:W-:Y:S01]  /*15f0*/  LOP3.LUT R51, R8, UR4, RZ, 0x30, !PT ;  /* 0x0000000408337c12 */ /* 0x000fe2000f8e30ff */
[--C-:B------:R-:W-:Y:S01]  /*1600*/  IMAD R7, R7, 0x4, R26.reuse ;  /* 0x0000000407077824 */ /* 0x100fe200078e021a */
[----:B------:R-:W-:Y:S01]  /*1610*/  ISETP.GT.U32.AND P6, PT, R3, 0xff, PT ;  /* 0x000000ff0300780c */ /* 0x000fe20003fc4070 */
[--C-:B------:R-:W-:Y:S01]  /*1620*/  IMAD R15, R15, 0x4, R26.reuse ;  /* 0x000000040f0f7824 */ /* 0x100fe200078e021a */
[----:B------:R-:W-:Y:S01]  /*1630*/  LOP3.LUT R53, R50, UR4, RZ, 0x30, !PT ;  /* 0x0000000432357c12 */ /* 0x000fe2000f8e30ff */
[--C-:B------:R-:W-:Y:S01]  /*1640*/  IMAD R51, R51, 0x4, R26.reuse ;  /* 0x0000000433337824 */ /* 0x100fe200078e021a */
[----:B------:R-:W-:Y:S01]  /*1650*/  LOP3.LUT R55, R54, UR4, RZ, 0x30, !PT ;  /* 0x0000000436377c12 */ /* 0x000fe2000f8e30ff */
[----:B------:R0:W-:Y:S01]  /*1660*/  ATOMS.POPC.INC.32 RZ, [R7+URZ] ;  /* 0x0000000007ff7f8c */ /* 0x0001e2000d8000ff */
[----:B------:R-:W-:Y:S01]  /*1670*/  P2R R52, PR, RZ, 0x40 ;  /* 0x00000040ff347803 */ /* 0x000fe20000000000 */
[----:B------:R-:W-:-:S02]  /*1680*/  IMAD R53, R53, 0x4, R26 ;  /* 0x0000000435357824 */ /* 0x000fc400078e021a */
[----:B------:R-:W-:Y:S01]  /*1690*/  IMAD R55, R55, 0x4, R26 ;  /* 0x0000000437377824 */ /* 0x000fe200078e021a */
[----:B------:R0:W-:Y:S01]  /*16a0*/  ATOMS.POPC.INC.32 RZ, [R15+URZ] ;  /* 0x000000000fff7f8c */ /* 0x0001e2000d8000ff */
[----:B------:R-:W-:-:S03]  /*16b0*/  IMAD R50, R3, 0x4, R9 ;  /* 0x0000000403327824 */ /* 0x000fc600078e0209 */
[----:B------:R0:W-:Y:S04]  /*16c0*/  ATOMS.POPC.INC.32 RZ, [R51+URZ] ;  /* 0x0000000033ff7f8c */ /* 0x0001e8000d8000ff */
[----:B------:R0:W-:Y:S04]  /*16d0*/  ATOMS.POPC.INC.32 RZ, [R53+URZ] ;  /* 0x0000000035ff7f8c */ /* 0x0001e8000d8000ff */
[----:B------:R0:W-:Y:S01]  /*16e0*/  ATOMS.POPC.INC.32 RZ, [R55+URZ] ;  /* 0x0000000037ff7f8c */ /* 0x0001e2000d8000ff */
[----:B------:R-:W-:Y:S06]  /*16f0*/  BAR.SYNC.DEFER_BLOCKING 0x0 ;  /* 0x0000000000007b1d */ /* 0x000fec0000010000 */
[----:B-1----:R-:W-:Y:S05]  /*1700*/  @P6 BRA `(.L_x_13) ;  /* 0x00000000008c6947 */ /* 0x002fea0003800000 */
[----:B0-----:R-:W-:Y:S04]  /*1710*/  LDS R7, [R50] ;  /* 0x0000000032077984 */ /* 0x001fe80000000800 */
[----:B------:R-:W0:Y:S04]  /*1720*/  LDS R0, [R50+0x400] ;  /* 0x0004000032007984 */ /* 0x000e280000000800 */
[----:B------:R-:W1:Y:S04]  /*1730*/  LDS R6, [R50+0x800] ;  /* 0x0008000032067984 */ /* 0x000e680000000800 */
[----:B------:R-:W2:Y:S04]  /*1740*/  LDS R8, [R50+0xc00] ;  /* 0x000c000032087984 */ /* 0x000ea80000000800 */
[----:B------:R-:W3:Y:S04]  /*1750*/  LDS R54, [R50+0x1000] ;  /* 0x0010000032367984 */ /* 0x000ee80000000800 */
[----:B------:R-:W4:Y:S04]  /*1760*/  LDS R56, [R50+0x1400] ;  /* 0x0014000032387984 */ /* 0x000f280000000800 */
[----:B------:R-:W5:Y:S04]  /*1770*/  LDS R58, [R50+0x1800] ;  /* 0x00180000323a7984 */ /* 0x000f680000000800 */
[----:B------:R-:W5:Y:S04]  /*1780*/  LDS R60, [R50+0x1c00] ;  /* 0x001c0000323c7984 */ /* 0x000f680000000800 */
[----:B------:R-:W5:Y:S04]  /*1790*/  LDS R62, [R50+0x2000] ;  /* 0x00200000323e7984 */ /* 0x000f680000000800 */
[----:B------:R-:W5:Y:S04]  /*17a0*/  LDS R64, [R50+0x2400] ;  /* 0x0024000032407984 */ /* 0x000f680000000800 */
[----:B------:R-:W5:Y:S01]  /*17b0*/  LDS R66, [R50+0x2800] ;  /* 0x0028000032427984 */ /* 0x000f620000000800 */
[----:B0-----:R-:W-:-:S03]  /*17c0*/  IMAD.IADD R15, R7, 0x1, R0 ;  /* 0x00000001070f7824 */ /* 0x001fc600078e0200 */
[----:B------:R-:W-:Y:S01]  /*17d0*/  STS [R50+0x400], R7 ;  /* 0x0004000732007388 */ /* 0x000fe20000000800 */
[----:B-1----:R-:W-:-:S03]  /*17e0*/  IMAD.IADD R51, R15, 0x1, R6 ;  /* 0x000000010f337824 */ /* 0x002fc600078e0206 */
[----:B------:R-:W0:Y:S01]  /*17f0*/  LDS R0, [R50+0x2c00] ;  /* 0x002c000032007984 */ /* 0x000e220000000800 */
[----:B--2---:R-:W-:-:S03]  /*1800*/  IMAD.IADD R53, R51, 0x1, R8 ;  /* 0x0000000133357824 */ /* 0x004fc600078e0208 */
[----:B------:R1:W-:Y:S01]  /*1810*/  STS [R50+0x800], R15 ;  /* 0x0008000f32007388 */ /* 0x0003e20000000800 */
[----:B---3--:R-:W-:-:S03]  /*1820*/  IMAD.IADD R55, R53, 0x1, R54 ;  /* 0x0000000135377824 */ /* 0x008fc600078e0236 */
[----:B------:R1:W-:Y:S01]  /*1830*/  STS [R50+0xc00], R51 ;  /* 0x000c003332007388 */ /* 0x0003e20000000800 */
[----:B----4-:R-:W-:-:S03]  /*1840*/  IMAD.IADD R57, R55, 0x1, R56 ;  /* 0x0000000137397824 */ /* 0x010fc600078e0238 */
[----:B------:R1:W-:Y:S01]  /*1850*/  STS [R50+0x1000], R53 ;  /* 0x0010003532007388 */ /* 0x0003e20000000800 */
[----:B-----5:R-:W-:-:S03]  /*1860*/  IMAD.IADD R59, R57, 0x1, R58 ;  /* 0x00000001393b7824 */ /* 0x020fc600078e023a */
[----:B------:R1:W-:Y:S01]  /*1870*/  STS [R50+0x1400], R55 ;  /* 0x0014003732007388 */ /* 0x0003e20000000800 */
[----:B------:R-:W-:-:S03]  /*1880*/  IMAD.IADD R61, R59, 0x1, R60 ;  /* 0x000000013b3d7824 */ /* 0x000fc600078e023c */
[----:B------:R1:W-:Y:S01]  /*1890*/  STS [R50+0x1800], R57 ;  /* 0x0018003932007388 */ /* 0x0003e20000000800 */
[----:B------:R-:W-:-:S03]  /*18a0*/  IMAD.IADD R63, R61, 0x1, R62 ;  /* 0x000000013d3f7824 */ /* 0x000fc600078e023e */
[----:B------:R1:W-:Y:S01]  /*18b0*/  STS [R50+0x1c00], R59 ;  /* 0x001c003b32007388 */ /* 0x0003e20000000800 */
[----:B------:R-:W-:-:S03]  /*18c0*/  IMAD.IADD R65, R63, 0x1, R64 ;  /* 0x000000013f417824 */ /* 0x000fc600078e0240 */
[----:B------:R1:W-:Y:S01]  /*18d0*/  STS [R50+0x2000], R61 ;  /* 0x0020003d32007388 */ /* 0x0003e20000000800 */
[----:B------:R-:W-:-:S03]  /*18e0*/  IMAD.IADD R67, R65, 0x1, R66 ;  /* 0x0000000141437824 */ /* 0x000fc600078e0242 */
[----:B------:R1:W-:Y:S04]  /*18f0*/  STS [R50+0x2400], R63 ;  /* 0x0024003f32007388 */ /* 0x0003e80000000800 */
[----:B------:R1:W-:Y:S04]  /*1900*/  STS [R50+0x2800], R65 ;  /* 0x0028004132007388 */ /* 0x0003e80000000800 */
[----:B------:R1:W-:Y:S01]  /*1910*/  STS [R50], RZ ;  /* 0x000000ff32007388 */ /* 0x0003e20000000800 */
[----:B0-----:R-:W-:-:S03]  /*1920*/  IMAD.IADD R0, R67, 0x1, R0 ;  /* 0x0000000143007824 */ /* 0x001fc600078e0200 */
[----:B------:R1:W-:Y:S04]  /*1930*/  STS [R50+0x2c00], R67 ;  /* 0x002c004332007388 */ /* 0x0003e80000000800 */
.L_x_13:
[----:B------:R-:W-:Y:S05]  /*1940*/  BSYNC.RECONVERGENT B0 ;  /* 0x0000000000007941 */ /* 0x000fea0003800200 */
.L_x_12:
[C---:B------:R-:W-:Y:S01]  /*1950*/  ISETP.NE.AND P0, PT, R0.reuse, 0x1980, PT ;  /* 0x000019800000780c */ /* 0x040fe20003f05270 */
[----:B0-----:R-:W-:Y:S01]  /*1960*/  IMAD R7, R45, 0x100, R3 ;  /* 0x000001002d077824 */ /* 0x001fe200078e0203 */
[----:B-1----:R-:W-:Y:S02]  /*1970*/  @!P6 LOP3.LUT R51, R0, 0x40000000, RZ, 0xfc, !PT ;  /* 0x400000000033e812 */ /* 0x002fe400078efcff */
[----:B------:R-:W-:Y:S01]  /*1980*/  ISETP.LT.U32.AND P0, PT, R3, 0x100, !P0 ;  /* 0x000001000300780c */ /* 0x000fe20004701070 */
[----:B------:R-:W-:Y:S01]  /*1990*/  IMAD.WIDE R20, R7, 0x4, R20 ;  /* 0x0000000407147825 */ /* 0x000fe200078e0214 */
[----:B------:R-:W-:Y:S02]  /*19a0*/  LOP3.LUT R7, R3, 0x3e0, RZ, 0xc0, !PT ;  /* 0x000003e003077812 */ /* 0x000fe400078ec0ff */
[----:B------:R-:W-:Y:S02]  /*19b0*/  SEL R15, RZ, 0x7fffffff, !P2 ;  /* 0x7fffffffff0f7807 */ /* 0x000fe40005000000 */
[----:B------:R0:W-:Y:S01]  /*19c0*/  @!P6 STG.E.STRONG.SYS desc[UR6][R20.64], R51 ;  /* 0x000000331400e986 */ /* 0x0001e2000c115906 */
[----:B------:R-:W-:Y:S01]  /*19d0*/  IMAD R7, R7, 0x11, RZ ;  /* 0x0000001107077824 */ /* 0x000fe200078e02ff */
[----:B------:R-:W-:-:S02]  /*19e0*/  SEL R8, RZ, 0x7fffffff, !P1 ;  /* 0x7fffffffff087807 */ /* 0x000fc40004800000 */
[----:B------:R-:W-:Y:S02]  /*19f0*/  LOP3.LUT R6, R15, R44, RZ, 0x3c, !PT ;  /* 0x0000002c0f067212 */ /* 0x000fe400078e3cff */
[----:B------:R-:W-:Y:S02]  /*1a00*/  LOP3.LUT R15, R8, R43, RZ, 0x3c, !PT ;  /* 0x0000002b080f7212 */ /* 0x000fe400078e3cff */
[----:B------:R-:W-:Y:S01]  /*1a10*/  LOP3.LUT R8, R7, 0x1f, R3, 0xf8, !PT ;  /* 0x0000001f07087812 */ /* 0x000fe200078ef803 */
[----:B------:R-:W-:Y:S06]  /*1a20*/  BAR.RED.OR.DEFER_BLOCKING 0x0, P0 ;  /* 0x0000000000007b1d */ /* 0x000fec0000014800 */
[----:B------:R-:W1:Y:S02]  /*1a30*/  B2R.RESULT RZ, P0 ;  /* 0x0000000000ff731c */ /* 0x000e640000004000 */
[----:B01----:R-:W-:Y:S05]  /*1a40*/  @!P0 BRA `(.L_x_14) ;  /* 0x0000001000bc8947 */ /* 0x003fea0003800000 */
[----:B------:R-:W0:Y:S01]  /*1a50*/  LDCU.64 UR8, c[0x0][0x3b8] ;  /* 0x00007700ff0877ac */ /* 0x000e220008000a00 */
[----:B------:R-:W-:Y:S01]  /*1a60*/  IADD3 R4, P0, PT, R5, R8, RZ ;  /* 0x0000000805047210 */ /* 0x000fe20007f1e0ff */
[----:B------:R-:W-:Y:S01]  /*1a70*/  BSSY B1, `(.L_x_15) ;  /* 0x0000033000017945 */ /* 0x000fe20003800000 */
[----:B------:R-:W-:-:S03]  /*1a80*/  IMAD R15, R3, 0x8, R9 ;  /* 0x00000008030f7824 */ /* 0x000fc600078e0209 */
[----:B------:R-:W-:Y:S01]  /*1a90*/  IMAD.X R7, RZ, RZ, R48, P0 ;  /* 0x000000ffff077224 */ /* 0x000fe200000e0630 */
[----:B0-----:R-:W-:-:S04]  /*1aa0*/  LEA R6, P0, R4, UR8, 0x2 ;  /* 0x0000000804067c11 */ /* 0x001fc8000f8010ff */
[----:B------:R-:W-:Y:S01]  /*1ab0*/  LEA.HI.X R7, R4, UR9, R7, 0x2, P0 ;  /* 0x0000000904077c11 */ /* 0x000fe200080f1407 */
[----:B------:R-:W-:Y:S08]  /*1ac0*/  @P6 BRA `(.L_x_16) ;  /* 0x0000000000b46947 */ /* 0x000ff00003800000 */
[----:B------:R-:W0:Y:S02]  /*1ad0*/  LDCU.64 UR8, c[0x0][0x398] ;  /* 0x00007300ff0877ac */ /* 0x000e240008000a00 */
[----:B0-----:R-:W-:-:S04]  /*1ae0*/  LEA R12, P0, R3, UR8, 0x3 ;  /* 0x00000008030c7c11 */ /* 0x001fc8000f8018ff */
[----:B------:R-:W-:-:S05]  /*1af0*/  LEA.HI.X R13, R3, UR9, RZ, 0x3, P0 ;  /* 0x00000009030d7c11 */ /* 0x000fca00080f1cff */
[----:B------:R-:W2:Y:S01]  /*1b00*/  LDG.E.64 R10, desc[UR6][R12.64] ;  /* 0x000000060c0a7981 */ /* 0x000ea2000c1e1b00 */
[----:B------:R-:W-:-:S04]  /*1b10*/  ISETP.GT.U32.AND P0, PT, R3, R49, PT ;  /* 0x000000310300720c */ /* 0x000fc80003f04070 */
[----:B------:R-:W-:-:S04]  /*1b20*/  SEL R17, RZ, 0x1980, !P0 ;  /* 0x00001980ff117807 */ /* 0x000fc80004000000 */
[----:B--2---:R-:W-:Y:S01]  /*1b30*/  IADD3 R10, P0, PT, R10, -R17, RZ ;  /* 0x800000110a0a7210 */ /* 0x004fe20007f1e0ff */
[----:B------:R-:W-:-:S03]  /*1b40*/  IMAD.MOV.U32 R17, RZ, RZ, R0 ;  /* 0x000000ffff117224 */ /* 0x000fc600078e0000 */
[----:B------:R-:W-:Y:S02]  /*1b50*/  IADD3.X R11, PT, PT, R11, -0x1, RZ, P0, !PT ;  /* 0xffffffff0b0b7810 */ /* 0x000fe400007fe4ff */
[----:B------:R-:W-:-:S03]  /*1b60*/  ISETP.GE.AND P0, PT, R45, 0x1, PT ;  /* 0x000000012d00780c */ /* 0x000fc60003f06270 */
[----:B------:R0:W-:Y:S10]  /*1b70*/  STS.64 [R15+0x6600], R10 ;  /* 0x0066000a0f007388 */ /* 0x0001f40000000a00 */
[----:B------:R-:W-:Y:S05]  /*1b80*/  @!P0 BRA `(.L_x_17) ;  /* 0x00000000006c8947 */ /* 0x000fea0003800000 */
[----:B------:R-:W-:Y:S01]  /*1b90*/  BSSY B0, `(.L_x_18) ;  /* 0x0000019000007945 */ /* 0x000fe20003800000 */
[----:B------:R-:W-:Y:S02]  /*1ba0*/  IMAD.MOV.U32 R4, RZ, RZ, -0x1 ;  /* 0xffffffffff047424 */ /* 0x000fe400078e00ff */
[----:B------:R-:W-:Y:S02]  /*1bb0*/  IMAD.MOV.U32 R12, RZ, RZ, R45 ;  /* 0x000000ffff0c7224 */ /* 0x000fe400078e002d */
[----:B------:R-:W-:-:S07]  /*1bc0*/  IMAD.MOV.U32 R17, RZ, RZ, R0 ;  /* 0x000000ffff117224 */ /* 0x000fce00078e0000 */
.L_x_22:
[----:B0-----:R-:W0:Y:S01]  /*1bd0*/  LDC.64 R10, c[0x0][0x380] ;  /* 0x0000e000ff0a7b82 */ /* 0x001e220000000a00 */
[----:B------:R-:W-:Y:S01]  /*1be0*/  VIADD R19, R12, 0xffffffff ;  /* 0xffffffff0c137836 */ /* 0x000fe20000000000 */
[----:B------:R-:W-:Y:S03]  /*1bf0*/  BSSY B2, `(.L_x_19) ;  /* 0x0000008000027945 */ /* 0x000fe60003800000 */
[----:B------:R-:W-:-:S04]  /*1c00*/  IMAD R13, R19, 0x100, R3 ;  /* 0x00000100130d7824 */ /* 0x000fc800078e0203 */
[----:B0-----:R-:W-:-:S07]  /*1c10*/  IMAD.WIDE R10, R13, 0x4, R10 ;  /* 0x000000040d0a7825 */ /* 0x001fce00078e020a */
.L_x_20:
[----:B------:R-:W-:Y:S05]  /*1c20*/  YIELD ;  /* 0x0000000000007946 */ /* 0x000fea0003800000 */
[----:B------:R0:W-:Y:S06]  /*1c30*/  MEMBAR.SC.CTA ;  /* 0x0000000000007992 */ /* 0x0001ec0000000000 */
[----:B0-----:R-:W2:Y:S02]  /*1c40*/  LDG.E.STRONG.SYS R13, desc[UR6][R10.64] ;  /* 0x000000060a0d7981 */ /* 0x001ea4000c1f5900 */
[----:B--2---:R-:W-:-:S13]  /*1c50*/  ISETP.NE.AND P0, PT, R13, RZ, PT ;  /* 0x000000ff0d00720c */ /* 0x004fda0003f05270 */
[----:B------:R-:W-:Y:S05]  /*1c60*/  @!P0 BRA `(.L_x_20) ;  /* 0xfffffffc00ec8947 */ /* 0x000fea000383ffff */
[----:B------:R-:W-:Y:S05]  /*1c70*/  BSYNC B2 ;  /* 0x0000000000027941 */ /* 0x000fea0003800000 */
.L_x_19:
[----:B------:R-:W-:Y:S01]  /*1c80*/  BSSY.RECONVERGENT B2, `(.L_x_21) ;  /* 0x0000006000027945 */ /* 0x000fe20003800200 */
[C---:B------:R-:W-:Y:S02]  /*1c90*/  ISETP.GT.AND P0, PT, R13.reuse, -0x1, PT ;  /* 0xffffffff0d00780c */ /* 0x040fe40003f04270 */
[----:B------:R-:W-:Y:S01]  /*1ca0*/  LOP3.LUT R10, R13, 0x3fffffff, RZ, 0xc0, !PT ;  /* 0x3fffffff0d0a7812 */ /* 0x000fe200078ec0ff */
[----:B------:R-:W-:Y:S05]  /*1cb0*/  WARPSYNC.EXCLUSIVE R4 ;  /* 0x0000000004007348 */ /* 0x000fea0003a00000 */
[----:B------:R-:W-:-:S05]  /*1cc0*/  IMAD.IADD R17, R10, 0x1, R17 ;  /* 0x000000010a117824 */ /* 0x000fca00078e0211 */
[----:B------:R-:W-:-:S07]  /*1cd0*/  VOTE.ANY R4, PT, P0 ;  /* 0x0000000000047806 */ /* 0x000fce00000e0100 */
[----:B------:R-:W-:Y:S05]  /*1ce0*/  BSYNC.RECONVERGENT B2 ;  /* 0x0000000000027941 */ /* 0x000fea0003800200 */
.L_x_21:
[----:B------:R-:W-:Y:S01]  /*1cf0*/  ISETP.GT.U32.AND P1, PT, R12, 0x1, PT ;  /* 0x000000010c00780c */ /* 0x000fe20003f24070 */
[----:B------:R-:W-:-:S12]  /*1d00*/  IMAD.MOV.U32 R12, RZ, RZ, R19 ;  /* 0x000000ffff0c7224 */ /* 0x000fd800078e0013 */
[----:B------:R-:W-:Y:S05]  /*1d10*/  @P0 BRA P1, `(.L_x_22) ;  /* 0xfffffffc00ac0947 */ /* 0x000fea000083ffff */
[----:B------:R-:W-:Y:S05]  /*1d20*/  BSYNC B0 ;  /* 0x0000000000007941 */ /* 0x000fea0003800000 */
.L_x_18:
[----:B------:R1:W2:Y:S02]  /*1d30*/  LDS.64 R10, [R15+0x6600] ;  /* 0x006600000f0a7984 */ /* 0x0002a40000000a00 */
.L_x_17:
[C---:B------:R-:W-:Y:S01]  /*1d40*/  IMAD.IADD R19, R17.reuse, 0x1, -R0 ;  /* 0x0000000111137824 */ /* 0x040fe200078e0a00 */
[----:B------:R-:W-:-:S04]  /*1d50*/  LOP3.LUT R13, R17, 0x80000000, RZ, 0xfc, !PT ;  /* 0x80000000110d7812 */ /* 0x000fc800078efcff */
[C---:B0-2---:R-:W-:Y:S01]  /*1d60*/  IADD3 R10, P0, PT, R19.reuse, R10, RZ ;  /* 0x0000000a130a7210 */ /* 0x045fe20007f1e0ff */
[----:B------:R0:W-:Y:S03]  /*1d70*/  STG.E.STRONG.SYS desc[UR6][R20.64], R13 ;  /* 0x0000000d14007986 */ /* 0x0001e6000c115906 */
[----:B------:R-:W-:-:S05]  /*1d80*/  LEA.HI.X.SX32 R11, R19, R11, 0x1, P0 ;  /* 0x0000000b130b7211 */ /* 0x000fca00000f0eff */
[----:B------:R0:W-:Y:S04]  /*1d90*/  STS.64 [R15+0x6600], R10 ;  /* 0x0066000a0f007388 */ /* 0x0001e80000000a00 */
.L_x_16:
[----:B------:R-:W-:Y:S05]  /*1da0*/  BSYNC B1 ;  /* 0x0000000000017941 */ /* 0x000fea0003800000 */
.L_x_15:
[----:B------:R-:W2:Y:S01]  /*1db0*/  LDC R4, c[0x0][0x3c0] ;  /* 0x0000f000ff047b82 */ /* 0x000ea20000000800 */
[----:B------:R-:W-:-:S07]  /*1dc0*/  IMAD R9, R49, 0x8, R9 ;  /* 0x0000000831097824 */ /* 0x000fce00078e0209 */
[----:B0-----:R-:W0:Y:S01]  /*1dd0*/  LDC.64 R10, c[0x0][0x390] ;  /* 0x0000e400ff0a7b82 */ /* 0x001e220000000a00 */
[----:B--2---:R-:W-:Y:S02]  /*1de0*/  ISETP.GE.AND P0, PT, R47, R4, PT ;  /* 0x000000042f00720c */ /* 0x004fe40003f06270 */
[----:B0-----:R-:W-:-:S04]  /*1df0*/  ISETP.EQ.U32.AND P1, PT, R10, RZ, PT ;  /* 0x000000ff0a00720c */ /* 0x001fc80003f22070 */
[----:B------:R-:W-:-:S04]  /*1e00*/  ISETP.EQ.OR.EX P0, PT, R11, RZ, !P0, P1 ;  /* 0x000000ff0b00720c */ /* 0x000fc80004702710 */
[----:B------:R-:W-:-:S13]  /*1e10*/  ISETP.GT.U32.OR P0, PT, R3, 0xff, P0 ;  /* 0x000000ff0300780c */ /* 0x000fda0000704470 */
[----:B------:R-:W-:Y:S05]  /*1e20*/  @P0 BRA `(.L_x_23) ;  /* 0x0000000000240947 */ /* 0x000fea0003800000 */
[----:B------:R-:W0:Y:S01]  /*1e30*/  LDS.64 R12, [R15+0x6600] ;  /* 0x006600000f0c7984 */ /* 0x000e220000000a00 */
[C---:B------:R-:W-:Y:S02]  /*1e40*/  ISETP.GT.U32.AND P0, PT, R3.reuse, R49, PT ;  /* 0x000000310300720c */ /* 0x040fe40003f04070 */
[C---:B------:R-:W-:Y:S02]  /*1e50*/  LEA R10, P2, R3.reuse, R10, 0x3 ;  /* 0x0000000a030a7211 */ /* 0x040fe400078418ff */
[----:B------:R-:W-:Y:S02]  /*1e60*/  SEL R19, RZ, 0x1980, !P0 ;  /* 0x00001980ff137807 */ /* 0x000fe40004000000 */
[--C-:B------:R-:W-:Y:S02]  /*1e70*/  SHF.R.S32.HI R17, RZ, 0x1f, R0.reuse ;  /* 0x0000001fff117819 */ /* 0x100fe40000011400 */
[----:B------:R-:W-:Y:S02]  /*1e80*/  LEA.HI.X R11, R3, R11, RZ, 0x3, P2 ;  /* 0x0000000b030b7211 */ /* 0x000fe400010f1cff */
[----:B0-----:R-:W-:-:S04]  /*1e90*/  IADD3 R2, P0, P1, R12, R19, R0 ;  /* 0x000000130c027210 */ /* 0x001fc8000791e000 */
[----:B------:R-:W-:-:S05]  /*1ea0*/  IADD3.X R3, PT, PT, R13, RZ, R17, P0, P1 ;  /* 0x000000ff0d037210 */ /* 0x000fca00007e2411 */
[----:B------:R0:W-:Y:S04]  /*1eb0*/  STG.E.64 desc[UR6][R10.64], R2 ;  /* 0x000000020a007986 */ /* 0x0001e8000c101b06 */
.L_x_23:
[----:B------:R-:W-:Y:S05]  /*1ec0*/  WARPSYNC.ALL ;  /* 0x0000000000007948 */ /* 0x000fea0003800000 */
[----:B------:R-:W-:Y:S01]  /*1ed0*/  BAR.SYNC.DEFER_BLOCKING 0x0 ;  /* 0x0000000000007b1d */ /* 0x000fe20000010000 */
[----:B------:R-:W-:-:S05]  /*1ee0*/  ISETP.GT.AND P0, PT, R47, R4, PT ;  /* 0x000000042f00720c */ /* 0x000fca0003f04270 */
[----:B0-----:R0:W2:Y:S08]  /*1ef0*/  LDS.64 R2, [R9+0x6600] ;  /* 0x0066000009027984 */ /* 0x0010b00000000a00 */
[----:B0-----:R-:W-:Y:S05]  /*1f00*/  @P0 BRA `(.L_x_24) ;  /* 0x00000000005c0947 */ /* 0x001fea0003800000 */
[----:B------:R-:W0:Y:S01]  /*1f10*/  LDCU.64 UR4, c[0x0][0x3a0] ;  /* 0x00007400ff0477ac */ /* 0x000e220008000a00 */
[----:B--2---:R-:W-:-:S05]  /*1f20*/  IADD3 R0, P1, PT, R8, R2, RZ ;  /* 0x0000000208007210 */ /* 0x004fca0007f3e0ff */
[----:B------:R-:W-:Y:S01]  /*1f30*/  IMAD.X R9, RZ, RZ, R3, P1 ;  /* 0x000000ffff097224 */ /* 0x000fe200008e0603 */
[----:B0-----:R-:W-:-:S04]  /*1f40*/  LEA R2, P1, R0, UR4, 0x2 ;  /* 0x0000000400027c11 */ /* 0x001fc8000f8210ff */
[----:B------:R-:W-:-:S05]  /*1f50*/  LEA.HI.X R3, R0, UR5, R9, 0x2, P1 ;  /* 0x0000000500037c11 */ /* 0x000fca00088f1409 */
[----:B------:R2:W-:Y:S04]  /*1f60*/  STG.E desc[UR6][R2.64], R28 ;  /* 0x0000001c02007986 */ /* 0x0005e8000c101906 */
        /* <DEDUP_REMOVED lines=15> */
[----:B------:R2:W-:Y:S01]  /*2060*/  STG.E desc[UR6][R2.64+0x800], R46 ;  /* 0x0008002e02007986 */ /* 0x0005e2000c101906 */
[----:B------:R-:W-:Y:S05]  /*2070*/  BRA `(.L_x_25) ;  /* 0x0000000000e07947 */ /* 0x000fea0003800000 */
.L_x_24:
[----:B------:R-:W0:Y:S01]  /*2080*/  LDCU.64 UR4, c[0x0][0x3a0] ;  /* 0x00007400ff0477ac */ /* 0x000e220008000a00 */
[----:B------:R-:W-:Y:S01]  /*2090*/  IMAD R11, R45, -0x1980, R4 ;  /* 0xffffe6802d0b7824 */ /* 0x000fe200078e0204 */
[C---:B--2---:R-:W-:Y:S01]  /*20a0*/  IADD3 R0, P1, PT, R8.reuse, R2, RZ ;  /* 0x0000000208007210 */ /* 0x044fe20007f3e0ff */
[C---:B------:R-:W-:Y:S02]  /*20b0*/  VIADD R10, R8.reuse, 0x40 ;  /* 0x00000040080a7836 */ /* 0x040fe40000000000 */
[C---:B------:R-:W-:Y:S01]  /*20c0*/  VIADD R2, R8.reuse, 0x20 ;  /* 0x0000002008027836 */ /* 0x040fe20000000000 */
[-C--:B------:R-:W-:Y:S01]  /*20d0*/  ISETP.GE.AND P5, PT, R8, R11.reuse, PT ;  /* 0x0000000b0800720c */ /* 0x080fe20003fa6270 */
[----:B------:R-:W-:Y:S01]  /*20e0*/  IMAD.X R9, RZ, RZ, R3, P1 ;  /* 0x000000ffff097224 */ /* 0x000fe200008e0603 */
[-C--:B------:R-:W-:Y:S01]  /*20f0*/  ISETP.GE.AND P3, PT, R10, R11.reuse, PT ;  /* 0x0000000b0a00720c */ /* 0x080fe20003f66270 */
[----:B------:R-:W-:Y:S01]  /*2100*/  VIADD R10, R8, 0x60 ;  /* 0x00000060080a7836 */ /* 0x000fe20000000000 */
[----:B------:R-:W-:Y:S01]  /*2110*/  ISETP.GE.AND P4, PT, R2, R11, PT ;  /* 0x0000000b0200720c */ /* 0x000fe20003f86270 */
[----:B------:R-:W-:-:S02]  /*2120*/  VIADD R12, R8, 0x80 ;  /* 0x00000080080c7836 */ /* 0x000fc40000000000 */
[----:B------:R-:W-:Y:S01]  /*2130*/  VIADD R14, R8, 0xa0 ;  /* 0x000000a0080e7836 */ /* 0x000fe20000000000 */
[-C--:B------:R-:W-:Y:S01]  /*2140*/  ISETP.GE.AND P2, PT, R10, R11.reuse, PT ;  /* 0x0000000b0a00720c */ /* 0x080fe20003f46270 */
[----:B------:R-:W-:Y:S01]  /*2150*/  VIADD R10, R8, 0xc0 ;  /* 0x000000c0080a7836 */ /* 0x000fe20000000000 */
[----:B0-----:R-:W-:Y:S02]  /*2160*/  LEA R2, P1, R0, UR4, 0x2 ;  /* 0x0000000400027c11 */ /* 0x001fe4000f8210ff */
[-C--:B------:R-:W-:Y:S02]  /*2170*/  ISETP.GE.AND P6, PT, R14, R11.reuse, PT ;  /* 0x0000000b0e00720c */ /* 0x080fe40003fc6270 */
[----:B------:R-:W-:Y:S02]  /*2180*/  LEA.HI.X R3, R0, UR5, R9, 0x2, P1 ;  /* 0x0000000500037c11 */ /* 0x000fe400088f1409 */
[----:B------:R-:W-:Y:S01]  /*2190*/  ISETP.GE.AND P1, PT, R12, R11, PT ;  /* 0x0000000b0c00720c */ /* 0x000fe20003f26270 */
[----:B------:R-:W-:-:S02]  /*21a0*/  VIADD R12, R8, 0xe0 ;  /* 0x000000e0080c7836 */ /* 0x000fc40000000000 */
[----:B------:R0:W-:Y:S01]  /*21b0*/  @!P5 STG.E desc[UR6][R2.64], R28 ;  /* 0x0000001c0200d986 */ /* 0x0001e2000c101906 */
[-C--:B------:R-:W-:Y:S01]  /*21c0*/  ISETP.GE.AND P5, PT, R10, R11.reuse, PT ;  /* 0x0000000b0a00720c */ /* 0x080fe20003fa6270 */
[----:B------:R-:W-:Y:S02]  /*21d0*/  VIADD R10, R8, 0x100 ;  /* 0x00000100080a7836 */ /* 0x000fe40000000000 */
[----:B------:R0:W-:Y:S01]  /*21e0*/  @!P4 STG.E desc[UR6][R2.64+0x80], R30 ;  /* 0x0000801e0200c986 */ /* 0x0001e2000c101906 */
[-C--:B------:R-:W-:Y:S01]  /*21f0*/  ISETP.GE.AND P4, PT, R12, R11.reuse, PT ;  /* 0x0000000b0c00720c */ /* 0x080fe20003f86270 */
[----:B------:R-:W-:Y:S02]  /*2200*/  VIADD R12, R8, 0x120 ;  /* 0x00000120080c7836 */ /* 0x000fe40000000000 */
[----:B------:R0:W-:Y:S01]  /*2210*/  @!P3 STG.E desc[UR6][R2.64+0x100], R31 ;  /* 0x0001001f0200b986 */ /* 0x0001e2000c101906 */
        /* <DEDUP_REMOVED lines=21> */
[----:B------:R-:W-:-:S03]  /*2370*/  ISETP.GE.AND P2, PT, R12, R11, PT ;  /* 0x0000000b0c00720c */ /* 0x000fc60003f46270 */
[----:B------:R0:W-:Y:S01]  /*2380*/  @!P1 STG.E desc[UR6][R2.64+0x500], R39 ;  /* 0x0005002702009986 */ /* 0x0001e2000c101906 */
[----:B------:R-:W-:-:S03]  /*2390*/  ISETP.GE.AND P1, PT, R10, R11, PT ;  /* 0x0000000b0a00720c */ /* 0x000fc60003f26270 */
[----:B------:R0:W-:Y:S04]  /*23a0*/  @!P6 STG.E desc[UR6][R2.64+0x580], R40 ;  /* 0x000580280200e986 */ /* 0x0001e8000c101906 */
[----:B------:R0:W-:Y:S04]  /*23b0*/  @!P5 STG.E desc[UR6][R2.64+0x600], R41 ;  /* 0x000600290200d986 */ /* 0x0001e8000c101906 */
[----:B------:R0:W-:Y:S04]  /*23c0*/  @!P4 STG.E desc[UR6][R2.64+0x680], R42 ;  /* 0x0006802a0200c986 */ /* 0x0001e8000c101906 */
[----:B------:R0:W-:Y:S04]  /*23d0*/  @!P3 STG.E desc[UR6][R2.64+0x700], R43 ;  /* 0x0007002b0200b986 */ /* 0x0001e8000c101906 */
[----:B------:R0:W-:Y:S04]  /*23e0*/  @!P2 STG.E desc[UR6][R2.64+0x780], R44 ;  /* 0x0007802c0200a986 */ /* 0x0001e8000c101906 */
[----:B------:R0:W-:Y:S02]  /*23f0*/  @!P1 STG.E desc[UR6][R2.64+0x800], R46 ;  /* 0x0008002e02009986 */ /* 0x0001e4000c101906 */
.L_x_25:
[----:B------:R-:W-:Y:S05]  /*2400*/  @P0 BRA `(.L_x_26) ;  /* 0x0000000000480947 */ /* 0x000fea0003800000 */
[----:B------:R3:W5:Y:S04]  /*2410*/  LDG.E R5, desc[UR6][R6.64] ;  /* 0x0000000606057981 */ /* 0x000768000c1e1900 */
[----:B------:R3:W5:Y:S04]  /*2420*/  LDG.E R11, desc[UR6][R6.64+0x80] ;  /* 0x00008006060b7981 */ /* 0x000768000c1e1900 */
[----:B------:R3:W5:Y:S04]  /*2430*/  LDG.E R13, desc[UR6][R6.64+0x100] ;  /* 0x00010006060d7981 */ /* 0x000768000c1e1900 */
[----:B-1----:R3:W5:Y:S04]  /*2440*/  LDG.E R15, desc[UR6][R6.64+0x180] ;  /* 0x00018006060f7981 */ /* 0x002768000c1e1900 */
[----:B------:R3:W5:Y:S04]  /*2450*/  LDG.E R17, desc[UR6][R6.64+0x200] ;  /* 0x0002000606117981 */ /* 0x000768000c1e1900 */
[----:B------:R3:W5:Y:S04]  /*2460*/  LDG.E R19, desc[UR6][R6.64+0x280] ;  /* 0x0002800606137981 */ /* 0x000768000c1e1900 */
[----:B------:R3:W5:Y:S04]  /*2470*/  LDG.E R21, desc[UR6][R6.64+0x300] ;  /* 0x0003000606157981 */ /* 0x000768000c1e1900 */
[----:B------:R3:W5:Y:S04]  /*2480*/  LDG.E R23, desc[UR6][R6.64+0x380] ;  /* 0x0003800606177981 */ /* 0x000768000c1e1900 */
[----:B------:R3:W5:Y:S04]  /*2490*/  LDG.E R25, desc[UR6][R6.64+0x400] ;  /* 0x0004000606197981 */ /* 0x000768000c1e1900 */
[----:B------:R3:W5:Y:S04]  /*24a0*/  LDG.E R27, desc[UR6][R6.64+0x480] ;  /* 0x00048006061b7981 */ /* 0x000768000c1e1900 */
[----:B------:R3:W5:Y:S04]  /*24b0*/  LDG.E R29, desc[UR6][R6.64+0x500] ;  /* 0x00050006061d7981 */ /* 0x000768000c1e1900 */
[----:B0-2---:R3:W5:Y:S04]  /*24c0*/  LDG.E R31, desc[UR6][R6.64+0x580] ;  /* 0x00058006061f7981 */ /* 0x005768000c1e1900 */
[----:B------:R3:W5:Y:S04]  /*24d0*/  LDG.E R33, desc[UR6][R6.64+0x600] ;  /* 0x0006000606217981 */ /* 0x000768000c1e1900 */
[----:B------:R3:W5:Y:S04]  /*24e0*/  LDG.E R35, desc[UR6][R6.64+0x680] ;  /* 0x0006800606237981 */ /* 0x000768000c1e1900 */
[----:B------:R3:W5:Y:S04]  /*24f0*/  LDG.E R37, desc[UR6][R6.64+0x700] ;  /* 0x0007000606257981 */ /* 0x000768000c1e1900 */
[----:B------:R3:W5:Y:S04]  /*2500*/  LDG.E R39, desc[UR6][R6.64+0x780] ;  /* 0x0007800606277981 */ /* 0x000768000c1e1900 */
[----:B------:R3:W5:Y:S01]  /*2510*/  LDG.E R41, desc[UR6][R6.64+0x800] ;  /* 0x0008000606297981 */ /* 0x000762000c1e1900 */
[----:B------:R-:W-:Y:S05]  /*2520*/  BRA `(.L_x_27) ;  /* 0x0000000000cc7947 */ /* 0x000fea0003800000 */
.L_x_26:
[----:B0-2---:R-:W-:Y:S02]  /*2530*/  IMAD.IADD R3, R4, 0x1, -R5 ;  /* 0x0000000104037824 */ /* 0x005fe400078e0a05 */
[C---:B------:R-:W-:Y:S02]  /*2540*/  VIADD R2, R8.reuse, 0x20 ;  /* 0x0000002008027836 */ /* 0x040fe40000000000 */
[C---:B------:R-:W-:Y:S01]  /*2550*/  VIADD R10, R8.reuse, 0x40 ;  /* 0x00000040080a7836 */ /* 0x040fe20000000000 */
[CC--:B------:R-:W-:Y:S01]  /*2560*/  ISETP.GE.AND P5, PT, R8.reuse, R3.reuse, PT ;  /* 0x000000030800720c */ /* 0x0c0fe20003fa6270 */
[----:B------:R-:W-:Y:S01]  /*2570*/  VIADD R12, R8, 0x80 ;  /* 0x00000080080c7836 */ /* 0x000fe20000000000 */
[-C--:B------:R-:W-:Y:S01]  /*2580*/  ISETP.GE.AND P4, PT, R2, R3.reuse, PT ;  /* 0x000000030200720c */ /* 0x080fe20003f86270 */
[----:B------:R-:W-:Y:S01]  /*2590*/  VIADD R2, R8, 0x60 ;  /* 0x0000006008027836 */ /* 0x000fe20000000000 */
[-C--:B------:R-:W-:Y:S01]  /*25a0*/  ISETP.GE.AND P3, PT, R10, R3.reuse, PT ;  /* 0x000000030a00720c */ /* 0x080fe20003f66270 */
[----:B------:R-:W-:Y:S01]  /*25b0*/  VIADD R10, R8, 0xa0 ;  /* 0x000000a0080a7836 */ /* 0x000fe20000000000 */
[----:B------:R-:W-:-:S02]  /*25c0*/  ISETP.GE.AND P1, PT, R12, R3, PT ;  /* 0x000000030c00720c */ /* 0x000fc40003f26270 */
[-C--:B------:R-:W-:Y:S01]  /*25d0*/  ISETP.GE.AND P2, PT, R2, R3.reuse, PT ;  /* 0x000000030200720c */ /* 0x080fe20003f46270 */
[----:B------:R-:W-:Y:S01]  /*25e0*/  VIADD R2, R8, 0xc0 ;  /* 0x000000c008027836 */ /* 0x000fe20000000000 */
[-C--:B------:R-:W-:Y:S01]  /*25f0*/  ISETP.GE.AND P6, PT, R10, R3.reuse, PT ;  /* 0x000000030a00720c */ /* 0x080fe20003fc6270 */
[----:B------:R-:W-:Y:S02]  /*2600*/  VIADD R10, R8, 0xe0 ;  /* 0x000000e0080a7836 */ /* 0x000fe40000000000 */
[----:B------:R0:W5:Y:S01]  /*2610*/  @!P5 LDG.E R5, desc[UR6][R6.64] ;  /* 0x000000060605d981 */ /* 0x000162000c1e1900 */
[-C--:B------:R-:W-:Y:S01]  /*2620*/  ISETP.GE.AND P5, PT, R2, R3.reuse, PT ;  /* 0x000000030200720c */ /* 0x080fe20003fa6270 */
[----:B------:R-:W-:Y:S02]  /*2630*/  VIADD R2, R8, 0x100 ;  /* 0x0000010008027836 */ /* 0x000fe40000000000 */
[----:B------:R0:W5:Y:S01]  /*2640*/  @!P4 LDG.E R11, desc[UR6][R6.64+0x80] ;  /* 0x00008006060bc981 */ /* 0x000162000c1e1900 */
[----:B------:R-:W-:Y:S01]  /*2650*/  ISETP.GE.AND P4, PT, R10, R3, PT ;  /* 0x000000030a00720c */ /* 0x000fe20003f86270 */
[----:B------:R-:W-:-:S02]  /*2660*/  VIADD R10, R8, 0x120 ;  /* 0x00000120080a7836 */ /* 0x000fc40000000000 */
[----:B------:R0:W5:Y:S01]  /*2670*/  @!P3 LDG.E R13, desc[UR6][R6.64+0x100] ;  /* 0x00010006060db981 */ /* 0x000162000c1e1900 */
[-C--:B------:R-:W-:Y:S01]  /*2680*/  ISETP.GE.AND P3, PT, R2, R3.reuse, PT ;  /* 0x000000030200720c */ /* 0x080fe20003f66270 */
[----:B------:R-:W-:Y:S02]  /*2690*/  VIADD R2, R8, 0x140 ;  /* 0x0000014008027836 */ /* 0x000fe40000000000 */
[----:B-1----:R0:W5:Y:S01]  /*26a0*/  @!P2 LDG.E R15, desc[UR6][R6.64+0x180] ;  /* 0x00018006060fa981 */ /* 0x002162000c1e1900 */
        /* <DEDUP_REMOVED lines=18> */
[----:B------:R-:W-:-:S03]  /*27d0*/  ISETP.GE.AND P2, PT, R10, R3, PT ;  /* 0x000000030a00720c */ /* 0x000fc60003f46270 */
[----:B------:R0:W5:Y:S01]  /*27e0*/  @!P1 LDG.E R29, desc[UR6][R6.64+0x500] ;  /* 0x00050006061d9981 */ /* 0x000162000c1e1900 */
[----:B------:R-:W-:-:S03]  /*27f0*/  ISETP.GE.AND P1, PT, R2, R3, PT ;  /* 0x000000030200720c */ /* 0x000fc60003f26270 */
[----:B------:R0:W5:Y:S04]  /*2800*/  @!P6 LDG.E R31, desc[UR6][R6.64+0x580] ;  /* 0x00058006061fe981 */ /* 0x000168000c1e1900 */
[----:B------:R0:W5:Y:S04]  /*2810*/  @!P5 LDG.E R33, desc[UR6][R6.64+0x600] ;  /* 0x000600060621d981 */ /* 0x000168000c1e1900 */
[----:B------:R0:W5:Y:S04]  /*2820*/  @!P4 LDG.E R35, desc[UR6][R6.64+0x680] ;  /* 0x000680060623c981 */ /* 0x000168000c1e1900 */
[----:B------:R0:W5:Y:S04]  /*2830*/  @!P3 LDG.E R37, desc[UR6][R6.64+0x700] ;  /* 0x000700060625b981 */ /* 0x000168000c1e1900 */
[----:B------:R0:W5:Y:S04]  /*2840*/  @!P2 LDG.E R39, desc[UR6][R6.64+0x780] ;  /* 0x000780060627a981 */ /* 0x000168000c1e1900 */
[----:B------:R0:W5:Y:S02]  /*2850*/  @!P1 LDG.E R41, desc[UR6][R6.64+0x800] ;  /* 0x0008000606299981 */ /* 0x000164000c1e1900 */
.L_x_27:
[----:B------:R-:W-:Y:S05]  /*2860*/  @P0 BRA `(.L_x_28) ;  /* 0x0000000000540947 */ /* 0x000fea0003800000 */
[----:B------:R-:W1:Y:S02]  /*2870*/  LDCU.64 UR4, c[0x0][0x3b0] ;  /* 0x00007600ff0477ac */ /* 0x000e640008000a00 */
[----:B-1----:R-:W-:-:S04]  /*2880*/  LEA R2, P0, R0, UR4, 0x2 ;  /* 0x0000000400027c11 */ /* 0x002fc8000f8010ff */
[----:B------:R-:W-:-:S05]  /*2890*/  LEA.HI.X R3, R0, UR5, R9, 0x2, P0 ;  /* 0x0000000500037c11 */ /* 0x000fca00080f1409 */
[----:B-----5:R-:W-:Y:S04]  /*28a0*/  STG.E desc[UR6][R2.64], R5 ;  /* 0x0000000502007986 */ /* 0x020fe8000c101906 */
[----:B------:R-:W-:Y:S04]  /*28b0*/  STG.E desc[UR6][R2.64+0x80], R11 ;  /* 0x0000800b02007986 */ /* 0x000fe8000c101906 */
        /* <DEDUP_REMOVED lines=14> */
[----:B------:R-:W-:Y:S01]  /*29a0*/  STG.E desc[UR6][R2.64+0x800], R41 ;  /* 0x0008002902007986 */ /* 0x000fe2000c101906 */
[----:B------:R-:W-:Y:S05]  /*29b0*/  EXIT ;  /* 0x000000000000794d */ /* 0x000fea0003800000 */
.L_x_28:
[----:B------:R-:W1:Y:S01]  /*29c0*/  LDCU.64 UR4, c[0x0][0x3b0] ;  /* 0x00007600ff0477ac */ /* 0x000e620008000a00 */
[----:B------:R-:W-:Y:S02]  /*29d0*/  IMAD R45, R45, -0x1980, R4 ;  /* 0xffffe6802d2d7824 */ /* 0x000fe400078e0204 */
[C---:B------:R-:W-:Y:S02]  /*29e0*/  VIADD R2, R8.reuse, 0x20 ;  /* 0x0000002008027836 */ /* 0x040fe40000000000 */
[C---:B------:R-:W-:Y:S01]  /*29f0*/  VIADD R4, R8.reuse, 0x40 ;  /* 0x0000004008047836 */ /* 0x040fe20000000000 */
[CC--:B------:R-:W-:Y:S01]  /*2a00*/  ISETP.GE.AND P3, PT, R8.reuse, R45.reuse, PT ;  /* 0x0000002d0800720c */ /* 0x0c0fe20003f66270 */
[----:B0--3--:R-:W-:Y:S01]  /*2a10*/  VIADD R6, R8, 0x60 ;  /* 0x0000006008067836 */ /* 0x009fe20000000000 */
[-C--:B------:R-:W-:Y:S01]  /*2a20*/  ISETP.GE.AND P2, PT, R2, R45.reuse, PT ;  /* 0x0000002d0200720c */ /* 0x080fe20003f46270 */
[----:B------:R-:W-:Y:S01]  /*2a30*/  VIADD R10, R8, 0xc0 ;  /* 0x000000c0080a7836 */ /* 0x000fe20000000000 */
[-C--:B------:R-:W-:Y:S01]  /*2a40*/  ISETP.GE.AND P1, PT, R4, R45.reuse, PT ;  /* 0x0000002d0400720c */ /* 0x080fe20003f26270 */
[----:B------:R-:W-:Y:S01]  /*2a50*/  VIADD R4, R8, 0x80 ;  /* 0x0000008008047836 */ /* 0x000fe20000000000 */
[----:B------:R-:W-:Y:S01]  /*2a60*/  ISETP.GE.AND P0, PT, R6, R45, PT ;  /* 0x0000002d0600720c */ /* 0x000fe20003f06270 */
[----:B------:R-:W-:-:S03]  /*2a70*/  VIADD R6, R8, 0xa0 ;  /* 0x000000a008067836 */ /* 0x000fc60000000000 */
[-C--:B------:R-:W-:Y:S01]  /*2a80*/  ISETP.GE.AND P6, PT, R4, R45.reuse, PT ;  /* 0x0000002d0400720c */ /* 0x080fe20003fc6270 */
[----:B------:R-:W-:Y:S01]  /*2a90*/  VIADD R4, R8, 0x100 ;  /* 0x0000010008047836 */ /* 0x000fe20000000000 */
[----:B-1----:R-:W-:Y:S02]  /*2aa0*/  LEA R2, P4, R0, UR4, 0x2 ;  /* 0x0000000400027c11 */ /* 0x002fe4000f8810ff */
[-C--:B------:R-:W-:Y:S02]  /*2ab0*/  ISETP.GE.AND P5, PT, R6, R45.reuse, PT ;  /* 0x0000002d0600720c */ /* 0x080fe40003fa6270 */
[----:B------:R-:W-:Y:S01]  /*2ac0*/  LEA.HI.X R3, R0, UR5, R9, 0x2, P4 ;  /* 0x0000000500037c11 */ /* 0x000fe2000a0f1409 */
[----:B------:R-:W-:Y:S01]  /*2ad0*/  VIADD R0, R8, 0xe0 ;  /* 0x000000e008007836 */ /* 0x000fe20000000000 */
[----:B------:R-:W-:-:S03]  /*2ae0*/  ISETP.GE.AND P4, PT, R10, R45, PT ;  /* 0x0000002d0a00720c */ /* 0x000fc60003f86270 */
[----:B-----5:R0:W-:Y:S01]  /*2af0*/  @!P3 STG.E desc[UR6][R2.64], R5 ;  /* 0x000000050200b986 */ /* 0x0201e2000c101906 */
        /* <DEDUP_REMOVED lines=19> */
[C---:B------:R-:W-:Y:S02]  /*2c30*/  VIADD R0, R8.reuse, 0x1e0 ;  /* 0x000001e008007836 */ /* 0x040fe40000000000 */
[----:B------:R-:W-:Y:S01]  /*2c40*/  VIADD R8, R8, 0x200 ;  /* 0x0000020008087836 */ /* 0x000fe20000000000 */
[----:B------:R0:W-:Y:S01]  /*2c50*/  @!P3 STG.E desc[UR6][R2.64+0x380], R23 ;  /* 0x000380170200b986 */ /* 0x0001e2000c101906 */
[----:B------:R-:W-:-:S03]  /*2c60*/  ISETP.GE.AND P3, PT, R4, R45, PT ;  /* 0x0000002d0400720c */ /* 0x000fc60003f66270 */
        /* <DEDUP_REMOVED lines=9> */
[----:B------:R0:W-:Y:S01]  /*2d00*/  @!P2 STG.E desc[UR6][R2.64+0x780], R39 ;  /* 0x000780270200a986 */ /* 0x0001e2000c101906 */
[----:B------:R-:W-:Y:S05]  /*2d10*/  @P1 EXIT ;  /* 0x000000000000194d */ /* 0x000fea0003800000 */
[----:B------:R-:W-:Y:S01]  /*2d20*/  STG.E desc[UR6][R2.64+0x800], R41 ;  /* 0x0008002902007986 */ /* 0x000fe2000c101906 */
[----:B------:R-:W-:Y:S05]  /*2d30*/  EXIT ;  /* 0x000000000000794d */ /* 0x000fea0003800000 */
.L_x_14:
[----:B------:R-:W-:Y:S01]  /*2d40*/  IMAD.MOV.U32 R2, RZ, RZ, RZ ;  /* 0x000000ffff027224 */ /* 0x000fe200078e00ff */
[C---:B------:R-:W-:Y:S01]  /*2d50*/  ISETP.GT.U32.AND P0, PT, R3.reuse, 0x1f, PT ;  /* 0x0000001f0300780c */ /* 0x040fe20003f04070 */
[----:B------:R-:W-:Y:S05]  /*2d60*/  WARPSYNC.ALL ;  /* 0x0000000000007948 */ /* 0x000fea0003800000 */
[----:B------:R-:W-:-:S04]  /*2d70*/  IMAD.HI.U32 R20, R3, 0x15555556, R2 ;  /* 0x1555555603147827 */ /* 0x000fc800078e0002 */
[----:B------:R-:W-:-:S05]  /*2d80*/  IMAD R21, R20, 0x4, R9 ;  /* 0x0000000414157824 */ /* 0x000fca00078e0209 */
[----:B------:R0:W-:Y:S01]  /*2d90*/  STS [R21+0x3410], R0 ;  /* 0x0034100015007388 */ /* 0x0001e20000000800 */
[----:B------:R-:W-:Y:S06]  /*2da0*/  BAR.SYNC.DEFER_BLOCKING 0x0 ;  /* 0x0000000000007b1d */ /* 0x000fec0000010000 */
[----:B------:R-:W-:Y:S05]  /*2db0*/  @P0 BRA `(.L_x_29) ;  /* 0x0000000000dc0947 */ /* 0x000fea0003800000 */
[----:B------:R-:W-:Y:S01]  /*2dc0*/  IMAD R20, R3, 0x34, R9 ;  /* 0x0000003403147824 */ /* 0x000fe200078e0209 */
[----:B------:R-:W-:-:S04]  /*2dd0*/  UMOV UR8, 0xffffffff ;  /* 0xffffffff00087882 */ /* 0x000fc80000000000 */
[----:B------:R-:W-:Y:S04]  /*2de0*/  LDS R28, [R20+0x3410] ;  /* 0x00341000141c7984 */ /* 0x000fe80000000800 */
[----:B------:R-:W-:Y:S04]  /*2df0*/  LDS R31, [R20+0x3414] ;  /* 0x00341400141f7984 */ /* 0x000fe80000000800 */
[----:B------:R-:W1:Y:S04]  /*2e00*/  LDS R30, [R20+0x3418] ;  /* 0x00341800141e7984 */ /* 0x000e680000000800 */
[----:B------:R-:W-:Y:S04]  /*2e10*/  LDS R32, [R20+0x341c] ;  /* 0x00341c0014207984 */ /* 0x000fe80000000800 */
[----:B------:R-:W2:Y:S04]  /*2e20*/  LDS R33, [R20+0x3420] ;  /* 0x0034200014217984 */ /* 0x000ea80000000800 */
[----:B------:R-:W-:Y:S04]  /*2e30*/  LDS R34, [R20+0x3424] ;  /* 0x0034240014227984 */ /* 0x000fe80000000800 */
[----:B------:R-:W3:Y:S04]  /*2e40*/  LDS R35, [R20+0x3428] ;  /* 0x0034280014237984 */ /* 0x000ee80000000800 */
[----:B------:R-:W-:Y:S04]  /*2e50*/  LDS R36, [R20+0x342c] ;  /* 0x00342c0014247984 */ /* 0x000fe80000000800 */
[----:B------:R-:W4:Y:S04]  /*2e60*/  LDS R37, [R20+0x3430] ;  /* 0x0034300014257984 */ /* 0x000f280000000800 */
[----:B------:R-:W-:Y:S04]  /*2e70*/  LDS R38, [R20+0x3434] ;  /* 0x0034340014267984 */ /* 0x000fe80000000800 */
[----:B------:R-:W5:Y:S04]  /*2e80*/  LDS R39, [R20+0x3438] ;  /* 0x0034380014277984 */ /* 0x000f680000000800 */
[----:B------:R-:W0:Y:S01]  /*2e90*/  LDS R40, [R20+0x343c] ;  /* 0x00343c0014287984 */ /* 0x000e220000000800 */
[----:B-1----:R-:W-:-:S04]  /*2ea0*/  IADD3 R41, PT, PT, R30, R31, R28 ;  /* 0x0000001f1e297210 */ /* 0x002fc80007ffe01c */
[----:B--2---:R-:W-:-:S04]  /*2eb0*/  IADD3 R41, PT, PT, R33, R41, R32 ;  /* 0x0000002921297210 */ /* 0x004fc80007ffe020 */
[----:B---3--:R-:W-:-:S04]  /*2ec0*/  IADD3 R41, PT, PT, R35, R41, R34 ;  /* 0x0000002923297210 */ /* 0x008fc80007ffe022 */
[----:B----4-:R-:W-:-:S04]  /*2ed0*/  IADD3 R41, PT, PT, R37, R41, R36 ;  /* 0x0000002925297210 */ /* 0x010fc80007ffe024 */
[----:B-----5:R-:W-:-:S05]  /*2ee0*/  IADD3 R41, PT, PT, R39, R41, R38 ;  /* 0x0000002927297210 */ /* 0x020fca0007ffe026 */
[----:B0-----:R-:W-:Y:S01]  /*2ef0*/  IMAD.IADD R40, R40, 0x1, R41 ;  /* 0x0000000128287824 */ /* 0x001fe200078e0229 */
[----:B------:R-:W-:Y:S06]  /*2f00*/  BRA.DIV UR8, `(.L_x_30) ;  /* 0x0000008608447947 */ /* 0x000fec000b800000 */
[----:B------:R-:W0:Y:S02]  /*2f10*/  SHFL.UP P0, R41, R40, 0x1, RZ ;  /* 0x0420000028297989 */ /* 0x000e2400000000ff */
[----:B0-----:R-:W-:-:S05]  /*2f20*/  @P0 IMAD.IADD R41, R40, 0x1, R41 ;  /* 0x0000000128290824 */ /* 0x001fca00078e0229 */
[----:B------:R-:W0:Y:S02]  /*2f30*/  SHFL.UP P0, R42, R41, 0x2, RZ ;  /* 0x04400000292a7989 */ /* 0x000e2400000000ff */
[----:B0-----:R-:W-:-:S05]  /*2f40*/  @P0 IMAD.IADD R42, R41, 0x1, R42 ;  /* 0x00000001292a0824 */ /* 0x001fca00078e022a */
[----:B------:R-:W0:Y:S02]  /*2f50*/  SHFL.UP P0, R43, R42, 0x4, RZ ;  /* 0x048000002a2b7989 */ /* 0x000e2400000000ff */
[----:B0-----:R-:W-:-:S05]  /*2f60*/  @P0 IMAD.IADD R43, R42, 0x1, R43 ;  /* 0x000000012a2b0824 */ /* 0x001fca00078e022b */
[----:B------:R-:W0:Y:S02]  /*2f70*/  SHFL.UP P0, R44, R43, 0x8, RZ ;  /* 0x050000002b2c7989 */ /* 0x000e2400000000ff */
[----:B0-----:R-:W-:-:S05]  /*2f80*/  @P0 IMAD.IADD R44, R43, 0x1, R44 ;  /* 0x000000012b2c0824 */ /* 0x001fca00078e022c */
[----:B------:R0:W1:Y:S02]  /*2f90*/  SHFL.UP P0, R47, R44, 0x10, RZ ;  /* 0x060000002c2f7989 */ /* 0x00006400000000ff */
.L_x_120:
[----:B-1----:R-:W-:-:S04]  /*2fa0*/  @P0 IMAD.IADD R47, R44, 0x1, R47 ;  /* 0x000000012c2f0824 */ /* 0x002fc800078e022f */
[----:B------:R-:W-:-:S04]  /*2fb0*/  IMAD.IADD R47, R47, 0x1, -R40 ;  /* 0x000000012f2f7824 */ /* 0x000fc800078e0a28 */
[----:B------:R-:W-:Y:S01]  /*2fc0*/  IMAD.IADD R28, R28, 0x1, R47 ;  /* 0x000000011c1c7824 */ /* 0x000fe200078e022f */
[----:B------:R1:W-:Y:S03]  /*2fd0*/  STS [R20+0x3410], R47 ;  /* 0x0034102f14007388 */ /* 0x0003e60000000800 */
        /* <DEDUP_REMOVED lines=19> */
[----:B------:R1:W-:Y:S04]  /*3110*/  STS [R20+0x3438], R38 ;  /* 0x0034382614007388 */ /* 0x0003e80000000800 */
[----:B------:R1:W-:Y:S02]  /*3120*/  STS [R20+0x343c], R39 ;  /* 0x00343c2714007388 */ /* 0x0003e40000000800 */
.L_x_29:
[----:B------:R-:W-:Y:S05]  /*3130*/  WARPSYNC.ALL ;  /* 0x0000000000007948 */ /* 0x000fea0003800000 */
[----:B------:R-:W-:Y:S01]  /*3140*/  BAR.SYNC.DEFER_BLOCKING 0x0 ;  /* 0x0000000000007b1d */ /* 0x000fe20000010000 */
[----:B------:R-:W-:Y:S02]  /*3150*/  ISETP.NE.AND P1, PT, R52, RZ, PT ;  /* 0x000000ff3400720c */ /* 0x000fe40003f25270 */
[----:B------:R-:W-:-:S03]  /*3160*/  ISETP.NE.AND P0, PT, R29, 0x7fffffff, PT ;  /* 0x7fffffff1d00780c */ /* 0x000fc60003f05270 */
[----:B------:R-:W-:Y:S01]  /*3170*/  BSSY.RECONVERGENT B0, `(.L_x_31) ;  /* 0x000002a000007945 */ /* 0x000fe20003800200 */
[----:B-1----:R-:W-:-:S04]  /*3180*/  SEL R20, R29, 0x80000000, P0 ;  /* 0x800000001d147807 */ /* 0x002fc80000000000 */
[----:B------:R-:W-:-:S04]  /*3190*/  SHF.R.U32.HI R20, RZ, UR5, R20 ;  /* 0x00000005ff147c19 */ /* 0x000fc80008011614 */
[----:B------:R-:W-:Y:S01]  /*31a0*/  LOP3.LUT R31, R20, UR4, RZ, 0x30, !PT ;  /* 0x00000004141f7c12 */ /* 0x000fe2000f8e30ff */
[----:B0-----:R-:W0:Y:S01]  /*31b0*/  LDS R21, [R21+0x3410] ;  /* 0x0034100015157984 */ /* 0x001e220000000800 */
[----:B------:R-:W-:Y:S05]  /*31c0*/  @P1 BRA `(.L_x_32) ;  /* 0x0000000000901947 */ /* 0x000fea0003800000 */
[----:B------:R-:W0:Y:S04]  /*31d0*/  LDS R20, [R50] ;  /* 0x0000000032147984 */ /* 0x000e280000000800 */
        /* <DEDUP_REMOVED lines=8> */
[----:B------:R-:W5:Y:S04]  /*3260*/  LDS R44, [R50+0x2400] ;  /* 0x00240000322c7984 */ /* 0x000f680000000800 */
[----:B------:R-:W5:Y:S01]  /*3270*/  LDS R46, [R50+0x2800] ;  /* 0x00280000322e7984 */ /* 0x000f620000000800 */
[----:B0-----:R-:W-:-:S03]  /*3280*/  IMAD.IADD R33, R21, 0x1, R20 ;  /* 0x0000000115217824 */ /* 0x001fc600078e0214 */
[----:B------:R-:W0:Y:S01]  /*3290*/  LDS R48, [R50+0x2c00] ;  /* 0x002c000032307984 */ /* 0x000e220000000800 */
[----:B-1----:R-:W-:-:S03]  /*32a0*/  IMAD.IADD R35, R21, 0x1, R28 ;  /* 0x0000000115237824 */ /* 0x002fc600078e021c */
[----:B------:R1:W-:Y:S01]  /*32b0*/  STS [R50], R33 ;  /* 0x0000002132007388 */ /* 0x0003e20000000800 */
[----:B--2---:R-:W-:-:S03]  /*32c0*/  IMAD.IADD R37, R21, 0x1, R30 ;  /* 0x0000000115257824 */ /* 0x004fc600078e021e */
[----:B------:R2:W-:Y:S01]  /*32d0*/  STS [R50+0x400], R35 ;  /* 0x0004002332007388 */ /* 0x0005e20000000800 */
[C---:B---3--:R-:W-:Y:S02]  /*32e0*/  IMAD.IADD R39, R21.reuse, 0x1, R32 ;  /* 0x0000000115277824 */ /* 0x048fe400078e0220 */
[C---:B----4-:R-:W-:Y:S01]  /*32f0*/  IMAD.IADD R41, R21.reuse, 0x1, R34 ;  /* 0x0000000115297824 */ /* 0x050fe200078e0222 */
[----:B------:R3:W-:Y:S01]  /*3300*/  STS [R50+0x800], R37 ;  /* 0x0008002532007388 */ /* 0x0007e20000000800 */
[----:B-----5:R-:W-:-:S03]  /*3310*/  IMAD.IADD R43, R21, 0x1, R36 ;  /* 0x00000001152b7824 */ /* 0x020fc600078e0224 */
[----:B------:R3:W-:Y:S01]  /*3320*/  STS [R50+0xc00], R39 ;  /* 0x000c002732007388 */ /* 0x0007e20000000800 */
[----:B------:R-:W-:-:S03]  /*3330*/  IMAD.IADD R47, R21, 0x1, R38 ;  /* 0x00000001152f7824 */ /* 0x000fc600078e0226 */
[----:B------:R3:W-:Y:S01]  /*3340*/  STS [R50+0x1000], R41 ;  /* 0x0010002932007388 */ /* 0x0007e20000000800 */
[----:B-1----:R-:W-:-:S03]  /*3350*/  IMAD.IADD R33, R21, 0x1, R40 ;  /* 0x0000000115217824 */ /* 0x002fc600078e0228 */
[----:B------:R3:W-:Y:S01]  /*3360*/  STS [R50+0x1400], R43 ;  /* 0x0014002b32007388 */ /* 0x0007e20000000800 */
[----:B--2---:R-:W-:-:S03]  /*3370*/  IMAD.IADD R35, R21, 0x1, R42 ;  /* 0x0000000115237824 */ /* 0x004fc600078e022a */
[----:B------:R3:W-:Y:S01]  /*3380*/  STS [R50+0x1800], R47 ;  /* 0x0018002f32007388 */ /* 0x0007e20000000800 */
[----:B------:R-:W-:-:S03]  /*3390*/  IMAD.IADD R49, R21, 0x1, R44 ;  /* 0x0000000115317824 */ /* 0x000fc600078e022c */
[----:B------:R3:W-:Y:S01]  /*33a0*/  STS [R50+0x1c00], R33 ;  /* 0x001c002132007388 */ /* 0x0007e20000000800 */
[----:B------:R-:W-:-:S03]  /*33b0*/  IMAD.IADD R51, R21, 0x1, R46 ;  /* 0x0000000115337824 */ /* 0x000fc600078e022e */
[----:B------:R3:W-:Y:S01]  /*33c0*/  STS [R50+0x2000], R35 ;  /* 0x0020002332007388 */ /* 0x0007e20000000800 */
[----:B0-----:R-:W-:-:S03]  /*33d0*/  IMAD.IADD R53, R21, 0x1, R48 ;  /* 0x0000000115357824 */ /* 0x001fc600078e0230 */
[----:B------:R3:W-:Y:S04]  /*33e0*/  STS [R50+0x2400], R49 ;  /* 0x0024003132007388 */ /* 0x0007e80000000800 */
[----:B------:R3:W-:Y:S04]  /*33f0*/  STS [R50+0x2800], R51 ;  /* 0x0028003332007388 */ /* 0x0007e80000000800 */
[----:B------:R3:W-:Y:S02]  /*3400*/  STS [R50+0x2c00], R53 ;  /* 0x002c003532007388 */ /* 0x0007e40000000800 */
.L_x_32:
[----:B------:R-:W-:Y:S05]  /*3410*/  BSYNC.RECONVERGENT B0 ;  /* 0x0000000000007941 */ /* 0x000fea0003800200 */
.L_x_31:
[----:B------:R-:W-:Y:S01]  /*3420*/  BAR.SYNC.DEFER_BLOCKING 0x0 ;  /* 0x0000000000007b1d */ /* 0x000fe20000010000 */
[----:B------:R-:W-:Y:S01]  /*3430*/  R2P PR, R31, 0x7f ;  /* 0x0000007f1f007804 */ /* 0x000fe20000000000 */
[----:B------:R-:W-:-:S04]  /*3440*/  IMAD.MOV.U32 R46, RZ, RZ, RZ ;  /* 0x000000ffff2e7224 */ /* 0x000fc800078e00ff */
[----:B------:R-:W-:Y:S01]  /*3450*/  BSSY.RECONVERGENT B0, `(.L_x_33) ;  /* 0x0000025000007945 */ /* 0x000fe20003800200 */
[----:B------:R-:W1:Y:S07]  /*3460*/  S2R R48, SR_LEMASK ;  /* 0x0000000000307919 */ /* 0x000e6e0000003a00 */
[----:B------:R-:W-:Y:S02]  /*3470*/  VOTE.ANY R20, PT, P0 ;  /* 0x0000000000147806 */ /* 0x000fe400000e0100 */
[----:B---3--:R-:W-:-:S02]  /*3480*/  VOTE.ANY R33, PT, P1 ;  /* 0x0000000000217806 */ /* 0x008fc400008e0100 */
[----:B------:R-:W-:Y:S02]  /*3490*/  @!P0 LOP3.LUT R20, RZ, R20, RZ, 0x33, !PT ;  /* 0x00000014ff148212 */ /* 0x000fe400078e33ff */
[----:B------:R-:W-:Y:S02]  /*34a0*/  VOTE.ANY R35, PT, P2 ;  /* 0x0000000000237806 */ /* 0x000fe400010e0100 */
[----:B------:R-:W-:Y:S02]  /*34b0*/  @!P1 LOP3.LUT R33, RZ, R33, RZ, 0x33, !PT ;  /* 0x00000021ff219212 */ /* 0x000fe400078e33ff */
[----:B------:R-:W-:Y:S02]  /*34c0*/  VOTE.ANY R37, PT, P3 ;  /* 0x0000000000257806 */ /* 0x000fe400018e0100 */
[----:B------:R-:W-:Y:S02]  /*34d0*/  @!P2 LOP3.LUT R35, RZ, R35, RZ, 0x33, !PT ;  /* 0x00000023ff23a212 */ /* 0x000fe400078e33ff */
[----:B------:R-:W-:-:S02]  /*34e0*/  LOP3.LUT R20, R33, R20, RZ, 0xc0, !PT ;  /* 0x0000001421147212 */ /* 0x000fc400078ec0ff */
[----:B------:R-:W-:Y:S02]  /*34f0*/  @!P3 LOP3.LUT R37, RZ, R37, RZ, 0x33, !PT ;  /* 0x00000025ff25b212 */ /* 0x000fe400078e33ff */
[----:B------:R-:W-:Y:S02]  /*3500*/  LOP3.LUT R20, R35, R20, RZ, 0xc0, !PT ;  /* 0x0000001423147212 */ /* 0x000fe400078ec0ff */
[----:B------:R-:W-:Y:S02]  /*3510*/  VOTE.ANY R33, PT, P4 ;  /* 0x0000000000217806 */ /* 0x000fe400020e0100 */
[----:B------:R-:W-:Y:S02]  /*3520*/  LOP3.LUT P0, RZ, R31, 0x80, RZ, 0xc0, !PT ;  /* 0x000000801fff7812 */ /* 0x000fe4000780c0ff */
[----:B------:R-:W-:Y:S02]  /*3530*/  LOP3.LUT R20, R37, R20, RZ, 0xc0, !PT ;  /* 0x0000001425147212 */ /* 0x000fe400078ec0ff */
[----:B------:R-:W-:-:S02]  /*3540*/  VOTE.ANY R35, PT, P5 ;  /* 0x0000000000237806 */ /* 0x000fc400028e0100 */
[----:B------:R-:W-:Y:S02]  /*3550*/  @!P4 LOP3.LUT R33, RZ, R33, RZ, 0x33, !PT ;  /* 0x00000021ff21c212 */ /* 0x000fe400078e33ff */
[----:B------:R-:W-:Y:S02]  /*3560*/  @!P5 LOP3.LUT R35, RZ, R35, RZ, 0x33, !PT ;  /* 0x00000023ff23d212 */ /* 0x000fe400078e33ff */
[----:B------:R-:W-:Y:S02]  /*3570*/  LOP3.LUT R20, R33, R20, RZ, 0xc0, !PT ;  /* 0x0000001421147212 */ /* 0x000fe400078ec0ff */
[----:B------:R-:W-:Y:S02]  /*3580*/  VOTE.ANY R33, PT, P6 ;  /* 0x0000000000217806 */ /* 0x000fe400030e0100 */
[----:B------:R-:W-:Y:S02]  /*3590*/  LOP3.LUT R20, R35, R20, RZ, 0xc0, !PT ;  /* 0x0000001423147212 */ /* 0x000fe400078ec0ff */
[----:B------:R-:W-:-:S02]  /*35a0*/  VOTE.ANY R35, PT, P0 ;  /* 0x0000000000237806 */ /* 0x000fc400000e0100 */
[----:B------:R-:W-:Y:S02]  /*35b0*/  @!P6 LOP3.LUT R33, RZ, R33, RZ, 0x33, !PT ;  /* 0x00000021ff21e212 */ /* 0x000fe400078e33ff */
[----:B------:R-:W-:Y:S02]  /*35c0*/  @!P0 LOP3.LUT R35, RZ, R35, RZ, 0x33, !PT ;  /* 0x00000023ff238212 */ /* 0x000fe400078e33ff */
[----:B------:R-:W-:Y:S02]  /*35d0*/  LOP3.LUT R20, R33, R20, RZ, 0xc0, !PT ;  /* 0x0000001421147212 */ /* 0x000fe400078ec0ff */
[C---:B------:R-:W-:Y:S02]  /*35e0*/  ISETP.NE.AND P0, PT, R22.reuse, 0x7fffffff, PT ;  /* 0x7fffffff1600780c */ /* 0x040fe40003f05270 */
[----:B------:R-:W-:Y:S02]  /*35f0*/  LOP3.LUT R35, R35, R20, RZ, 0xc0, !PT ;  /* 0x0000001423237212 */ /* 0x000fe400078ec0ff */
[----:B------:R-:W-:-:S02]  /*3600*/  SEL R20, R22, 0x80000000, P0 ;  /* 0x8000000016147807 */ /* 0x000fc40000000000 */
[----:B------:R-:W2:Y:S01]  /*3610*/  FLO.U32 R37, R35 ;  /* 0x0000002300257300 */ /* 0x000ea200000e0000 */
[----:B-1----:R-:W-:Y:S02]  /*3620*/  LOP3.LUT R51, R48, R35, RZ, 0xc0, !PT ;  /* 0x0000002330337212 */ /* 0x002fe400078ec0ff */
[----:B------:R-:W-:-:S04]  /*3630*/  SHF.R.U32.HI R20, RZ, UR5, R20 ;  /* 0x00000005ff147c19 */ /* 0x000fc80008011614 */
[----:B------:R-:W-:Y:S01]  /*3640*/  LOP3.LUT R39, R20, UR4, RZ, 0x30, !PT ;  /* 0x0000000414277c12 */ /* 0x000fe2000f8e30ff */
[----:B------:R-:W1:Y:S01]  /*3650*/  POPC R51, R51 ;  /* 0x0000003300337309 */ /* 0x000e620000000000 */
[----:B--2---:R-:W-:-:S13]  /*3660*/  ISETP.NE.AND P0, PT, R24, R37, PT ;  /* 0x000000251800720c */ /* 0x004fda0003f05270 */
[----:B-1----:R-:W-:Y:S05]  /*3670*/  @P0 BRA `(.L_x_34) ;  /* 0x0000000000080947 */ /* 0x002fea0003800000 */
[----:B------:R-:W-:-:S06]  /*3680*/  IMAD R46, R31, 0x4, R26 ;  /* 0x000000041f2e7824 */ /* 0x000fcc00078e021a */
[----:B------:R1:W2:Y:S02]  /*3690*/  ATOMS.ADD R46, [R46], R51 ;  /* 0x000000332e2e738c */ /* 0x0002a40000000000 */
.L_x_34:
[----:B------:R-:W-:Y:S05]  /*36a0*/  BSYNC.RECONVERGENT B0 ;  /* 0x0000000000007941 */ /* 0x000fea0003800200 */
.L_x_33:
[----:B------:R-:W-:Y:S01]  /*36b0*/  R2P PR, R39, 0x7f ;  /* 0x0000007f27007804 */ /* 0x000fe20000000000 */
[----:B--2---:R2:W3:Y:S01]  /*36c0*/  SHFL.IDX PT, R46, R46, R37, 0x1f ;  /* 0x00001f252e2e7589 */ /* 0x0044e200000e0000 */
[----:B------:R-:W-:Y:S01]  /*36d0*/  BSSY.RECONVERGENT B0, `(.L_x_35) ;  /* 0x0000025000007945 */ /* 0x000fe20003800200 */
[----:B------:R-:W-:-:S10]  /*36e0*/  IMAD.MOV.U32 R44, RZ, RZ, RZ ;  /* 0x000000ffff2c7224 */ /* 0x000fd400078e00ff */
[----:B------:R-:W-:Y:S02]  /*36f0*/  VOTE.ANY R20, PT, P0 ;  /* 0x0000000000147806 */ /* 0x000fe400000e0100 */
[----:B------:R-:W-:Y:S02]  /*3700*/  VOTE.ANY R31, PT, P1 ;  /* 0x00000000001f7806 */ /* 0x000fe400008e0100 */
[----:B------:R-:W-:Y:S02]  /*3710*/  @!P0 LOP3.LUT R20, RZ, R20, RZ, 0x33, !PT ;  /* 0x00000014ff148212 */ /* 0x000fe400078e33ff */
[----:B------:R-:W-:Y:S02]  /*3720*/  VOTE.ANY R33, PT, P2 ;  /* 0x0000000000217806 */ /* 0x000fe400010e0100 */
[----:B------:R-:W-:Y:S02]  /*3730*/  @!P1 LOP3.LUT R31, RZ, R31, RZ, 0x33, !PT ;  /* 0x0000001fff1f9212 */ /* 0x000fe400078e33ff */
[----:B------:R-:W-:-:S02]  /*3740*/  @!P2 LOP3.LUT R33, RZ, R33, RZ, 0x33, !PT ;  /* 0x00000021ff21a212 */ /* 0x000fc400078e33ff */
[----:B------:R-:W-:Y:S02]  /*3750*/  LOP3.LUT R20, R31, R20, RZ, 0xc0, !PT ;  /* 0x000000141f147212 */ /* 0x000fe400078ec0ff */
[----:B------:R-:W-:Y:S02]  /*3760*/  VOTE.ANY R31, PT, P3 ;  /* 0x00000000001f7806 */ /* 0x000fe400018e0100 */
[----:B------:R-:W-:Y:S02]  /*3770*/  LOP3.LUT R20, R33, R20, RZ, 0xc0, !PT ;  /* 0x0000001421147212 */ /* 0x000fe400078ec0ff */
[----:B------:R-:W-:Y:S02]  /*3780*/  LOP3.LUT P0, RZ, R39, 0x80, RZ, 0xc0, !PT ;  /* 0x0000008027ff7812 */ /* 0x000fe4000780c0ff */
[----:B------:R-:W-:Y:S02]  /*3790*/  VOTE.ANY R33, PT, P4 ;  /* 0x0000000000217806 */ /* 0x000fe400020e0100 */
[----:B------:R-:W-:-:S02]  /*37a0*/  @!P3 LOP3.LUT R31, RZ, R31, RZ, 0x33, !PT ;  /* 0x0000001fff1fb212 */ /* 0x000fc400078e33ff */
[----:B------:R-:W-:Y:S02]  /*37b0*/  @!P4 LOP3.LUT R33, RZ, R33, RZ, 0x33, !PT ;  /* 0x00000021ff21c212 */ /* 0x000fe400078e33ff */
[----:B------:R-:W-:Y:S02]  /*37c0*/  LOP3.LUT R20, R31, R20, RZ, 0xc0, !PT ;  /* 0x000000141f147212 */ /* 0x000fe400078ec0ff */
[----:B------:R-:W-:Y:S02]  /*37d0*/  VOTE.ANY R31, PT, P5 ;  /* 0x00000000001f7806 */ /* 0x000fe400028e0100 */
[----:B------:R-:W-:Y:S02]  /*37e0*/  LOP3.LUT R20, R33, R20, RZ, 0xc0, !PT ;  /* 0x0000001421147212 */ /* 0x000fe400078ec0ff */
[----:B------:R-:W-:Y:S02]  /*37f0*/  VOTE.ANY R33, PT, P6 ;  /* 0x0000000000217806 */ /* 0x000fe400030e0100 */
[----:B------:R-:W-:-:S02]  /*3800*/  @!P5 LOP3.LUT R31, RZ, R31, RZ, 0x33, !PT ;  /* 0x0000001fff1fd212 */ /* 0x000fc400078e33ff */
[----:B------:R-:W-:Y:S02]  /*3810*/  VOTE.ANY R35, PT, P0 ;  /* 0x0000000000237806 */ /* 0x000fe400000e0100 */
[----:B------:R-:W-:Y:S02]  /*3820*/  @!P6 LOP3.LUT R33, RZ, R33, RZ, 0x33, !PT ;  /* 0x00000021ff21e212 */ /* 0x000fe400078e33ff */
[----:B------:R-:W-:Y:S02]  /*3830*/  LOP3.LUT R20, R31, R20, RZ, 0xc0, !PT ;  /* 0x000000141f147212 */ /* 0x000fe400078ec0ff */
[----:B------:R-:W-:Y:S02]  /*3840*/  @!P0 LOP3.LUT R35, RZ, R35, RZ, 0x33, !PT ;  /* 0x00000023ff238212 */ /* 0x000fe400078e33ff */
[----:B------:R-:W-:Y:S02]  /*3850*/  LOP3.LUT R20, R33, R20, RZ, 0xc0, !PT ;  /* 0x0000001421147212 */ /* 0x000fe400078ec0ff */
[----:B------:R-:W-:-:S02]  /*3860*/  ISETP.NE.AND P0, PT, R23, 0x7fffffff, PT ;  /* 0x7fffffff1700780c */ /* 0x000fc40003f05270 */
[----:B------:R-:W-:Y:S02]  /*3870*/  LOP3.LUT R35, R35, R20, RZ, 0xc0, !PT ;  /* 0x0000001423237212 */ /* 0x000fe400078ec0ff */
[----:B------:R-:W-:Y:S02]  /*3880*/  SEL R20, R23, 0x80000000, P0 ;  /* 0x8000000017147807 */ /* 0x000fe40000000000 */
[----:B------:R-:W4:Y:S01]  /*3890*/  FLO.U32 R41, R35 ;  /* 0x0000002300297300 */ /* 0x000f2200000e0000 */
[----:B------:R-:W-:Y:S02]  /*38a0*/  LOP3.LUT R49, R48, R35, RZ, 0xc0, !PT ;  /* 0x0000002330317212 */ /* 0x000fe400078ec0ff */
[----:B------:R-:W-:-:S04]  /*38b0*/  SHF.R.U32.HI R20, RZ, UR5, R20 ;  /* 0x00000005ff147c19 */ /* 0x000fc80008011614 */
[----:B------:R-:W-:Y:S01]  /*38c0*/  LOP3.LUT R43, R20, UR4, RZ, 0x30, !PT ;  /* 0x00000004142b7c12 */ /* 0x000fe2000f8e30ff */
[----:B------:R-:W0:Y:S01]  /*38d0*/  POPC R49, R49 ;  /* 0x0000003100317309 */ /* 0x000e220000000000 */
[----:B----4-:R-:W-:-:S13]  /*38e0*/  ISETP.NE.AND P0, PT, R24, R41, PT ;  /* 0x000000291800720c */ /* 0x010fda0003f05270 */
[----:B0-23--:R-:W-:Y:S05]  /*38f0*/  @P0 BRA `(.L_x_36) ;  /* 0x0000000000080947 */ /* 0x00dfea0003800000 */
[----:B------:R-:W-:-:S06]  /*3900*/  IMAD R44, R39, 0x4, R26 ;  /* 0x00000004272c7824 */ /* 0x000fcc00078e021a */
[----:B------:R0:W2:Y:S02]  /*3910*/  ATOMS.ADD R44, [R44], R49 ;  /* 0x000000312c2c738c */ /* 0x0000a40000000000 */
.L_x_36:
[----:B------:R-:W-:Y:S05]  /*3920*/  BSYNC.RECONVERGENT B0 ;  /* 0x0000000000007941 */ /* 0x000fea0003800200 */
.L_x_35:
        /* <DEDUP_REMOVED lines=39> */
.L_x_38:
[----:B------:R-:W-:Y:S05]  /*3ba0*/  BSYNC.RECONVERGENT B0 ;  /* 0x0000000000007941 */ /* 0x000fea0003800200 */
.L_x_37:
        /* <DEDUP_REMOVED lines=39> */
.L_x_40:
[----:B------:R-:W-:Y:S05]  /*3e20*/  BSYNC.RECONVERGENT B0 ;  /* 0x0000000000007941 */ /* 0x000fea0003800200 */
.L_x_39:
        /* <DEDUP_REMOVED lines=39> */
.L_x_42:
[----:B------:R-:W-:Y:S05]  /*40a0*/  BSYNC.RECONVERGENT B0 ;  /* 0x0000000000007941 */ /* 0x000fea0003800200 */
.L_x_41:
        /* <DEDUP_REMOVED lines=39> */
.L_x_44:
[----:B------:R-:W-:Y:S05]  /*4320*/  BSYNC.RECONVERGENT B0 ;  /* 0x0000000000007941 */ /* 0x000fea0003800200 */
.L_x_43:
        /* <DEDUP_REMOVED lines=39> */
.L_x_46:
[----:B------:R-:W-:Y:S05]  /*45a0*/  BSYNC.RECONVERGENT B0 ;  /* 0x0000000000007941 */ /* 0x000fea0003800200 */
.L_x_45:
        /* <DEDUP_REMOVED lines=39> */
.L_x_48:
[----:B------:R-:W-:Y:S05]  /*4820*/  BSYNC.RECONVERGENT B0 ;  /* 0x0000000000007941 */ /* 0x000fea0003800200 */
.L_x_47:
        /* <DEDUP_REMOVED lines=39> */
.L_x_50:
[----:B------:R-:W-:Y:S05]  /*4aa0*/  BSYNC.RECONVERGENT B0 ;  /* 0x0000000000007941 */ /* 0x000fea0003800200 */
.L_x_49:
        /* <DEDUP_REMOVED lines=39> */
.L_x_52:
[----:B------:R-:W-:Y:S05]  /*4d20*/  BSYNC.RECONVERGENT B0 ;  /* 0x0000000000007941 */ /* 0x000fea0003800200 */
.L_x_51:
        /* <DEDUP_REMOVED lines=30> */
[----:B------:R-:W4:Y:S02]  /*4f10*/  FLO.U32 R53, R61 ;  /* 0x0000003d00357300 */ /* 0x000f2400000e0000 */
[----:B------:R-:W-:Y:S02]  /*4f20*/  SHF.R.U32.HI R55, RZ, UR5, R20 ;  /* 0x00000005ff377c19 */ /* 0x000fe40008011614 */
[----:B------:R-:W-:Y:S02]  /*4f30*/  LOP3.LUT R20, R48, R61, RZ, 0xc0, !PT ;  /* 0x0000003d30147212 */ /* 0x000fe400078ec0ff */
[----:B------:R-:W-:-:S04]  /*4f40*/  LOP3.LUT R55, R55, UR4, RZ, 0x30, !PT ;  /* 0x0000000437377c12 */ /* 0x000fc8000f8e30ff */
[----:B------:R-:W0:Y:S01]  /*4f50*/  POPC R20, R20 ;  /* 0x0000001400147309 */ /* 0x000e220000000000 */
[----:B----4-:R-:W-:-:S13]  /*4f60*/  ISETP.NE.AND P0, PT, R24, R53, PT ;  /* 0x000000351800720c */ /* 0x010fda0003f05270 */
[----:B0-23--:R-:W-:Y:S05]  /*4f70*/  @P0 BRA `(.L_x_54) ;  /* 0x0000000000080947 */ /* 0x00dfea0003800000 */
[----:B------:R-:W-:-:S05]  /*4f80*/  IMAD R59, R59, 0x4, R26 ;  /* 0x000000043b3b7824 */ /* 0x000fca00078e021a */
[----:B------:R0:W2:Y:S02]  /*4f90*/  ATOMS.ADD R54, [R59], R20 ;  /* 0x000000143b36738c */ /* 0x0000a40000000000 */
.L_x_54:
[----:B------:R-:W-:Y:S05]  /*4fa0*/  BSYNC.RECONVERGENT B0 ;  /* 0x0000000000007941 */ /* 0x000fea0003800200 */
.L_x_53:
[----:B------:R-:W-:Y:S01]  /*4fb0*/  R2P PR, R55, 0x7f ;  /* 0x0000007f37007804 */ /* 0x000fe20000000000 */
[----:B--2---:R2:W3:Y:S01]  /*4fc0*/  SHFL.IDX PT, R53, R54, R53, 0x1f ;  /* 0x00001f3536357589 */ /* 0x0044e200000e0000 */
[----:B------:R-:W-:Y:S01]  /*4fd0*/  BSSY.RECONVERGENT B0, `(.L_x_55) ;  /* 0x0000025000007945 */ /* 0x000fe20003800200 */
[----:B------:R-:W-:-:S10]  /*4fe0*/  IMAD.MOV.U32 R56, RZ, RZ, RZ ;  /* 0x000000ffff387224 */ /* 0x000fd400078e00ff */
[----:B------:R-:W-:Y:S02]  /*4ff0*/  VOTE.ANY R50, PT, P0 ;  /* 0x0000000000327806 */ /* 0x000fe400000e0100 */
[----:B------:R-:W-:Y:S02]  /*5000*/  VOTE.ANY R57, PT, P1 ;  /* 0x0000000000397806 */ /* 0x000fe400008e0100 */
[----:B------:R-:W-:Y:S02]  /*5010*/  @!P0 LOP3.LUT R50, RZ, R50, RZ, 0x33, !PT ;  /* 0x00000032ff328212 */ /* 0x000fe400078e33ff */
[----:B0-----:R-:W-:Y:S02]  /*5020*/  VOTE.ANY R59, PT, P2 ;  /* 0x00000000003b7806 */ /* 0x001fe400010e0100 */
        /* <DEDUP_REMOVED lines=22> */
[----:B------:R-:W0:Y:S02]  /*5190*/  FLO.U32 R57, R61 ;  /* 0x0000003d00397300 */ /* 0x000e2400000e0000 */
[----:B------:R-:W-:Y:S02]  /*51a0*/  SHF.R.U32.HI R59, RZ, UR5, R50 ;  /* 0x00000005ff3b7c19 */ /* 0x000fe40008011632 */
[----:B------:R-:W-:Y:S02]  /*51b0*/  LOP3.LUT R50, R48, R61, RZ, 0xc0, !PT ;  /* 0x0000003d30327212 */ /* 0x000fe400078ec0ff */
[----:B------:R-:W-:-:S04]  /*51c0*/  LOP3.LUT R59, R59, UR4, RZ, 0x30, !PT ;  /* 0x000000043b3b7c12 */ /* 0x000fc8000f8e30ff */
[----:B------:R-:W4:Y:S01]  /*51d0*/  POPC R50, R50 ;  /* 0x0000003200327309 */ /* 0x000f220000000000 */
[----:B0-----:R-:W-:-:S13]  /*51e0*/  ISETP.NE.AND P0, PT, R24, R57, PT ;  /* 0x000000391800720c */ /* 0x001fda0003f05270 */
[----:B--234-:R-:W-:Y:S05]  /*51f0*/  @P0 BRA `(.L_x_56) ;  /* 0x0000000000080947 */ /* 0x01cfea0003800000 */
[----:B------:R-:W-:-:S05]  /*5200*/  IMAD R55, R55, 0x4, R26 ;  /* 0x0000000437377824 */ /* 0x000fca00078e021a */
[----:B------:R0:W2:Y:S02]  /*5210*/  ATOMS.ADD R56, [R55], R50 ;  /* 0x000000323738738c */ /* 0x0000a40000000000 */
.L_x_56:
[----:B------:R-:W-:Y:S05]  /*5220*/  BSYNC.RECONVERGENT B0 ;  /* 0x0000000000007941 */ /* 0x000fea0003800200 */
.L_x_55:
[----:B------:R-:W-:Y:S01]  /*5230*/  R2P PR, R59, 0x7f ;  /* 0x0000007f3b007804 */ /* 0x000fe20000000000 */
[----:B--2---:R2:W3:Y:S01]  /*5240*/  SHFL.IDX PT, R57, R56, R57, 0x1f ;  /* 0x00001f3938397589 */ /* 0x0044e200000e0000 */
[----:B------:R-:W-:Y:S01]  /*5250*/  BSSY.RECONVERGENT B0, `(.L_x_57) ;  /* 0x0000025000007945 */ /* 0x000fe20003800200 */
[----:B------:R-:W-:-:S10]  /*5260*/  IMAD.MOV.U32 R58, RZ, RZ, RZ ;  /* 0x000000ffff3a7224 */ /* 0x000fd400078e00ff */
[----:B------:R-:W-:Y:S02]  /*5270*/  VOTE.ANY R54, PT, P0 ;  /* 0x0000000000367806 */ /* 0x000fe400000e0100 */
[----:B0-----:R-:W-:Y:S02]  /*5280*/  VOTE.ANY R55, PT, P1 ;  /* 0x0000000000377806 */ /* 0x001fe400008e0100 */
        /* <DEDUP_REMOVED lines=33> */
.L_x_58:
[----:B------:R-:W-:Y:S05]  /*54a0*/  BSYNC.RECONVERGENT B0 ;  /* 0x0000000000007941 */ /* 0x000fea0003800200 */
.L_x_57:
        /* <DEDUP_REMOVED lines=39> */
.L_x_60:
[----:B------:R-:W-:Y:S05]  /*5720*/  BSYNC.RECONVERGENT B0 ;  /* 0x0000000000007941 */ /* 0x000fea0003800200 */
.L_x_59:
[----:B------:R-:W-:Y:S01]  /*5730*/  R2P PR, R63, 0x7f ;  /* 0x0000007f3f007804 */ /* 0x000fe20000000000 */
[----:B--2---:R2:W3:Y:S01]  /*5740*/  SHFL.IDX PT, R59, R60, R59, 0x1f ;  /* 0x00001f3b3c3b7589 */ /* 0x0044e200000e0000 */
[----:B------:R-:W-:Y:S01]  /*5750*/  BSSY.RECONVERGENT B0, `(.L_x_61) ;  /* 0x0000025000007945 */ /* 0x000fe20003800200 */
[----:B------:R-:W-:-:S10]  /*5760*/  IMAD.MOV.U32 R62, RZ, RZ, RZ ;  /* 0x000000ffff3e7224 */ /* 0x000fd400078e00ff */
[----:B------:R-:W-:Y:S02]  /*5770*/  VOTE.ANY R58, PT, P0 ;  /* 0x00000000003a7806 */ /* 0x000fe400000e0100 */
[----:B0-----:R-:W-:Y:S02]  /*5780*/  VOTE.ANY R61, PT, P1 ;  /* 0x00000000003d7806 */ /* 0x001fe400008e0100 */
[----:B------:R-:W-:Y:S02]  /*5790*/  @!P0 LOP3.LUT R58, RZ, R58, RZ, 0x33, !PT ;  /* 0x0000003aff3a8212 */ /* 0x000fe400078e33ff */
[----:B------:R-:W-:Y:S02]  /*57a0*/  @!P1 LOP3.LUT R61, RZ, R61, RZ, 0x33, !PT ;  /* 0x0000003dff3d9212 */ /* 0x000fe400078e33ff */
[----:B------:R-:W-:Y:S02]  /*57b0*/  VOTE.ANY R65, PT, P2 ;  /* 0x0000000000417806 */ /* 0x000fe400010e0100 */
[----:B------:R-:W-:-:S02]  /*57c0*/  LOP3.LUT R58, R61, R58, RZ, 0xc0, !PT ;  /* 0x0000003a3d3a7212 */ /* 0x000fc400078ec0ff */
[----:B------:R-:W-:Y:S02]  /*57d0*/  @!P2 LOP3.LUT R65, RZ, R65, RZ, 0x33, !PT ;  /* 0x00000041ff41a212 */ /* 0x000fe400078e33ff */
[----:B------:R-:W-:Y:S02]  /*57e0*/  VOTE.ANY R61, PT, P3 ;  /* 0x00000000003d7806 */ /* 0x000fe400018e0100 */
[----:B------:R-:W-:Y:S02]  /*57f0*/  LOP3.LUT R58, R65, R58, RZ, 0xc0, !PT ;  /* 0x0000003a413a7212 */ /* 0x000fe400078ec0ff */
[----:B------:R-:W-:Y:S02]  /*5800*/  @!P3 LOP3.LUT R61, RZ, R61, RZ, 0x33, !PT ;  /* 0x0000003dff3db212 */ /* 0x000fe400078e33ff */
[----:B------:R-:W-:Y:S02]  /*5810*/  LOP3.LUT P0, RZ, R63, 0x80, RZ, 0xc0, !PT ;  /* 0x000000803fff7812 */ /* 0x000fe4000780c0ff */
[----:B------:R-:W-:-:S02]  /*5820*/  LOP3.LUT R58, R61, R58, RZ, 0xc0, !PT ;  /* 0x0000003a3d3a7212 */ /* 0x000fc400078ec0ff */
[----:B------:R-:W-:Y:S02]  /*5830*/  VOTE.ANY R61, PT, P4 ;  /* 0x00000000003d7806 */ /* 0x000fe400020e0100 */
[----:B------:R-:W-:Y:S02]  /*5840*/  VOTE.ANY R65, PT, P5 ;  /* 0x0000000000417806 */ /* 0x000fe400028e0100 */
[----:B------:R-:W-:Y:S02]  /*5850*/  @!P4 LOP3.LUT R61, RZ, R61, RZ, 0x33, !PT ;  /* 0x0000003dff3dc212 */ /* 0x000fe400078e33ff */
[----:B------:R-:W-:Y:S02]  /*5860*/  @!P5 LOP3.LUT R65, RZ, R65, RZ, 0x33, !PT ;  /* 0x00000041ff41d212 */ /* 0x000fe400078e33ff */
[----:B------:R-:W-:Y:S02]  /*5870*/  LOP3.LUT R58, R61, R58, RZ, 0xc0, !PT ;  /* 0x0000003a3d3a7212 */ /* 0x000fe400078ec0ff */
[----:B------:R-:W-:-:S02]  /*5880*/  VOTE.ANY R61, PT, P6 ;  /* 0x00000000003d7806 */ /* 0x000fc400030e0100 */
[----:B------:R-:W-:Y:S02]  /*5890*/  LOP3.LUT R58, R65, R58, RZ, 0xc0, !PT ;  /* 0x0000003a413a7212 */ /* 0x000fe400078ec0ff */
[----:B------:R-:W-:Y:S02]  /*58a0*/  @!P6 LOP3.LUT R61, RZ, R61, RZ, 0x33, !PT ;  /* 0x0000003dff3de212 */ /* 0x000fe400078e33ff */
[----:B------:R-:W-:Y:S02]  /*58b0*/  VOTE.ANY R65, PT, P0 ;  /* 0x0000000000417806 */ /* 0x000fe400000e0100 */
[----:B------:R-:W-:Y:S02]  /*58c0*/  LOP3.LUT R58, R61, R58, RZ, 0xc0, !PT ;  /* 0x0000003a3d3a7212 */ /* 0x000fe400078ec0ff */
[----:B------:R-:W-:Y:S02]  /*58d0*/  @!P0 LOP3.LUT R65, RZ, R65, RZ, 0x33, !PT ;  /* 0x00000041ff418212 */ /* 0x000fe400078e33ff */
        /* <DEDUP_REMOVED lines=12> */
.L_x_62:
[----:B------:R-:W-:Y:S05]  /*59a0*/  BSYNC.RECONVERGENT B0 ;  /* 0x0000000000007941 */ /* 0x000fea0003800200 */
.L_x_61:
        /* <DEDUP_REMOVED lines=8> */
[----:B------:R-:W-:Y:S02]  /*5a30*/  LOP3.LUT P0, RZ, R65, 0x80, RZ, 0xc0, !PT ;  /* 0x0000008041ff7812 */ /* 0x000fe4000780c0ff */
[----:B------:R-:W-:-:S02]  /*5a40*/  LOP3.LUT R60, R63, R60, RZ, 0xc0, !PT ;  /* 0x0000003c3f3c7212 */ /* 0x000fc400078ec0ff */
[----:B------:R-:W-:-:S04]  /*5a50*/  VOTE.ANY R63, PT, P2 ;  /* 0x00000000003f7806 */ /* 0x000fc800010e0100 */
[----:B------:R-:W-:-:S04]  /*5a60*/  @!P2 LOP3.LUT R63, RZ, R63, RZ, 0x33, !PT ;  /* 0x0000003fff3fa212 */ /* 0x000fc800078e33ff */
[----:B------:R-:W-:Y:S02]  /*5a70*/  LOP3.LUT R60, R63, R60, RZ, 0xc0, !PT ;  /* 0x0000003c3f3c7212 */ /* 0x000fe400078ec0ff */
        /* <DEDUP_REMOVED lines=13> */
[----:B------:R-:W-:Y:S02]  /*5b50*/  @!P0 LOP3.LUT R63, RZ, R63, RZ, 0x33, !PT ;  /* 0x0000003fff3f8212 */ /* 0x000fe400078e33ff */
[----:B------:R-:W-:Y:S02]  /*5b60*/  ISETP.NE.AND P0, PT, R13, 0x7fffffff, PT ;  /* 0x7fffffff0d00780c */ /* 0x000fe40003f05270 */
[----:B------:R-:W-:Y:S02]  /*5b70*/  LOP3.LUT R69, R63, R60, RZ, 0xc0, !PT ;  /* 0x0000003c3f457212 */ /* 0x000fe400078ec0ff */
[----:B------:R-:W-:Y:S02]  /*5b80*/  SEL R60, R13, 0x80000000, P0 ;  /* 0x800000000d3c7807 */ /* 0x000fe40000000000 */
[----:B------:R-:W0:Y:S02]  /*5b90*/  FLO.U32 R63, R69 ;  /* 0x00000045003f7300 */ /* 0x000e2400000e0000 */
[----:B------:R-:W-:-:S02]  /*5ba0*/  SHF.R.U32.HI R67, RZ, UR5, R60 ;  /* 0x00000005ff437c19 */ /* 0x000fc4000801163c */
[----:B------:R-:W-:Y:S02]  /*5bb0*/  LOP3.LUT R60, R48, R69, RZ, 0xc0, !PT ;  /* 0x00000045303c7212 */ /* 0x000fe400078ec0ff */
[----:B------:R-:W-:-:S04]  /*5bc0*/  LOP3.LUT R67, R67, UR4, RZ, 0x30, !PT ;  /* 0x0000000443437c12 */ /* 0x000fc8000f8e30ff */
[----:B------:R-:W4:Y:S01]  /*5bd0*/  POPC R60, R60 ;  /* 0x0000003c003c7309 */ /* 0x000f220000000000 */
[----:B0-----:R-:W-:-:S13]  /*5be0*/  ISETP.NE.AND P0, PT, R24, R63, PT ;  /* 0x0000003f1800720c */ /* 0x001fda0003f05270 */
[----:B--234-:R-:W-:Y:S05]  /*5bf0*/  @P0 BRA `(.L_x_64) ;  /* 0x0000000000080947 */ /* 0x01cfea0003800000 */
[----:B------:R-:W-:-:S05]  /*5c00*/  IMAD R65, R65, 0x4, R26 ;  /* 0x0000000441417824 */ /* 0x000fca00078e021a */
[----:B------:R0:W2:Y:S02]  /*5c10*/  ATOMS.ADD R64, [R65], R60 ;  /* 0x0000003c4140738c */ /* 0x0000a40000000000 */
.L_x_64:
[----:B------:R-:W-:Y:S05]  /*5c20*/  BSYNC.RECONVERGENT B0 ;  /* 0x0000000000007941 */ /* 0x000fea0003800200 */
.L_x_63:
[----:B------:R-:W-:Y:S01]  /*5c30*/  R2P PR, R67, 0x7f ;  /* 0x0000007f43007804 */ /* 0x000fe20000000000 */
[----:B--2---:R2:W3:Y:S01]  /*5c40*/  SHFL.IDX PT, R63, R64, R63, 0x1f ;  /* 0x00001f3f403f7589 */ /* 0x0044e200000e0000 */
[----:B------:R-:W-:Y:S11]  /*5c50*/  BSSY.RECONVERGENT B0, `(.L_x_65) ;  /* 0x0000021000007945 */ /* 0x000ff60003800200 */
[----:B------:R-:W-:-:S02]  /*5c60*/  VOTE.ANY R62, PT, P0 ;  /* 0x00000000003e7806 */ /* 0x000fc400000e0100 */
[----:B0-----:R-:W-:Y:S02]  /*5c70*/  VOTE.ANY R65, PT, P1 ;  /* 0x0000000000417806 */ /* 0x001fe400008e0100 */
[----:B------:R-:W-:Y:S02]  /*5c80*/  @!P0 LOP3.LUT R62, RZ, R62, RZ, 0x33, !PT ;  /* 0x0000003eff3e8212 */ /* 0x000fe400078e33ff */
[----:B------:R-:W-:Y:S02]  /*5c90*/  @!P1 LOP3.LUT R65, RZ, R65, RZ, 0x33, !PT ;  /* 0x00000041ff419212 */ /* 0x000fe400078e33ff */
[----:B------:R-:W-:Y:S02]  /*5ca0*/  LOP3.LUT P0, RZ, R67, 0x80, RZ, 0xc0, !PT ;  /* 0x0000008043ff7812 */ /* 0x000fe4000780c0ff */
        /* <DEDUP_REMOVED lines=18> */
[----:B------:R-:W-:-:S04]  /*5dd0*/  LOP3.LUT R65, R65, R62, RZ, 0xc0, !PT ;  /* 0x0000003e41417212 */ /* 0x000fc800078ec0ff */
[----:B------:R-:W0:Y:S02]  /*5de0*/  FLO.U32 R69, R65 ;  /* 0x0000004100457300 */ /* 0x000e2400000e0000 */
[----:B0-----:R-:W-:Y:S02]  /*5df0*/  ISETP.NE.AND P0, PT, R24, R69, PT ;  /* 0x000000451800720c */ /* 0x001fe40003f05270 */
[----:B------:R-:W-:Y:S01]  /*5e00*/  LOP3.LUT R24, R48, R65, RZ, 0xc0, !PT ;  /* 0x0000004130187212 */ /* 0x000fe200078ec0ff */
[----:B------:R-:W-:-:S05]  /*5e10*/  IMAD.MOV.U32 R48, RZ, RZ, RZ ;  /* 0x000000ffff307224 */ /* 0x000fca00078e00ff */
[----:B------:R-:W0:Y:S05]  /*5e20*/  POPC R24, R24 ;  /* 0x0000001800187309 */ /* 0x000e2a0000000000 */
[----:B--23--:R-:W-:Y:S05]  /*5e30*/  @P0 BRA `(.L_x_66) ;  /* 0x0000000000080947 */ /* 0x00cfea0003800000 */
[----:B------:R-:W-:-:S05]  /*5e40*/  IMAD R67, R67, 0x4, R26 ;  /* 0x0000000443437824 */ /* 0x000fca00078e021a */
[----:B0-----:R2:W3:Y:S02]  /*5e50*/  ATOMS.ADD R48, [R67], R24 ;  /* 0x000000184330738c */ /* 0x0014e40000000000 */
.L_x_66:
[----:B------:R-:W-:Y:S05]  /*5e60*/  BSYNC.RECONVERGENT B0 ;  /* 0x0000000000007941 */ /* 0x000fea0003800200 */
.L_x_65:
[----:B------:R-:W-:Y:S01]  /*5e70*/  BAR.SYNC.DEFER_BLOCKING 0x0 ;  /* 0x0000000000007b1d */ /* 0x000fe20000010000 */
[----:B------:R-:W-:Y:S01]  /*5e80*/  IMAD.IADD R46, R51, 0x1, R46 ;  /* 0x00000001332e7824 */ /* 0x000fe200078e022e */
[----:B------:R-:W-:Y:S01]  /*5e90*/  ISETP.NE.AND P0, PT, R52, RZ, PT ;  /* 0x000000ff3400720c */ /* 0x000fe20003f05270 */
[----:B------:R-:W-:Y:S02]  /*5ea0*/  IMAD.IADD R26, R49, 0x1, R44 ;  /* 0x00000001311a7824 */ /* 0x000fe400078e022c */
[----:B------:R-:W-:Y:S01]  /*5eb0*/  IMAD.IADD R42, R47, 0x1, R42 ;  /* 0x000000012f2a7824 */ /* 0x000fe200078e022a */
[----:B------:R-:W-:Y:S01]  /*5ec0*/  BSSY B1, `(.L_x_67) ;  /* 0x0000063000017945 */ /* 0x000fe20003800000 */
[----:B------:R-:W-:Y:S01]  /*5ed0*/  IMAD.IADD R40, R43, 0x1, R40 ;  /* 0x000000012b287824 */ /* 0x000fe200078e0228 */
[----:B---3--:R-:W0:Y:S01]  /*5ee0*/  SHFL.IDX PT, R65, R48, R69, 0x1f ;  /* 0x00001f4530417589 */ /* 0x008e2200000e0000 */
[----:B------:R-:W-:Y:S02]  /*5ef0*/  IMAD.IADD R38, R41, 0x1, R38 ;  /* 0x0000000129267824 */ /* 0x000fe400078e0226 */
[----:B------:R-:W-:-:S02]  /*5f00*/  IMAD R44, R46, 0x4, R9 ;  /* 0x000000042e2c7824 */ /* 0x000fc400078e0209 */
[----:B------:R-:W-:Y:S02]  /*5f10*/  IMAD.IADD R36, R39, 0x1, R36 ;  /* 0x0000000127247824 */ /* 0x000fe400078e0224 */
[--C-:B------:R-:W-:Y:S02]  /*5f20*/  IMAD R43, R26, 0x4, R9.reuse ;  /* 0x000000041a2b7824 */ /* 0x100fe400078e0209 */
[----:B------:R-:W-:Y:S02]  /*5f30*/  IMAD.IADD R34, R37, 0x1, R34 ;  /* 0x0000000125227824 */ /* 0x000fe400078e0222 */
[--C-:B------:R-:W-:Y:S02]  /*5f40*/  IMAD R42, R42, 0x4, R9.reuse ;  /* 0x000000042a2a7824 */ /* 0x100fe400078e0209 */
[----:B------:R-:W-:Y:S02]  /*5f50*/  IMAD.IADD R32, R35, 0x1, R32 ;  /* 0x0000000123207824 */ /* 0x000fe400078e0220 */
[----:B------:R-:W-:Y:S01]  /*5f60*/  IMAD R41, R40, 0x4, R9 ;  /* 0x0000000428297824 */ /* 0x000fe200078e0209 */
[----:B------:R3:W-:Y:S01]  /*5f70*/  STS [R44+-0x4], R29 ;  /* 0xfffffc1d2c007388 */ /* 0x0007e20000000800 */
[----:B------:R-:W-:-:S02]  /*5f80*/  IMAD.IADD R30, R33, 0x1, R30 ;  /* 0x00000001211e7824 */ /* 0x000fc400078e021e */
[--C-:B------:R-:W-:Y:S01]  /*5f90*/  IMAD R40, R38, 0x4, R9.reuse ;  /* 0x0000000426287824 */ /* 0x100fe200078e0209 */
[----:B------:R-:W-:Y:S01]  /*5fa0*/  STS [R43+-0x4], R22 ;  /* 0xfffffc162b007388 */ /* 0x000fe20000000800 */
[----:B------:R-:W-:Y:S02]  /*5fb0*/  IMAD.IADD R52, R31, 0x1, R28 ;  /* 0x000000011f347824 */ /* 0x000fe400078e021c */
[----:B------:R-:W-:Y:S01]  /*5fc0*/  IMAD R39, R36, 0x4, R9 ;  /* 0x0000000424277824 */ /* 0x000fe200078e0209 */
[----:B------:R-:W-:Y:S01]  /*5fd0*/  STS [R42+-0x4], R23 ;  /* 0xfffffc172a007388 */ /* 0x000fe20000000800 */
[----:B------:R-:W-:Y:S02]  /*5fe0*/  IMAD.IADD R20, R20, 0x1, R53 ;  /* 0x0000000114147824 */ /* 0x000fe400078e0235 */
[----:B------:R-:W-:Y:S01]  /*5ff0*/  IMAD R38, R34, 0x4, R9 ;  /* 0x0000000422267824 */ /* 0x000fe200078e0209 */
[----:B------:R-:W-:Y:S01]  /*6000*/  STS [R41+-0x4], R16 ;  /* 0xfffffc1029007388 */ /* 0x000fe20000000800 */
[----:B------:R-:W-:-:S02]  /*6010*/  IMAD.IADD R50, R50, 0x1, R57 ;  /* 0x0000000132327824 */ /* 0x000fc400078e0239 */
[----:B------:R-:W-:Y:S01]  /*6020*/  IMAD R37, R32, 0x4, R9 ;  /* 0x0000000420257824 */ /* 0x000fe200078e0209 */
        /* <DEDUP_REMOVED lines=13> */
[----:B0-----:R-:W-:Y:S02]  /*6100*/  IMAD.IADD R28, R24, 0x1, R65 ;  /* 0x00000001181c7824 */ /* 0x001fe400078e0241 */
[--C-:B------:R-:W-:Y:S01]  /*6110*/  IMAD R32, R54, 0x4, R9.reuse ;  /* 0x0000000436207824 */ /* 0x100fe200078e0209 */
[----:B------:R-:W-:Y:S01]  /*6120*/  STS [R35+-0x4], R12 ;  /* 0xfffffc0c23007388 */ /* 0x000fe20000000800 */
[----:B------:R-:W-:-:S02]  /*6130*/  IMAD R31, R56, 0x4, R9 ;  /* 0x00000004381f7824 */ /* 0x000fc400078e0209 */
[--C-:B------:R-:W-:Y:S01]  /*6140*/  IMAD R30, R58, 0x4, R9.reuse ;  /* 0x000000043a1e7824 */ /* 0x100fe200078e0209 */
[----:B------:R0:W-:Y:S01]  /*6150*/  STS [R34+-0x4], R19 ;  /* 0xfffffc1322007388 */ /* 0x0001e20000000800 */
[--C-:B---3--:R-:W-:Y:S02]  /*6160*/  IMAD R29, R60, 0x4, R9.reuse ;  /* 0x000000043c1d7824 */ /* 0x108fe400078e0209 */
[--C-:B------:R-:W-:Y:S01]  /*6170*/  IMAD R28, R28, 0x4, R9.reuse ;  /* 0x000000041c1c7824 */ /* 0x100fe200078e0209 */
[----:B------:R3:W-:Y:S04]  /*6180*/  STS [R33+-0x4], R14 ;  /* 0xfffffc0e21007388 */ /* 0x0007e80000000800 */
[----:B------:R3:W-:Y:S01]  /*6190*/  STS [R32+-0x4], R11 ;  /* 0xfffffc0b20007388 */ /* 0x0007e20000000800 */
[----:B0-----:R-:W-:-:S03]  /*61a0*/  IMAD R19, R3, 0x8, R9 ;  /* 0x0000000803137824 */ /* 0x001fc600078e0209 */
[----:B------:R3:W-:Y:S04]  /*61b0*/  STS [R31+-0x4], R4 ;  /* 0xfffffc041f007388 */ /* 0x0007e80000000800 */
[----:B------:R3:W-:Y:S04]  /*61c0*/  STS [R30+-0x4], R15 ;  /* 0xfffffc0f1e007388 */ /* 0x0007e80000000800 */
[----:B------:R3:W-:Y:S04]  /*61d0*/  STS [R29+-0x4], R6 ;  /* 0xfffffc061d007388 */ /* 0x0007e80000000800 */
[----:B------:R3:W-:Y:S01]  /*61e0*/  STS [R28+-0x4], R13 ;  /* 0xfffffc0d1c007388 */ /* 0x0007e20000000800 */
[----:B------:R-:W-:Y:S05]  /*61f0*/  @P0 BRA `(.L_x_68) ;  /* 0x0000000000bc0947 */ /* 0x000fea0003800000 */
[----:B------:R-:W0:Y:S02]  /*6200*/  LDCU.64 UR8, c[0x0][0x398] ;  /* 0x00007300ff0877ac */ /* 0x000e240008000a00 */
[----:B0-----:R-:W-:-:S04]  /*6210*/  LEA R12, P0, R3, UR8, 0x3 ;  /* 0x00000008030c7c11 */ /* 0x001fc8000f8018ff */
[----:B---3--:R-:W-:-:S05]  /*6220*/  LEA.HI.X R13, R3, UR9, RZ, 0x3, P0 ;  /* 0x00000009030d7c11 */ /* 0x008fca00080f1cff */
[----:B------:R-:W3:Y:S01]  /*6230*/  LDG.E.64 R10, desc[UR6][R12.64] ;  /* 0x000000060c0a7981 */ /* 0x000ee2000c1e1b00 */
[----:B------:R-:W-:Y:S02]  /*6240*/  SHF.R.S32.HI R15, RZ, 0x1f, R21 ;  /* 0x0000001fff0f7819 */ /* 0x000fe40000011415 */
[----:B---3--:R-:W-:-:S05]  /*6250*/  IADD3 R10, P0, PT, -R21, R10, RZ ;  /* 0x0000000a150a7210 */ /* 0x008fca0007f1e1ff */
[----:B------:R-:W-:Y:S01]  /*6260*/  IMAD.X R11, R11, 0x1, ~R15, P0 ;  /* 0x000000010b0b7824 */ /* 0x000fe200000e0e0f */
[----:B------:R-:W-:Y:S01]  /*6270*/  ISETP.GE.AND P0, PT, R45, 0x1, PT ;  /* 0x000000012d00780c */ /* 0x000fe20003f06270 */
[----:B------:R-:W-:-:S03]  /*6280*/  IMAD.MOV.U32 R15, RZ, RZ, R0 ;  /* 0x000000ffff0f7224 */ /* 0x000fc600078e0000 */
[----:B------:R0:W-:Y:S09]  /*6290*/  STS.64 [R19+0x6600], R10 ;  /* 0x0066000a13007388 */ /* 0x0001f20000000a00 */
[----:B------:R-:W-:Y:S05]  /*62a0*/  @!P0 BRA `(.L_x_69) ;  /* 0x00000000006c8947 */ /* 0x000fea0003800000 */
[----:B------:R-:W-:Y:S01]  /*62b0*/  BSSY B0, `(.L_x_70) ;  /* 0x0000019000007945 */ /* 0x000fe20003800000 */
[----:B------:R-:W-:Y:S02]  /*62c0*/  IMAD.MOV.U32 R4, RZ, RZ, -0x1 ;  /* 0xffffffffff047424 */ /* 0x000fe400078e00ff */
[----:B------:R-:W-:Y:S02]  /*62d0*/  IMAD.MOV.U32 R6, RZ, RZ, R45 ;  /* 0x000000ffff067224 */ /* 0x000fe400078e002d */
[----:B------:R-:W-:-:S07]  /*62e0*/  IMAD.MOV.U32 R15, RZ, RZ, R0 ;  /* 0x000000ffff0f7224 */ /* 0x000fce00078e0000 */
.L_x_74:
[----:B0-----:R-:W0:Y:S01]  /*62f0*/  LDC.64 R10, c[0x0][0x380] ;  /* 0x0000e000ff0a7b82 */ /* 0x001e220000000a00 */
[----:B------:R-:W-:Y:S01]  /*6300*/  VIADD R17, R6, 0xffffffff ;  /* 0xffffffff06117836 */ /* 0x000fe20000000000 */
[----:B------:R-:W-:Y:S03]  /*6310*/  BSSY B2, `(.L_x_71) ;  /* 0x0000008000027945 */ /* 0x000fe60003800000 */
[----:B------:R-:W-:-:S04]  /*6320*/  IMAD R13, R17, 0x100, R3 ;  /* 0x00000100110d7824 */ /* 0x000fc800078e0203 */
[----:B0-----:R-:W-:-:S07]  /*6330*/  IMAD.WIDE R10, R13, 0x4, R10 ;  /* 0x000000040d0a7825 */ /* 0x001fce00078e020a */
.L_x_72:
[----:B------:R-:W-:Y:S05]  /*6340*/  YIELD ;  /* 0x0000000000007946 */ /* 0x000fea0003800000 */
[----:B------:R0:W-:Y:S06]  /*6350*/  MEMBAR.SC.CTA ;  /* 0x0000000000007992 */ /* 0x0001ec0000000000 */
[----:B0-----:R-:W3:Y:S02]  /*6360*/  LDG.E.STRONG.SYS R12, desc[UR6][R10.64] ;  /* 0x000000060a0c7981 */ /* 0x001ee4000c1f5900 */
[----:B---3--:R-:W-:-:S13]  /*6370*/  ISETP.NE.AND P0, PT, R12, RZ, PT ;  /* 0x000000ff0c00720c */ /* 0x008fda0003f05270 */
[----:B------:R-:W-:Y:S05]  /*6380*/  @!P0 BRA `(.L_x_72) ;  /* 0xfffffffc00ec8947 */ /* 0x000fea000383ffff */
[----:B------:R-:W-:Y:S05]  /*6390*/  BSYNC B2 ;  /* 0x0000000000027941 */ /* 0x000fea0003800000 */
.L_x_71:
[----:B------:R-:W-:Y:S01]  /*63a0*/  BSSY.RECONVERGENT B2, `(.L_x_73) ;  /* 0x0000006000027945 */ /* 0x000fe20003800200 */
[C---:B------:R-:W-:Y:S02]  /*63b0*/  ISETP.GT.AND P0, PT, R12.reuse, -0x1, PT ;  /* 0xffffffff0c00780c */ /* 0x040fe40003f04270 */
[----:B------:R-:W-:Y:S01]  /*63c0*/  LOP3.LUT R12, R12, 0x3fffffff, RZ, 0xc0, !PT ;  /* 0x3fffffff0c0c7812 */ /* 0x000fe200078ec0ff */
[----:B------:R-:W-:Y:S05]  /*63d0*/  WARPSYNC.EXCLUSIVE R4 ;  /* 0x0000000004007348 */ /* 0x000fea0003a00000 */
[----:B------:R-:W-:-:S05]  /*63e0*/  IMAD.IADD R15, R12, 0x1, R15 ;  /* 0x000000010c0f7824 */ /* 0x000fca00078e020f */
[----:B------:R-:W-:-:S07]  /*63f0*/  VOTE.ANY R4, PT, P0 ;  /* 0x0000000000047806 */ /* 0x000fce00000e0100 */
[----:B------:R-:W-:Y:S05]  /*6400*/  BSYNC.RECONVERGENT B2 ;  /* 0x0000000000027941 */ /* 0x000fea0003800200 */
.L_x_73:
[----:B------:R-:W-:Y:S01]  /*6410*/  ISETP.GT.U32.AND P1, PT, R6, 0x1, PT ;  /* 0x000000010600780c */ /* 0x000fe20003f24070 */
[----:B------:R-:W-:-:S12]  /*6420*/  IMAD.MOV.U32 R6, RZ, RZ, R17 ;  /* 0x000000ffff067224 */ /* 0x000fd800078e0011 */
[----:B------:R-:W-:Y:S05]  /*6430*/  @P0 BRA P1, `(.L_x_74) ;  /* 0xfffffffc00ac0947 */ /* 0x000fea000083ffff */
[----:B------:R-:W-:Y:S05]  /*6440*/  BSYNC B0 ;  /* 0x0000000000007941 */ /* 0x000fea0003800000 */
.L_x_70:
[----:B------:R3:W4:Y:S02]  /*6450*/  LDS.64 R10, [R19+0x6600] ;  /* 0x00660000130a7984 */ /* 0x0007240000000a00 */
.L_x_69:
[----:B------:R-:W5:Y:S01]  /*6460*/  LDC.64 R12, c[0x0][0x380] ;  /* 0x0000e000ff0c7b82 */ /* 0x000f620000000a00 */
[C---:B------:R-:W-:Y:S01]  /*6470*/  IMAD.IADD R17, R15.reuse, 0x1, -R0 ;  /* 0x000000010f117824 */ /* 0x040fe200078e0a00 */
[----:B------:R-:W-:Y:S01]  /*6480*/  LOP3.LUT R15, R15, 0x80000000, RZ, 0xfc, !PT ;  /* 0x800000000f0f7812 */ /* 0x000fe200078efcff */
[----:B------:R-:W-:-:S03]  /*6490*/  IMAD R23, R45, 0x100, R3 ;  /* 0x000001002d177824 */ /* 0x000fc600078e0203 */
[----:B0---4-:R-:W-:-:S04]  /*64a0*/  IADD3 R10, P0, PT, R17, R10, RZ ;  /* 0x0000000a110a7210 */ /* 0x011fc80007f1e0ff */
[----:B------:R-:W-:-:S05]  /*64b0*/  LEA.HI.X.SX32 R11, R17, R11, 0x1, P0 ;  /* 0x0000000b110b7211 */ /* 0x000fca00000f0eff */
[----:B------:R0:W-:Y:S01]  /*64c0*/  STS.64 [R19+0x6600], R10 ;  /* 0x0066000a13007388 */ /* 0x0001e20000000a00 */
[----:B-----5:R-:W-:-:S05]  /*64d0*/  IMAD.WIDE R12, R23, 0x4, R12 ;  /* 0x00000004170c7825 */ /* 0x020fca00078e020c */
[----:B------:R0:W-:Y:S02]  /*64e0*/  STG.E.STRONG.SYS desc[UR6][R12.64], R15 ;  /* 0x0000000f0c007986 */ /* 0x0001e4000c115906 */
.L_x_68:
[----:B------:R-:W-:Y:S05]  /*64f0*/  BSYNC B1 ;  /* 0x0000000000017941 */ /* 0x000fea0003800000 */
.L_x_67:
[----:B------:R-:W4:Y:S01]  /*6500*/  LDC R27, c[0x0][0x3c0] ;  /* 0x0000f000ff1b7b82 */ /* 0x000f220000000800 */
[----:B---3--:R-:W-:-:S07]  /*6510*/  VIADD R4, R5, 0x1980 ;  /* 0x0000198005047836 */ /* 0x008fce0000000000 */
[----:B0-----:R-:W0:Y:S01]  /*6520*/  LDC.64 R12, c[0x0][0x390] ;  /* 0x0000e400ff0c7b82 */ /* 0x001e220000000a00 */
[----:B----4-:R-:W-:Y:S02]  /*6530*/  ISETP.GE.AND P0, PT, R4, R27, PT ;  /* 0x0000001b0400720c */ /* 0x010fe40003f06270 */
[----:B0-----:R-:W-:-:S04]  /*6540*/  ISETP.EQ.U32.AND P1, PT, R12, RZ, PT ;  /* 0x000000ff0c00720c */ /* 0x001fc80003f22070 */
[----:B------:R-:W-:-:S04]  /*6550*/  ISETP.EQ.OR.EX P0, PT, R13, RZ, !P0, P1 ;  /* 0x000000ff0d00720c */ /* 0x000fc80004702710 */
[----:B------:R-:W-:-:S13]  /*6560*/  ISETP.GT.U32.OR P0, PT, R3, 0xff, P0 ;  /* 0x000000ff0300780c */ /* 0x000fda0000704470 */
[----:B------:R-:W-:Y:S05]  /*6570*/  @P0 BRA `(.L_x_75) ;  /* 0x0000000000200947 */ /* 0x000fea0003800000 */
[----:B------:R-:W0:Y:S01]  /*6580*/  LDS.64 R10, [R19+0x6600] ;  /* 0x00660000130a7984 */ /* 0x000e220000000a00 */
[C---:B------:R-:W-:Y:S02]  /*6590*/  LEA R12, P2, R3.reuse, R12, 0x3 ;  /* 0x0000000c030c7211 */ /* 0x040fe400078418ff */
[--C-:B------:R-:W-:Y:S02]  /*65a0*/  SHF.R.S32.HI R15, RZ, 0x1f, R0.reuse ;  /* 0x0000001fff0f7819 */ /* 0x100fe40000011400 */
[----:B------:R-:W-:Y:S02]  /*65b0*/  LEA.HI.X R13, R3, R13, RZ, 0x3, P2 ;  /* 0x0000000d030d7211 */ /* 0x000fe400010f1cff */
[----:B0-----:R-:W-:Y:S02]  /*65c0*/  IADD3 R10, P0, P1, R10, R21, R0 ;  /* 0x000000150a0a7210 */ /* 0x001fe4000791e000 */
[----:B------:R-:W-:-:S04]  /*65d0*/  SHF.R.S32.HI R21, RZ, 0x1f, R21 ;  /* 0x0000001fff157819 */ /* 0x000fc80000011415 */
[----:B------:R-:W-:-:S05]  /*65e0*/  IADD3.X R11, PT, PT, R11, R21, R15, P0, P1 ;  /* 0x000000150b0b7210 */ /* 0x000fca00007e240f */
[----:B------:R0:W-:Y:S02]  /*65f0*/  STG.E.64 desc[UR6][R12.64], R10 ;  /* 0x0000000a0c007986 */ /* 0x0001e4000c101b06 */
.L_x_75:
[----:B------:R-:W-:Y:S01]  /*6600*/  ISETP.GT.AND P0, PT, R4, R27, PT ;  /* 0x0000001b0400720c */ /* 0x000fe20003f04270 */
[----:B------:R-:W-:Y:S05]  /*6610*/  WARPSYNC.ALL ;  /* 0x0000000000007948 */ /* 0x000fea0003800000 */
[----:B------:R-:W-:Y:S01]  /*6620*/  BAR.SYNC.DEFER_BLOCKING 0x0 ;  /* 0x0000000000007b1d */ /* 0x000fe20000010000 */
[----:B------:R-:W-:-:S06]  /*6630*/  IMAD R26, R3, 0x4, R9 ;  /* 0x00000004031a7824 */ /* 0x000fcc00078e0209 */
[----:B------:R-:W-:Y:S05]  /*6640*/  @P0 BRA `(.L_x_76) ;  /* 0x00000010004c0947 */ /* 0x000fea0003800000 */
[----:B------:R-:W3:Y:S01]  /*6650*/  LDS R0, [R26] ;  /* 0x000000001a007984 */ /* 0x000ee20000000800 */
[----:B------:R-:W4:Y:S01]  /*6660*/  LDCU UR5, c[0x0][0x3c4] ;  /* 0x00007880ff0577ac */ /* 0x000f220008000800 */
[----:B------:R-:W5:Y:S01]  /*6670*/  LDCU.64 UR8, c[0x0][0x3a0] ;  /* 0x00007400ff0877ac */ /* 0x000f620008000a00 */
[----:B---3--:R-:W-:-:S04]  /*6680*/  ISETP.NE.AND P1, PT, R0, 0x7fffffff, PT ;  /* 0x7fffffff0000780c */ /* 0x008fc80003f25270 */
[C---:B------:R-:W-:Y:S02]  /*6690*/  SEL R4, R0.reuse, 0x80000000, P1 ;  /* 0x8000000000047807 */ /* 0x040fe40000800000 */
[----:B------:R-:W-:Y:S02]  /*66a0*/  ISETP.GE.AND P1, PT, R0, RZ, PT ;  /* 0x000000ff0000720c */ /* 0x000fe40003f26270 */
[----:B----4-:R-:W-:-:S04]  /*66b0*/  SHF.R.U32.HI R4, RZ, UR5, R4 ;  /* 0x00000005ff047c19 */ /* 0x010fc80008011604 */
[----:B------:R-:W-:-:S05]  /*66c0*/  LOP3.LUT R4, R4, UR4, RZ, 0x30, !PT ;  /* 0x0000000404047c12 */ /* 0x000fca000f8e30ff */
[----:B------:R-:W-:-:S05]  /*66d0*/  IMAD R4, R4, 0x8, R9 ;  /* 0x0000000804047824 */ /* 0x000fca00078e0209 */
[----:B0-----:R-:W0:Y:S02]  /*66e0*/  LDS.64 R10, [R4+0x6600] ;  /* 0x00660000040a7984 */ /* 0x001e240000000a00 */
[----:B0-----:R-:W-:-:S05]  /*66f0*/  IADD3 R6, P2, PT, R10, R3, RZ ;  /* 0x000000030a067210 */ /* 0x001fca0007f5e0ff */
[----:B------:R-:W-:Y:S01]  /*6700*/  IMAD.X R13, RZ, RZ, R11, P2 ;  /* 0x000000ffff0d7224 */ /* 0x000fe200010e060b */
[C---:B-----5:R-:W-:Y:S02]  /*6710*/  LEA R12, P2, R6.reuse, UR8, 0x2 ;  /* 0x00000008060c7c11 */ /* 0x060fe4000f8410ff */
[----:B------:R-:W-:Y:S02]  /*6720*/  SEL R11, RZ, 0x7fffffff, !P1 ;  /* 0x7fffffffff0b7807 */ /* 0x000fe40004800000 */
[----:B------:R-:W-:Y:S02]  /*6730*/  LEA.HI.X R13, R6, UR9, R13, 0x2, P2 ;  /* 0x00000009060d7c11 */ /* 0x000fe400090f140d */
[----:B------:R-:W-:-:S05]  /*6740*/  LOP3.LUT R15, R11, R0, RZ, 0x3c, !PT ;  /* 0x000000000b0f7212 */ /* 0x000fca00078e3cff */
[----:B------:R-:W-:Y:S01]  /*6750*/  STG.E desc[UR6][R12.64], R15 ;  /* 0x0000000f0c007986 */ /* 0x000fe2000c101906 */
[----:B------:R-:W-:-:S03]  /*6760*/  NOP ;  /* 0x0000000000007918 */ /* 0x000fc60000000000 */
[----:B------:R-:W0:Y:S02]  /*6770*/  LDS R0, [R26+0x600] ;  /* 0x000600001a007984 */ /* 0x000e240000000800 */
[----:B0-----:R-:W-:-:S04]  /*6780*/  ISETP.NE.AND P1, PT, R0, 0x7fffffff, PT ;  /* 0x7fffffff0000780c */ /* 0x001fc80003f25270 */
[C---:B------:R-:W-:Y:S02]  /*6790*/  SEL R4, R0.reuse, 0x80000000, P1 ;  /* 0x8000000000047807 */ /* 0x040fe40000800000 */
[----:B------:R-:W-:Y:S02]  /*67a0*/  ISETP.GE.AND P1, PT, R0, RZ, PT ;  /* 0x000000ff0000720c */ /* 0x000fe40003f26270 */
[----:B------:R-:W-:-:S04]  /*67b0*/  SHF.R.U32.HI R4, RZ, UR5, R4 ;  /* 0x00000005ff047c19 */ /* 0x000fc80008011604 */
[----:B------:R-:W-:-:S05]  /*67c0*/  LOP3.LUT R4, R4, UR4, RZ, 0x30, !PT ;  /* 0x0000000404047c12 */ /* 0x000fca000f8e30ff */
[----:B------:R-:W-:-:S05]  /*67d0*/  IMAD R4, R4, 0x8, R9 ;  /* 0x0000000804047824 */ /* 0x000fca00078e0209 */
[----:B------:R-:W0:Y:S02]  /*67e0*/  LDS.64 R10, [R4+0x6600] ;  /* 0x00660000040a7984 */ /* 0x000e240000000a00 */
[----:B0-----:R-:W-:-:S05]  /*67f0*/  IADD3 R6, P2, PT, R10, R3, RZ ;  /* 0x000000030a067210 */ /* 0x001fca0007f5e0ff */
[----:B------:R-:W-:Y:S01]  /*6800*/  IMAD.X R13, RZ, RZ, R11, P2 ;  /* 0x000000ffff0d7224 */ /* 0x000fe200010e060b */
[C---:B------:R-:W-:Y:S02]  /*6810*/  LEA R12, P2, R6.reuse, UR8, 0x2 ;  /* 0x00000008060c7c11 */ /* 0x040fe4000f8410ff */
        /* <DEDUP_REMOVED lines=235> */
[----:B------:R-:W-:Y:S01]  /*76d0*/  IMAD R4, R4, 0x8, R9 ;  /* 0x0000000804047824 */ /* 0x000fe200078e0209 */
[----:B------:R-:W-:-:S04]  /*76e0*/  SEL R9, RZ, 0x7fffffff, !P1 ;  /* 0x7fffffffff097807 */ /* 0x000fc80004800000 */
[----:B------:R-:W0:Y:S01]  /*76f0*/  LDS.64 R10, [R4+0x6600] ;  /* 0x00660000040a7984 */ /* 0x000e220000000a00 */
[----:B------:R-:W-:Y:S02]  /*7700*/  LOP3.LUT R9, R9, R0, RZ, 0x3c, !PT ;  /* 0x0000000009097212 */ /* 0x000fe400078e3cff */
[----:B0-----:R-:W-:-:S05]  /*7710*/  IADD3 R6, P2, PT, R10, R3, RZ ;  /* 0x000000030a067210 */ /* 0x001fca0007f5e0ff */
[----:B------:R-:W-:Y:S01]  /*7720*/  IMAD.X R11, RZ, RZ, R11, P2 ;  /* 0x000000ffff0b7224 */ /* 0x000fe200010e060b */
[----:B------:R-:W-:-:S04]  /*7730*/  LEA R10, P2, R6, UR8, 0x2 ;  /* 0x00000008060a7c11 */ /* 0x000fc8000f8410ff */
[----:B------:R-:W-:-:S05]  /*7740*/  LEA.HI.X R11, R6, UR9, R11, 0x2, P2 ;  /* 0x00000009060b7c11 */ /* 0x000fca00090f140b */
[----:B------:R0:W-:Y:S01]  /*7750*/  STG.E desc[UR6][R10.64+0x6000], R9 ;  /* 0x006000090a007986 */ /* 0x0001e2000c101906 */
[----:B------:R-:W-:Y:S01]  /*7760*/  NOP ;  /* 0x0000000000007918 */ /* 0x000fe20000000000 */
[----:B------:R-:W-:Y:S05]  /*7770*/  BRA `(.L_x_77) ;  /* 0x00000018001c7947 */ /* 0x000fea0003800000 */
.L_x_76:
[----:B0-----:R-:W-:Y:S01]  /*7780*/  IMAD R11, R45, -0x1980, R27 ;  /* 0xffffe6802d0b7824 */ /* 0x001fe200078e021b */
[----:B------:R-:W-:Y:S01]  /*7790*/  BSSY.RECONVERGENT B0, `(.L_x_78) ;  /* 0x000001d000007945 */ /* 0x000fe20003800200 */
[C---:B------:R-:W-:Y:S02]  /*77a0*/  VIADD R0, R3.reuse, 0x180 ;  /* 0x0000018003007836 */ /* 0x040fe40000000000 */
[C---:B------:R-:W-:Y:S01]  /*77b0*/  VIADD R6, R3.reuse, 0x480 ;  /* 0x0000048003067836 */ /* 0x040fe20000000000 */
[CC--:B------:R-:W-:Y:S01]  /*77c0*/  ISETP.GE.AND P4, PT, R3.reuse, R11.reuse, PT ;  /* 0x0000000b0300720c */ /* 0x0c0fe20003f86270 */
[C---:B------:R-:W-:Y:S01]  /*77d0*/  VIADD R4, R3.reuse, 0x300 ;  /* 0x0000030003047836 */ /* 0x040fe20000000000 */
[-C--:B------:R-:W-:Y:S01]  /*77e0*/  ISETP.GE.AND P5, PT, R0, R11.reuse, PT ;  /* 0x0000000b0000720c */ /* 0x080fe20003fa6270 */
[C---:B------:R-:W-:Y:S01]  /*77f0*/  VIADD R0, R3.reuse, 0x600 ;  /* 0x0000060003007836 */ /* 0x040fe20000000000 */
[-C--:B------:R-:W-:Y:S01]  /*7800*/  ISETP.GE.AND P2, PT, R6, R11.reuse, PT ;  /* 0x0000000b0600720c */ /* 0x080fe20003f46270 */
[----:B------:R-:W-:Y:S01]  /*7810*/  VIADD R6, R3, 0x780 ;  /* 0x0000078003067836 */ /* 0x000fe20000000000 */
[----:B------:R-:W-:-:S02]  /*7820*/  ISETP.GE.AND P3, PT, R4, R11, PT ;  /* 0x0000000b0400720c */ /* 0x000fc40003f66270 */
[----:B------:R-:W-:-:S05]  /*7830*/  ISETP.GE.AND P1, PT, R0, R11, PT ;  /* 0x0000000b0000720c */ /* 0x000fca0003f26270 */
[----:B------:R-:W-:Y:S08]  /*7840*/  @P4 BRA `(.L_x_79) ;  /* 0x0000000000444947 */ /* 0x000ff00003800000 */
[----:B------:R-:W0:Y:S01]  /*7850*/  LDS R0, [R26] ;  /* 0x000000001a007984 */ /* 0x000e220000000800 */
[----:B------:R-:W3:Y:S01]  /*7860*/  LDCU UR5, c[0x0][0x3c4] ;  /* 0x00007880ff0577ac */ /* 0x000ee20008000800 */
[----:B------:R-:W4:Y:S01]  /*7870*/  LDCU.64 UR8, c[0x0][0x3a0] ;  /* 0x00007400ff0877ac */ /* 0x000f220008000a00 */
[----:B0-----:R-:W-:-:S04]  /*7880*/  ISETP.NE.AND P4, PT, R0, 0x7fffffff, PT ;  /* 0x7fffffff0000780c */ /* 0x001fc80003f85270 */
[C---:B------:R-:W-:Y:S02]  /*7890*/  SEL R4, R0.reuse, 0x80000000, P4 ;  /* 0x8000000000047807 */ /* 0x040fe40002000000 */
[----:B------:R-:W-:Y:S02]  /*78a0*/  ISETP.GE.AND P4, PT, R0, RZ, PT ;  /* 0x000000ff0000720c */ /* 0x000fe40003f86270 */
[----:B---3--:R-:W-:Y:S02]  /*78b0*/  SHF.R.U32.HI R4, RZ, UR5, R4 ;  /* 0x00000005ff047c19 */ /* 0x008fe40008011604 */
[----:B------:R-:W-:Y:S02]  /*78c0*/  SEL R15, RZ, 0x7fffffff, !P4 ;  /* 0x7fffffffff0f7807 */ /* 0x000fe40006000000 */
[----:B------:R-:W-:Y:S02]  /*78d0*/  LOP3.LUT R4, R4, UR4, RZ, 0x30, !PT ;  /* 0x0000000404047c12 */ /* 0x000fe4000f8e30ff */
[----:B------:R-:W-:-:S03]  /*78e0*/  LOP3.LUT R15, R15, R0, RZ, 0x3c, !PT ;  /* 0x000000000f0f7212 */ /* 0x000fc600078e3cff */
[----:B------:R-:W-:-:S05]  /*78f0*/  IMAD R4, R4, 0x8, R9 ;  /* 0x0000000804047824 */ /* 0x000fca00078e0209 */
[----:B------:R-:W0:Y:S02]  /*7900*/  LDS.64 R12, [R4+0x6600] ;  /* 0x00660000040c7984 */ /* 0x000e240000000a00 */
[----:B0-----:R-:W-:-:S04]  /*7910*/  IADD3 R10, P6, PT, R12, R3, RZ ;  /* 0x000000030c0a7210 */ /* 0x001fc80007fde0ff */
[----:B----4-:R-:W-:Y:S01]  /*7920*/  LEA R12, P4, R10, UR8, 0x2 ;  /* 0x000000080a0c7c11 */ /* 0x010fe2000f8810ff */
[----:B------:R-:W-:-:S05]  /*7930*/  IMAD.X R13, RZ, RZ, R13, P6 ;  /* 0x000000ffff0d7224 */ /* 0x000fca00030e060d */
[----:B------:R-:W-:-:S05]  /*7940*/  LEA.HI.X R13, R10, UR9, R13, 0x2, P4 ;  /* 0x000000090a0d7c11 */ /* 0x000fca000a0f140d */
[----:B------:R0:W-:Y:S02]  /*7950*/  STG.E desc[UR6][R12.64], R15 ;  /* 0x0000000f0c007986 */ /* 0x0001e4000c101906 */
.L_x_79:
[----:B------:R-:W-:Y:S05]  /*7960*/  BSYNC.RECONVERGENT B0 ;  /* 0x0000000000007941 */ /* 0x000fea0003800200 */
.L_x_78:
[----:B------:R-:W-:Y:S01]  /*7970*/  NOP ;  /* 0x0000000000007918 */ /* 0x000fe20000000000 */
[----:B------:R-:W-:Y:S01]  /*7980*/  BSSY.RECONVERGENT B0, `(.L_x_80) ;  /* 0x0000015000007945 */ /* 0x000fe20003800200 */
[----:B------:R-:W-:Y:S01]  /*7990*/  ISETP.GE.AND P4, PT, R6, R11, PT ;  /* 0x0000000b0600720c */ /* 0x000fe20003f86270 */
[----:B------:R-:W-:Y:S02]  /*79a0*/  VIADD R6, R3, 0x900 ;  /* 0x0000090003067836 */ /* 0x000fe40000000000 */
[----:B------:R-:W-:Y:S10]  /*79b0*/  @P5 BRA `(.L_x_81) ;  /* 0x0000000000445947 */ /* 0x000ff40003800000 */
[----:B------:R-:W3:Y:S01]  /*79c0*/  LDS R0, [R26+0x600] ;  /* 0x000600001a007984 */ /* 0x000ee20000000800 */
[----:B------:R-:W4:Y:S01]  /*79d0*/  LDCU UR5, c[0x0][0x3c4] ;  /* 0x00007880ff0577ac */ /* 0x000f220008000800 */
[----:B------:R-:W5:Y:S01]  /*79e0*/  LDCU.64 UR8, c[0x0][0x3a0] ;  /* 0x00007400ff0877ac */ /* 0x000f620008000a00 */
[----:B---3--:R-:W-:-:S04]  /*79f0*/  ISETP.NE.AND P5, PT, R0, 0x7fffffff, PT ;  /* 0x7fffffff0000780c */ /* 0x008fc80003fa5270 */
[C---:B------:R-:W-:Y:S02]  /*7a00*/  SEL R4, R0.reuse, 0x80000000, P5 ;  /* 0x8000000000047807 */ /* 0x040fe40002800000 */
[----:B------:R-:W-:Y:S02]  /*7a10*/  ISETP.GE.AND P5, PT, R0, RZ, PT ;  /* 0x000000ff0000720c */ /* 0x000fe40003fa6270 */
[----:B----4-:R-:W-:Y:S02]  /*7a20*/  SHF.R.U32.HI R4, RZ, UR5, R4 ;  /* 0x00000005ff047c19 */ /* 0x010fe40008011604 */
[----:B0-----:R-:W-:Y:S02]  /*7a30*/  SEL R15, RZ, 0x7fffffff, !P5 ;  /* 0x7fffffffff0f7807 */ /* 0x001fe40006800000 */
[----:B------:R-:W-:Y:S02]  /*7a40*/  LOP3.LUT R4, R4, UR4, RZ, 0x30, !PT ;  /* 0x0000000404047c12 */ /* 0x000fe4000f8e30ff */
[----:B------:R-:W-:-:S03]  /*7a50*/  LOP3.LUT R15, R15, R0, RZ, 0x3c, !PT ;  /* 0x000000000f0f7212 */ /* 0x000fc600078e3cff */
[----:B------:R-:W-:-:S05]  /*7a60*/  IMAD R4, R4, 0x8, R9 ;  /* 0x0000000804047824 */ /* 0x000fca00078e0209 */
[----:B------:R-:W0:Y:S02]  /*7a70*/  LDS.64 R12, [R4+0x6600] ;  /* 0x00660000040c7984 */ /* 0x000e240000000a00 */
[----:B0-----:R-:W-:-:S04]  /*7a80*/  IADD3 R10, P6, PT, R12, R3, RZ ;  /* 0x000000030c0a7210 */ /* 0x001fc80007fde0ff */
[----:B-----5:R-:W-:Y:S01]  /*7a90*/  LEA R12, P5, R10, UR8, 0x2 ;  /* 0x000000080a0c7c11 */ /* 0x020fe2000f8a10ff */
[----:B------:R-:W-:-:S05]  /*7aa0*/  IMAD.X R13, RZ, RZ, R13, P6 ;  /* 0x000000ffff0d7224 */ /* 0x000fca00030e060d */
[----:B------:R-:W-:-:S05]  /*7ab0*/  LEA.HI.X R13, R10, UR9, R13, 0x2, P5 ;  /* 0x000000090a0d7c11 */ /* 0x000fca000a8f140d */
[----:B------:R3:W-:Y:S02]  /*7ac0*/  STG.E desc[UR6][R12.64+0x600], R15 ;  /* 0x0006000f0c007986 */ /* 0x0007e4000c101906 */
.L_x_81:
[----:B------:R-:W-:Y:S05]  /*7ad0*/  BSYNC.RECONVERGENT B0 ;  /* 0x0000000000007941 */ /* 0x000fea0003800200 */
.L_x_80:
[----:B------:R-:W-:Y:S01]  /*7ae0*/  NOP ;  /* 0x0000000000007918 */ /* 0x000fe20000000000 */
[----:B------:R-:W-:Y:S01]  /*7af0*/  BSSY.RECONVERGENT B0, `(.L_x_82) ;  /* 0x0000015000007945 */ /* 0x000fe20003800200 */
[----:B------:R-:W-:Y:S01]  /*7b00*/  ISETP.GE.AND P5, PT, R6, R11, PT ;  /* 0x0000000b0600720c */ /* 0x000fe20003fa6270 */
[----:B------:R-:W-:Y:S02]  /*7b10*/  VIADD R6, R3, 0xa80 ;  /* 0x00000a8003067836 */ /* 0x000fe40000000000 */
[----:B------:R-:W-:Y:S10]  /*7b20*/  @P3 BRA `(.L_x_83) ;  /* 0x0000000000443947 */ /* 0x000ff40003800000 */
[----:B------:R-:W4:Y:S01]  /*7b30*/  LDS R0, [R26+0xc00] ;  /* 0x000c00001a007984 */ /* 0x000f220000000800 */
[----:B------:R-:W5:Y:S01]  /*7b40*/  LDCU UR5, c[0x0][0x3c4] ;  /* 0x00007880ff0577ac */ /* 0x000f620008000800 */
[----:B------:R-:W1:Y:S01]  /*7b50*/  LDCU.64 UR8, c[0x0][0x3a0] ;  /* 0x00007400ff0877ac */ /* 0x000e620008000a00 */
[----:B----4-:R-:W-:-:S04]  /*7b60*/  ISETP.NE.AND P3, PT, R0, 0x7fffffff, PT ;  /* 0x7fffffff0000780c */ /* 0x010fc80003f65270 */
[C---:B------:R-:W-:Y:S02]  /*7b70*/  SEL R4, R0.reuse, 0x80000000, P3 ;  /* 0x8000000000047807 */ /* 0x040fe40001800000 */
[----:B------:R-:W-:Y:S02]  /*7b80*/  ISETP.GE.AND P3, PT, R0, RZ, PT ;  /* 0x000000ff0000720c */ /* 0x000fe40003f66270 */
[----:B-----5:R-:W-:Y:S02]  /*7b90*/  SHF.R.U32.HI R4, RZ, UR5, R4 ;  /* 0x00000005ff047c19 */ /* 0x020fe40008011604 */
[----:B0--3--:R-:W-:Y:S02]  /*7ba0*/  SEL R15, RZ, 0x7fffffff, !P3 ;  /* 0x7fffffffff0f7807 */ /* 0x009fe40005800000 */
[----:B------:R-:W-:Y:S02]  /*7bb0*/  LOP3.LUT R4, R4, UR4, RZ, 0x30, !PT ;  /* 0x0000000404047c12 */ /* 0x000fe4000f8e30ff */
[----:B------:R-:W-:-:S03]  /*7bc0*/  LOP3.LUT R15, R15, R0, RZ, 0x3c, !PT ;  /* 0x000000000f0f7212 */ /* 0x000fc600078e3cff */
[----:B------:R-:W-:-:S05]  /*7bd0*/  IMAD R4, R4, 0x8, R9 ;  /* 0x0000000804047824 */ /* 0x000fca00078e0209 */
[----:B------:R-:W0:Y:S02]  /*7be0*/  LDS.64 R12, [R4+0x6600] ;  /* 0x00660000040c7984 */ /* 0x000e240000000a00 */
[----:B0-----:R-:W-:-:S04]  /*7bf0*/  IADD3 R10, P6, PT, R12, R3, RZ ;  /* 0x000000030c0a7210 */ /* 0x001fc80007fde0ff */
[----:B-1----:R-:W-:Y:S01]  /*7c00*/  LEA R12, P3, R10, UR8, 0x2 ;  /* 0x000000080a0c7c11 */ /* 0x002fe2000f8610ff */
[----:B------:R-:W-:-:S05]  /*7c10*/  IMAD.X R13, RZ, RZ, R13, P6 ;  /* 0x000000ffff0d7224 */ /* 0x000fca00030e060d */
[----:B------:R-:W-:-:S05]  /*7c20*/  LEA.HI.X R13, R10, UR9, R13, 0x2, P3 ;  /* 0x000000090a0d7c11 */ /* 0x000fca00098f140d */
[----:B------:R4:W-:Y:S02]  /*7c30*/  STG.E desc[UR6][R12.64+0xc00], R15 ;  /* 0x000c000f0c007986 */ /* 0x0009e4000c101906 */
.L_x_83:
[----:B------:R-:W-:Y:S05]  /*7c40*/  BSYNC.RECONVERGENT B0 ;  /* 0x0000000000007941 */ /* 0x000fea0003800200 */
.L_x_82:
[----:B------:R-:W-:Y:S01]  /*7c50*/  NOP ;  /* 0x0000000000007918 */ /* 0x000fe20000000000 */
[----:B------:R-:W-:Y:S01]  /*7c60*/  BSSY.RECONVERGENT B0, `(.L_x_84) ;  /* 0x0000015000007945 */ /* 0x000fe20003800200 */
[----:B------:R-:W-:Y:S02]  /*7c70*/  ISETP.GE.AND P3, PT, R6, R11, PT ;  /* 0x0000000b0600720c */ /* 0x000fe40003f66270 */
[----:B------:R-:W-:Y:S01]  /*7c80*/  LOP3.LUT R6, R3, 0xc00, RZ, 0xfc, !PT ;  /* 0x00000c0003067812 */ /* 0x000fe200078efcff */
[----:B------:R-:W-:Y:S10]  /*7c90*/  @P2 BRA `(.L_x_85) ;  /* 0x0000000000442947 */ /* 0x000ff40003800000 */
[----:B------:R-:W5:Y:S01]  /*7ca0*/  LDS R0, [R26+0x1200] ;  /* 0x001200001a007984 */ /* 0x000f620000000800 */
[----:B------:R-:W0:Y:S01]  /*7cb0*/  LDCU UR5, c[0x0][0x3c4] ;  /* 0x00007880ff0577ac */ /* 0x000e220008000800 */
[----:B------:R-:W1:Y:S01]  /*7cc0*/  LDCU.64 UR8, c[0x0][0x3a0] ;  /* 0x00007400ff0877ac */ /* 0x000e620008000a00 */
[----:B-----5:R-:W-:-:S04]  /*7cd0*/  ISETP.NE.AND P2, PT, R0, 0x7fffffff, PT ;  /* 0x7fffffff0000780c */ /* 0x020fc80003f45270 */
[C---:B------:R-:W-:Y:S02]  /*7ce0*/  SEL R4, R0.reuse, 0x80000000, P2 ;  /* 0x8000000000047807 */ /* 0x040fe40001000000 */
[----:B------:R-:W-:Y:S02]  /*7cf0*/  ISETP.GE.AND P2, PT, R0, RZ, PT ;  /* 0x000000ff0000720c */ /* 0x000fe40003f46270 */
[----:B0-----:R-:W-:Y:S02]  /*7d00*/  SHF.R.U32.HI R4, RZ, UR5, R4 ;  /* 0x00000005ff047c19 */ /* 0x001fe40008011604 */
[----:B---34-:R-:W-:Y:S02]  /*7d10*/  SEL R15, RZ, 0x7fffffff, !P2 ;  /* 0x7fffffffff0f7807 */ /* 0x018fe40005000000 */
        /* <DEDUP_REMOVED lines=9> */
.L_x_85:
[----:B------:R-:W-:Y:S05]  /*7db0*/  BSYNC.RECONVERGENT B0 ;  /* 0x0000000000007941 */ /* 0x000fea0003800200 */
.L_x_84:
[----:B------:R-:W-:Y:S01]  /*7dc0*/  NOP ;  /* 0x0000000000007918 */ /* 0x000fe20000000000 */
[----:B------:R-:W-:Y:S01]  /*7dd0*/  BSSY.RECONVERGENT B0, `(.L_x_86) ;  /* 0x0000015000007945 */ /* 0x000fe20003800200 */
[----:B------:R-:W-:Y:S01]  /*7de0*/  ISETP.GE.AND P2, PT, R6, R11, PT ;  /* 0x0000000b0600720c */ /* 0x000fe20003f46270 */
[----:B------:R-:W-:Y:S02]  /*7df0*/  VIADD R6, R3, 0xd80 ;  /* 0x00000d8003067836 */ /* 0x000fe40000000000 */
        /* <DEDUP_REMOVED lines=18> */
.L_x_87:
[----:B------:R-:W-:Y:S05]  /*7f20*/  BSYNC.RECONVERGENT B0 ;  /* 0x0000000000007941 */ /* 0x000fea0003800200 */
.L_x_86:
        /* <DEDUP_REMOVED lines=22> */
.L_x_89:
[----:B------:R-:W-:Y:S05]  /*8090*/  BSYNC.RECONVERGENT B0 ;  /* 0x0000000000007941 */ /* 0x000fea0003800200 */
.L_x_88:
        /* <DEDUP_REMOVED lines=22> */
.L_x_91:
[----:B------:R-:W-:Y:S05]  /*8200*/  BSYNC.RECONVERGENT B0 ;  /* 0x0000000000007941 */ /* 0x000fea0003800200 */
.L_x_90:
        /* <DEDUP_REMOVED lines=22> */
.L_x_93:
[----:B------:R-:W-:Y:S05]  /*8370*/  BSYNC.RECONVERGENT B0 ;  /* 0x0000000000007941 */ /* 0x000fea0003800200 */
.L_x_92:
        /* <DEDUP_REMOVED lines=22> */
.L_x_95:
[----:B------:R-:W-:Y:S05]  /*84e0*/  BSYNC.RECONVERGENT B0 ;  /* 0x0000000000007941 */ /* 0x000fea0003800200 */
.L_x_94:
        /* <DEDUP_REMOVED lines=22> */
.L_x_97:
[----:B------:R-:W-:Y:S05]  /*8650*/  BSYNC.RECONVERGENT B0 ;  /* 0x0000000000007941 */ /* 0x000fea0003800200 */
.L_x_96:
        /* <DEDUP_REMOVED lines=22> */
.L_x_99:
[----:B------:R-:W-:Y:S05]  /*87c0*/  BSYNC.RECONVERGENT B0 ;  /* 0x0000000000007941 */ /* 0x000fea0003800200 */
.L_x_98:
        /* <DEDUP_REMOVED lines=22> */
.L_x_101:
[----:B------:R-:W-:Y:S05]  /*8930*/  BSYNC.RECONVERGENT B0 ;  /* 0x0000000000007941 */ /* 0x000fea0003800200 */
.L_x_100:
[----:B------:R-:W-:Y:S01]  /*8940*/  NOP ;  /* 0x0000000000007918 */ /* 0x000fe20000000000 */
[----:B------:R-:W-:Y:S01]  /*8950*/  BSSY.RECONVERGENT B0, `(.L_x_102) ;  /* 0x0000014000007945 */ /* 0x000fe20003800200 */
[----:B------:R-:W-:-:S03]  /*8960*/  ISETP.GE.AND P5, PT, R6, R11, PT ;  /* 0x0000000b0600720c */ /* 0x000fc60003fa6270 */
        /* <DEDUP_REMOVED lines=18> */
.L_x_103:
[----:B------:R-:W-:Y:S05]  /*8a90*/  BSYNC.RECONVERGENT B0 ;  /* 0x0000000000007941 */ /* 0x000fea0003800200 */
.L_x_102:
[----:B------:R-:W-:Y:S01]  /*8aa0*/  NOP ;  /* 0x0000000000007918 */ /* 0x000fe20000000000 */
[----:B------:R-:W-:Y:S04]  /*8ab0*/  BSSY.RECONVERGENT B0, `(.L_x_104) ;  /* 0x0000013000007945 */ /* 0x000fe80003800200 */
[----:B------:R-:W-:Y:S05]  /*8ac0*/  @P2 BRA `(.L_x_105) ;  /* 0x0000000000442947 */ /* 0x000fea0003800000 */
        /* <DEDUP_REMOVED lines=12> */
[----:B0-----:R-:W-:-:S05]  /*8b90*/  IADD3 R6, P3, PT, R10, R3, RZ ;  /* 0x000000030a067210 */ /* 0x001fca0007f7e0ff */
[----:B------:R-:W-:Y:S01]  /*8ba0*/  IMAD.X R11, RZ, RZ, R11, P3 ;  /* 0x000000ffff0b7224 */ /* 0x000fe200018e060b */
[----:B-1----:R-:W-:-:S04]  /*8bb0*/  LEA R10, P3, R6, UR8, 0x2 ;  /* 0x00000008060a7c11 */ /* 0x002fc8000f8610ff */
[----:B------:R-:W-:-:S05]  /*8bc0*/  LEA.HI.X R11, R6, UR9, R11, 0x2, P3 ;  /* 0x00000009060b7c11 */ /* 0x000fca00098f140b */
[----:B------:R0:W-:Y:S04]  /*8bd0*/  STG.E desc[UR6][R10.64+0x4e00], R13 ;  /* 0x004e000d0a007986 */ /* 0x0001e8000c101906 */
.L_x_105:
[----:B------:R-:W-:Y:S05]  /*8be0*/  BSYNC.RECONVERGENT B0 ;  /* 0x0000000000007941 */ /* 0x000fea0003800200 */
.L_x_104:
        /* <DEDUP_REMOVED lines=20> */
.L_x_107:
[----:B------:R-:W-:Y:S05]  /*8d30*/  BSYNC.RECONVERGENT B0 ;  /* 0x0000000000007941 */ /* 0x000fea0003800200 */
.L_x_106:
        /* <DEDUP_REMOVED lines=20> */
.L_x_109:
[----:B------:R-:W-:Y:S05]  /*8e80*/  BSYNC.RECONVERGENT B0 ;  /* 0x0000000000007941 */ /* 0x000fea0003800200 */
.L_x_108:
        /* <DEDUP_REMOVED lines=9> */
[----:B0-----:R-:W-:-:S04]  /*8f20*/  SHF.R.U32.HI R4, RZ, UR5, R4 ;  /* 0x00000005ff047c19 */ /* 0x001fc80008011604 */
[----:B------:R-:W-:-:S05]  /*8f30*/  LOP3.LUT R4, R4, UR4, RZ, 0x30, !PT ;  /* 0x0000000404047c12 */ /* 0x000fca000f8e30ff */
[----:B------:R-:W-:Y:S01]  /*8f40*/  IMAD R4, R4, 0x8, R9 ;  /* 0x0000000804047824 */ /* 0x000fe200078e0209 */
[----:B------:R-:W-:-:S04]  /*8f50*/  SEL R9, RZ, 0x7fffffff, !P1 ;  /* 0x7fffffffff097807 */ /* 0x000fc80004800000 */
[----:B------:R-:W0:Y:S01]  /*8f60*/  LDS.64 R10, [R4+0x6600] ;  /* 0x00660000040a7984 */ /* 0x000e220000000a00 */
[----:B------:R-:W-:Y:S02]  /*8f70*/  LOP3.LUT R9, R9, R0, RZ, 0x3c, !PT ;  /* 0x0000000009097212 */ /* 0x000fe400078e3cff */
[----:B0-----:R-:W-:-:S05]  /*8f80*/  IADD3 R6, P2, PT, R10, R3, RZ ;  /* 0x000000030a067210 */ /* 0x001fca0007f5e0ff */
[----:B------:R-:W-:Y:S01]  /*8f90*/  IMAD.X R11, RZ, RZ, R11, P2 ;  /* 0x000000ffff0b7224 */ /* 0x000fe200010e060b */
[----:B-1----:R-:W-:-:S04]  /*8fa0*/  LEA R10, P2, R6, UR8, 0x2 ;  /* 0x00000008060a7c11 */ /* 0x002fc8000f8410ff */
[----:B------:R-:W-:-:S05]  /*8fb0*/  LEA.HI.X R11, R6, UR9, R11, 0x2, P2 ;  /* 0x00000009060b7c11 */ /* 0x000fca00090f140b */
[----:B------:R0:W-:Y:S04]  /*8fc0*/  STG.E desc[UR6][R10.64+0x6000], R9 ;  /* 0x006000090a007986 */ /* 0x0001e8000c101906 */
.L_x_111:
[----:B------:R-:W-:Y:S05]  /*8fd0*/  BSYNC.RECONVERGENT B0 ;  /* 0x0000000000007941 */ /* 0x000fea0003800200 */
.L_x_110:
[----:B------:R-:W-:Y:S01]  /*8fe0*/  NOP ;  /* 0x0000000000007918 */ /* 0x000fe20000000000 */
.L_x_77:
[----:B------:R-:W5:Y:S01]  /*8ff0*/  LDS R0, [R26] ;  /* 0x000000001a007984 */ /* 0x000f620000000800 */
[----:B------:R-:W1:Y:S03]  /*9000*/  LDCU UR5, c[0x0][0x3c4] ;  /* 0x00007880ff0577ac */ /* 0x000e660008000800 */
[----:B------:R-:W2:Y:S04]  /*9010*/  LDS R4, [R26+0x600] ;  /* 0x000600001a047984 */ /* 0x000ea80000000800 */
[----:B------:R-:W1:Y:S04]  /*9020*/  LDS R6, [R26+0xc00] ;  /* 0x000c00001a067984 */ /* 0x000e680000000800 */
[----:B0-----:R-:W0:Y:S04]  /*9030*/  LDS R9, [R26+0x1200] ;  /* 0x001200001a097984 */ /* 0x001e280000000800 */
[----:B------:R-:W0:Y:S04]  /*9040*/  LDS R10, [R26+0x1800] ;  /* 0x001800001a0a7984 */ /* 0x000e280000000800 */
[----:B------:R-:W0:Y:S04]  /*9050*/  LDS R11, [R26+0x1e00] ;  /* 0x001e00001a0b7984 */ /* 0x000e280000000800 */
[----:B---34-:R-:W3:Y:S04]  /*9060*/  LDS R12, [R26+0x2400] ;  /* 0x002400001a0c7984 */ /* 0x018ee80000000800 */
[----:B------:R-:W4:Y:S04]  /*9070*/  LDS R13, [R26+0x2a00] ;  /* 0x002a00001a0d7984 */ /* 0x000f280000000800 */
[----:B------:R-:W4:Y:S04]  /*9080*/  LDS R14, [R26+0x3000] ;  /* 0x003000001a0e7984 */ /* 0x000f280000000800 */
[----:B------:R-:W4:Y:S04]  /*9090*/  LDS R15, [R26+0x3600] ;  /* 0x003600001a0f7984 */ /* 0x000f280000000800 */
[----:B------:R-:W4:Y:S01]  /*90a0*/  LDS R16, [R26+0x3c00] ;  /* 0x003c00001a107984 */ /* 0x000f220000000800 */
[----:B-----5:R-:W-:-:S03]  /*90b0*/  ISETP.NE.AND P5, PT, R0, 0x7fffffff, PT ;  /* 0x7fffffff0000780c */ /* 0x020fc60003fa5270 */
[----:B------:R-:W5:Y:S01]  /*90c0*/  LDS R17, [R26+0x4200] ;  /* 0x004200001a117984 */ /* 0x000f620000000800 */
[----:B--2---:R-:W-:Y:S02]  /*90d0*/  ISETP.NE.AND P4, PT, R4, 0x7fffffff, PT ;  /* 0x7fffffff0400780c */ /* 0x004fe40003f85270 */
[----:B------:R-:W-:Y:S01]  /*90e0*/  SEL R0, R0, 0x80000000, P5 ;  /* 0x8000000000007807 */ /* 0x000fe20002800000 */
[----:B------:R-:W2:Y:S01]  /*90f0*/  LDS R18, [R26+0x4800] ;  /* 0x004800001a127984 */ /* 0x000ea20000000800 */
[----:B-1----:R-:W-:Y:S02]  /*9100*/  ISETP.NE.AND P3, PT, R6, 0x7fffffff, PT ;  /* 0x7fffffff0600780c */ /* 0x002fe40003f65270 */
[----:B------:R-:W-:Y:S01]  /*9110*/  SEL R4, R4, 0x80000000, P4 ;  /* 0x8000000004047807 */ /* 0x000fe20002000000 */
[----:B------:R-:W1:Y:S01]  /*9120*/  LDS R19, [R26+0x4e00] ;  /* 0x004e00001a137984 */ /* 0x000e620000000800 */
[----:B0-----:R-:W-:Y:S02]  /*9130*/  ISETP.NE.AND P2, PT, R9, 0x7fffffff, PT ;  /* 0x7fffffff0900780c */ /* 0x001fe40003f45270 */
[----:B------:R-:W-:Y:S01]  /*9140*/  SEL R6, R6, 0x80000000, P3 ;  /* 0x8000000006067807 */ /* 0x000fe20001800000 */
[----:B------:R-:W0:Y:S01]  /*9150*/  LDS R20, [R26+0x5400] ;  /* 0x005400001a147984 */ /* 0x000e220000000800 */
[----:B------:R-:W-:-:S02]  /*9160*/  ISETP.NE.AND P1, PT, R10, 0x7fffffff, PT ;  /* 0x7fffffff0a00780c */ /* 0x000fc40003f25270 */
[----:B------:R-:W-:Y:S01]  /*9170*/  SEL R9, R9, 0x80000000, P2 ;  /* 0x8000000009097807 */ /* 0x000fe20001000000 */
[----:B------:R-:W0:Y:S01]  /*9180*/  LDS R21, [R26+0x5a00] ;  /* 0x005a00001a157984 */ /* 0x000e220000000800 */
[----:B------:R-:W-:Y:S02]  /*9190*/  SEL R10, R10, 0x80000000, P1 ;  /* 0x800000000a0a7807 */ /* 0x000fe40000800000 */
[C---:B------:R-:W-:Y:S01]  /*91a0*/  ISETP.NE.AND P6, PT, R11.reuse, 0x7fffffff, PT ;  /* 0x7fffffff0b00780c */ /* 0x040fe20003fc5270 */
[----:B------:R-:W0:Y:S01]  /*91b0*/  LDS R22, [R26+0x6000] ;  /* 0x006000001a167984 */ /* 0x000e220000000800 */
[----:B---3--:R-:W-:Y:S02]  /*91c0*/  ISETP.NE.AND P5, PT, R12, 0x7fffffff, PT ;  /* 0x7fffffff0c00780c */ /* 0x008fe40003fa5270 */
[----:B------:R-:W-:Y:S02]  /*91d0*/  SEL R11, R11, 0x80000000, P6 ;  /* 0x800000000b0b7807 */ /* 0x000fe40003000000 */
[----:B----4-:R-:W-:-:S02]  /*91e0*/  ISETP.NE.AND P4, PT, R13, 0x7fffffff, PT ;  /* 0x7fffffff0d00780c */ /* 0x010fc40003f85270 */
[----:B------:R-:W-:Y:S02]  /*91f0*/  SEL R12, R12, 0x80000000, P5 ;  /* 0x800000000c0c7807 */ /* 0x000fe40002800000 */
[C---:B------:R-:W-:Y:S02]  /*9200*/  ISETP.NE.AND P3, PT, R14.reuse, 0x7fffffff, PT ;  /* 0x7fffffff0e00780c */ /* 0x040fe40003f65270 */
[----:B------:R-:W-:Y:S02]  /*9210*/  SEL R13, R13, 0x80000000, P4 ;  /* 0x800000000d0d7807 */ /* 0x000fe40002000000 */
[----:B------:R-:W-:Y:S02]  /*9220*/  ISETP.NE.AND P2, PT, R15, 0x7fffffff, PT ;  /* 0x7fffffff0f00780c */ /* 0x000fe40003f45270 */
[----:B------:R-:W-:Y:S02]  /*9230*/  SEL R14, R14, 0x80000000, P3 ;  /* 0x800000000e0e7807 */ /* 0x000fe40001800000 */
[----:B------:R-:W-:-:S02]  /*9240*/  ISETP.NE.AND P1, PT, R16, 0x7fffffff, PT ;  /* 0x7fffffff1000780c */ /* 0x000fc40003f25270 */
[----:B------:R-:W-:Y:S02]  /*9250*/  SEL R15, R15, 0x80000000, P2 ;  /* 0x800000000f0f7807 */ /* 0x000fe40001000000 */
[----:B------:R-:W-:Y:S02]  /*9260*/  SEL R16, R16, 0x80000000, P1 ;  /* 0x8000000010107807 */ /* 0x000fe40000800000 */
[C---:B-----5:R-:W-:Y:S02]  /*9270*/  ISETP.NE.AND P6, PT, R17.reuse, 0x7fffffff, PT ;  /* 0x7fffffff1100780c */ /* 0x060fe40003fc5270 */
[----:B--2---:R-:W-:Y:S02]  /*9280*/  ISETP.NE.AND P5, PT, R18, 0x7fffffff, PT ;  /* 0x7fffffff1200780c */ /* 0x004fe40003fa5270 */
[----:B------:R-:W-:Y:S02]  /*9290*/  SEL R17, R17, 0x80000000, P6 ;  /* 0x8000000011117807 */ /* 0x000fe40003000000 */
[----:B-1----:R-:W-:-:S02]  /*92a0*/  ISETP.NE.AND P4, PT, R19, 0x7fffffff, PT ;  /* 0x7fffffff1300780c */ /* 0x002fc40003f85270 */
[----:B------:R-:W-:Y:S02]  /*92b0*/  SEL R18, R18, 0x80000000, P5 ;  /* 0x8000000012127807 */ /* 0x000fe40002800000 */
[C---:B0-----:R-:W-:Y:S02]  /*92c0*/  ISETP.NE.AND P3, PT, R20.reuse, 0x7fffffff, PT ;  /* 0x7fffffff1400780c */ /* 0x041fe40003f65270 */
[----:B------:R-:W-:Y:S02]  /*92d0*/  SEL R19, R19, 0x80000000, P4 ;  /* 0x8000000013137807 */ /* 0x000fe40002000000 */
[----:B------:R-:W-:Y:S02]  /*92e0*/  ISETP.NE.AND P2, PT, R21, 0x7fffffff, PT ;  /* 0x7fffffff1500780c */ /* 0x000fe40003f45270 */
[----:B------:R-:W-:Y:S02]  /*92f0*/  SEL R20, R20, 0x80000000, P3 ;  /* 0x8000000014147807 */ /* 0x000fe40001800000 */
[----:B------:R-:W-:-:S02]  /*9300*/  ISETP.NE.AND P1, PT, R22, 0x7fffffff, PT ;  /* 0x7fffffff1600780c */ /* 0x000fc40003f25270 */
[----:B------:R-:W-:Y:S02]  /*9310*/  SEL R21, R21, 0x80000000, P2 ;  /* 0x8000000015157807 */ /* 0x000fe40001000000 */
[----:B------:R-:W-:Y:S02]  /*9320*/  SEL R22, R22, 0x80000000, P1 ;  /* 0x8000000016167807 */ /* 0x000fe40000800000 */
[----:B------:R-:W-:Y:S02]  /*9330*/  SHF.R.U32.HI R0, RZ, UR5, R0 ;  /* 0x00000005ff007c19 */ /* 0x000fe40008011600 */
[----:B------:R-:W-:Y:S02]  /*9340*/  SHF.R.U32.HI R10, RZ, UR5, R10 ;  /* 0x00000005ff0a7c19 */ /* 0x000fe4000801160a */
[----:B------:R-:W-:Y:S02]  /*9350*/  SHF.R.U32.HI R11, RZ, UR5, R11 ;  /* 0x00000005ff0b7c19 */ /* 0x000fe4000801160b */
[----:B------:R-:W-:-:S02]  /*9360*/  SHF.R.U32.HI R12, RZ, UR5, R12 ;  /* 0x00000005ff0c7c19 */ /* 0x000fc4000801160c */
[----:B------:R-:W-:Y:S02]  /*9370*/  SHF.R.U32.HI R13, RZ, UR5, R13 ;  /* 0x00000005ff0d7c19 */ /* 0x000fe4000801160d */
[----:B------:R-:W-:Y:S02]  /*9380*/  SHF.R.U32.HI R14, RZ, UR5, R14 ;  /* 0x00000005ff0e7c19 */ /* 0x000fe4000801160e */
        /* <DEDUP_REMOVED lines=11> */
[----:B------:R-:W-:Y:S02]  /*9440*/  LOP3.LUT R25, R0, UR4, RZ, 0x30, !PT ;  /* 0x0000000400197c12 */ /* 0x000fe4000f8e30ff */
[----:B------:R-:W-:Y:S02]  /*9450*/  LOP3.LUT R21, R10, UR4, RZ, 0x30, !PT ;  /* 0x000000040a157c12 */ /* 0x000fe4000f8e30ff */
[----:B------:R-:W-:Y:S02]  /*9460*/  LOP3.LUT R20, R11, UR4, RZ, 0x30, !PT ;  /* 0x000000040b147c12 */ /* 0x000fe4000f8e30ff */
[----:B------:R-:W-:Y:S02]  /*9470*/  LOP3.LUT R19, R12, UR4, RZ, 0x30, !PT ;  /* 0x000000040c137c12 */ /* 0x000fe4000f8e30ff */
[----:B------:R-:W-:-:S02]  /*9480*/  LOP3.LUT R18, R13, UR4, RZ, 0x30, !PT ;  /* 0x000000040d127c12 */ /* 0x000fc4000f8e30ff */
[----:B------:R-:W-:Y:S02]  /*9490*/  LOP3.LUT R17, R14, UR4, RZ, 0x30, !PT ;  /* 0x000000040e117c12 */ /* 0x000fe4000f8e30ff */
        /* <DEDUP_REMOVED lines=10> */
[----:B------:R-:W-:Y:S01]  /*9540*/  LOP3.LUT R0, R52, UR4, RZ, 0x30, !PT ;  /* 0x0000000434007c12 */ /* 0x000fe2000f8e30ff */
[----:B------:R-:W-:Y:S06]  /*9550*/  @P0 BRA `(.L_x_112) ;  /* 0x0000000000640947 */ /* 0x000fec0003800000 */
[----:B------:R-:W0:Y:S01]  /*9560*/  LDCU.64 UR4, c[0x0][0x3b8] ;  /* 0x00007700ff0477ac */ /* 0x000e220008000a00 */
[----:B------:R-:W-:Y:S01]  /*9570*/  IMAD R5, R45, 0x1980, RZ ;  /* 0x000019802d057824 */ /* 0x000fe200078e02ff */
[----:B------:R-:W-:-:S04]  /*9580*/  LOP3.LUT R2, R7, 0x1f, R3, 0xf8, !PT ;  /* 0x0000001f07027812 */ /* 0x000fc800078ef803 */
[----:B------:R-:W-:-:S04]  /*9590*/  IADD3 R3, P1, PT, R5, R2, RZ ;  /* 0x0000000205037210 */ /* 0x000fc80007f3e0ff */
[----:B------:R-:W-:Y:S02]  /*95a0*/  LEA.HI.X.SX32 R4, R5, RZ, 0x1, P1 ;  /* 0x000000ff05047211 */ /* 0x000fe400008f0eff */
[----:B0-----:R-:W-:-:S04]  /*95b0*/  LEA R2, P1, R3, UR4, 0x2 ;  /* 0x0000000403027c11 */ /* 0x001fc8000f8210ff */
        /* <DEDUP_REMOVED lines=19> */
.L_x_112:
[----:B------:R-:W0:Y:S01]  /*96f0*/  LDCU.64 UR4, c[0x0][0x3b8] ;  /* 0x00007700ff0477ac */ /* 0x000e220008000a00 */
[--C-:B------:R-:W-:Y:S01]  /*9700*/  IMAD.IADD R9, R27, 0x1, -R5.reuse ;  /* 0x000000011b097824 */ /* 0x100fe200078e0a05 */
[----:B------:R-:W-:Y:S01]  /*9710*/  SHF.R.S32.HI R62, RZ, 0x1f, R5 ;  /* 0x0000001fff3e7819 */ /* 0x000fe20000011405 */
[C---:B------:R-:W-:Y:S01]  /*9720*/  VIADD R2, R8.reuse, 0x20 ;  /* 0x0000002008027836 */ /* 0x040fe20000000000 */
[----:B------:R-:W-:Y:S01]  /*9730*/  IADD3 R64, P2, PT, R5, R8, RZ ;  /* 0x0000000805407210 */ /* 0x000fe20007f5e0ff */
[----:B------:R-:W-:-:S03]  /*9740*/  VIADD R4, R8, 0x40 ;  /* 0x0000004008047836 */ /* 0x000fc60000000000 */
[-C--:B------:R-:W-:Y:S01]  /*9750*/  ISETP.GE.AND P6, PT, R2, R9.reuse, PT ;  /* 0x000000090200720c */ /* 0x080fe20003fc6270 */
[----:B------:R-:W-:Y:S01]  /*9760*/  VIADD R2, R8, 0x60 ;  /* 0x0000006008027836 */ /* 0x000fe20000000000 */
[-C--:B------:R-:W-:Y:S01]  /*9770*/  ISETP.GE.AND P5, PT, R4, R9.reuse, PT ;  /* 0x000000090400720c */ /* 0x080fe20003fa6270 */
[C---:B------:R-:W-:Y:S02]  /*9780*/  VIADD R4, R8.reuse, 0x80 ;  /* 0x0000008008047836 */ /* 0x040fe40000000000 */
[----:B------:R-:W-:Y:S01]  /*9790*/  IMAD.X R65, RZ, RZ, R62, P2 ;  /* 0x000000ffff417224 */ /* 0x000fe200010e063e */
[-C--:B------:R-:W-:Y:S02]  /*97a0*/  ISETP.GE.AND P2, PT, R8, R9.reuse, PT ;  /* 0x000000090800720c */ /* 0x080fe40003f46270 */
[-C--:B------:R-:W-:Y:S02]  /*97b0*/  ISETP.GE.AND P1, PT, R2, R9.reuse, PT ;  /* 0x000000090200720c */ /* 0x080fe40003f26270 */
[----:B------:R-:W-:Y:S01]  /*97c0*/  ISETP.GE.AND P4, PT, R4, R9, PT ;  /* 0x000000090400720c */ /* 0x000fe20003f86270 */
[----:B------:R-:W-:Y:S01]  /*97d0*/  VIADD R4, R8, 0xa0 ;  /* 0x000000a008047836 */ /* 0x000fe20000000000 */
[----:B0-----:R-:W-:-:S02]  /*97e0*/  LEA R2, P3, R64, UR4, 0x2 ;  /* 0x0000000440027c11 */ /* 0x001fc4000f8610ff */
[----:B------:R-:W-:-:S04]  /*97f0*/  SHF.L.U64.HI R3, R64, 0x2, R65 ;  /* 0x0000000240037819 */ /* 0x000fc80000010241 */
[----:B------:R-:W-:Y:S02]  /*9800*/  IADD3.X R3, PT, PT, R3, UR5, RZ, P3, !PT ;  /* 0x0000000503037c10 */ /* 0x000fe40009ffe4ff */
[-C--:B------:R-:W-:Y:S01]  /*9810*/  ISETP.GE.AND P3, PT, R4, R9.reuse, PT ;  /* 0x000000090400720c */ /* 0x080fe20003f66270 */
[----:B------:R-:W-:Y:S02]  /*9820*/  VIADD R4, R8, 0xc0 ;  /* 0x000000c008047836 */ /* 0x000fe40000000000 */
[----:B------:R-:W5:Y:S03]  /*9830*/  @!P2 LDG.E R57, desc[UR6][R2.64] ;  /* 0x000000060239a981 */ /* 0x000f66000c1e1900 */
[-C--:B------:R-:W-:Y:S01]  /*9840*/  ISETP.GE.AND P2, PT, R4, R9.reuse, PT ;  /* 0x000000090400720c */ /* 0x080fe20003f46270 */
[----:B------:R-:W-:Y:S01]  /*9850*/  VIADD R4, R8, 0xe0 ;  /* 0x000000e008047836 */ /* 0x000fe20000000000 */
[----:B------:R-:W5:Y:S04]  /*9860*/  @!P6 LDG.E R56, desc[UR6][R2.64+0x80] ;  /* 0x000080060238e981 */ /* 0x000f68000c1e1900 */
[-C--:B------:R-:W-:Y:S01]  /*9870*/  ISETP.GE.AND P6, PT, R4, R9.reuse, PT ;  /* 0x000000090400720c */ /* 0x080fe20003fc6270 */
[----:B------:R-:W-:Y:S01]  /*9880*/  VIADD R4, R8, 0x100 ;  /* 0x0000010008047836 */ /* 0x000fe20000000000 */
[----:B------:R-:W5:Y:S04]  /*9890*/  @!P5 LDG.E R55, desc[UR6][R2.64+0x100] ;  /* 0x000100060237d981 */ /* 0x000f68000c1e1900 */
[-C--:B------:R-:W-:Y:S01]  /*98a0*/  ISETP.GE.AND P5, PT, R4, R9.reuse, PT ;  /* 0x000000090400720c */ /* 0x080fe20003fa6270 */
[----:B------:R-:W-:Y:S01]  /*98b0*/  VIADD R4, R8, 0x120 ;  /* 0x0000012008047836 */ /* 0x000fe20000000000 */
[----:B------:R-:W5:Y:S04]  /*98c0*/  @!P2 LDG.E R51, desc[UR6][R2.64+0x300] ;  /* 0x000300060233a981 */ /* 0x000f68000c1e1900 */
[----:B------:R-:W-:Y:S01]  /*98d0*/  ISETP.GE.AND P2, PT, R4, R9, PT ;  /* 0x000000090400720c */ /* 0x000fe20003f46270 */
[----:B------:R-:W5:Y:S04]  /*98e0*/  @!P1 LDG.E R54, desc[UR6][R2.64+0x180] ;  /* 0x0001800602369981 */ /* 0x000f68000c1e1900 */
[----:B------:R-:W5:Y:S02]  /*98f0*/  @!P4 LDG.E R53, desc[UR6][R2.64+0x200] ;  /* 0x000200060235c981 */ /* 0x000f64000c1e1900 */
[----:B------:R-:W-:-:S02]  /*9900*/  @!P5 LEA R4, P1, R64, UR4, 0x2 ;  /* 0x000000044004dc11 */ /* 0x000fc4000f8210ff */
[----:B------:R-:W5:Y:S02]  /*9910*/  @!P3 LDG.E R52, desc[UR6][R2.64+0x280] ;  /* 0x000280060234b981 */ /* 0x000f64000c1e1900 */
[C-C-:B------:R-:W-:Y:S02]  /*9920*/  @!P5 LEA.HI.X R5, R64.reuse, UR5, R65.reuse, 0x2, P1 ;  /* 0x000000054005dc11 */ /* 0x140fe400088f1441 */
[----:B------:R0:W5:Y:S01]  /*9930*/  @!P6 LDG.E R50, desc[UR6][R2.64+0x380] ;  /* 0x000380060232e981 */ /* 0x000162000c1e1900 */
[----:B------:R-:W-:Y:S01]  /*9940*/  @!P2 LEA R6, P1, R64, UR4, 0x2 ;  /* 0x000000044006ac11 */ /* 0x000fe2000f8210ff */
[----:B------:R-:W-:Y:S02]  /*9950*/  VIADD R66, R8, 0x140 ;  /* 0x0000014008427836 */ /* 0x000fe40000000000 */
[----:B------:R1:W5:Y:S01]  /*9960*/  @!P5 LDG.E R49, desc[UR6][R4.64+0x400] ;  /* 0x000400060431d981 */ /* 0x000362000c1e1900 */
[----:B------:R-:W-:Y:S01]  /*9970*/  @!P2 LEA.HI.X R7, R64, UR5, R65, 0x2, P1 ;  /* 0x000000054007ac11 */ /* 0x000fe200088f1441 */
[----:B0-----:R-:W-:Y:S01]  /*9980*/  VIADD R2, R8, 0x200 ;  /* 0x0000020008027836 */ /* 0x001fe20000000000 */
[----:B------:R-:W-:-:S03]  /*9990*/  ISETP.GE.AND P3, PT, R66, R9, PT ;  /* 0x000000094200720c */ /* 0x000fc60003f66270 */
[----:B------:R0:W5:Y:S01]  /*99a0*/  @!P2 LDG.E R48, desc[UR6][R6.64+0x480] ;  /* 0x000480060630a981 */ /* 0x000162000c1e1900 */
[----:B------:R-:W-:Y:S01]  /*99b0*/  ISETP.GE.AND P1, PT, R2, R9, PT ;  /* 0x000000090200720c */ /* 0x000fe20003f26270 */
[----:B------:R-:W-:-:S05]  /*99c0*/  VIADD R66, R8, 0x160 ;  /* 0x0000016008427836 */ /* 0x000fca0000000000 */
[----:B------:R-:W-:-:S07]  /*99d0*/  ISETP.GE.AND P4, PT, R66, R9, PT ;  /* 0x000000094200720c */ /* 0x000fce0003f86270 */
[----:B------:R-:W2:Y:S01]  /*99e0*/  @!P1 S2R R67, SR_TID.X ;  /* 0x0000000000439919 */ /* 0x000ea20000002100 */
[----:B------:R-:W-:Y:S01]  /*99f0*/  @!P3 LEA R2, P2, R64, UR4, 0x2 ;  /* 0x000000044002bc11 */ /* 0x000fe2000f8410ff */
[----:B------:R-:W-:-:S03]  /*9a00*/  VIADD R66, R8, 0x180 ;  /* 0x0000018008427836 */ /* 0x000fc60000000000 */
[----:B------:R-:W-:Y:S02]  /*9a10*/  @!P3 LEA.HI.X R3, R64, UR5, R65, 0x2, P2 ;  /* 0x000000054003bc11 */ /* 0x000fe400090f1441 */
[----:B------:R-:W-:-:S03]  /*9a20*/  ISETP.GE.AND P2, PT, R66, R9, PT ;  /* 0x000000094200720c */ /* 0x000fc60003f46270 */
[----:B------:R2:W5:Y:S01]  /*9a30*/  @!P3 LDG.E R47, desc[UR6][R2.64+0x500] ;  /* 0x00050006022fb981 */ /* 0x000562000c1e1900 */
[----:B-1----:R-:W-:Y:S01]  /*9a40*/  @!P4 LEA R4, P3, R64, UR4, 0x2 ;  /* 0x000000044004cc11 */ /* 0x002fe2000f8610ff */
[----:B0-----:R-:W-:-:S03]  /*9a50*/  VIADD R6, R8, 0x1a0 ;  /* 0x000001a008067836 */ /* 0x001fc60000000000 */
[----:B------:R-:W-:Y:S01]  /*9a60*/  @!P4 LEA.HI.X R5, R64, UR5, R65, 0x2, P3 ;  /* 0x000000054005cc11 */ /* 0x000fe200098f1441 */
[----:B------:R-:W-:Y:S01]  /*9a70*/  VIADD R66, R8, 0x1c0 ;  /* 0x000001c008427836 */ /* 0x000fe20000000000 */
[----:B------:R-:W-:-:S03]  /*9a80*/  ISETP.GE.AND P5, PT, R6, R9, PT ;  /* 0x000000090600720c */ /* 0x000fc60003fa6270 */
[----:B------:R0:W5:Y:S01]  /*9a90*/  @!P4 LDG.E R46, desc[UR6][R4.64+0x580] ;  /* 0x00058006042ec981 */ /* 0x000162000c1e1900 */
[----:B------:R-:W-:Y:S01]  /*9aa0*/  @!P2 LEA R6, P4, R64, UR4, 0x2 ;  /* 0x000000044006ac11 */ /* 0x000fe2000f8810ff */
[----:B------:R-:W-:Y:S01]  /*9ab0*/  VIADD R8, R8, 0x1e0 ;  /* 0x000001e008087836 */ /* 0x000fe20000000000 */
[-C--:B------:R-:W-:Y:S02]  /*9ac0*/  ISETP.GE.AND P3, PT, R66, R9.reuse, PT ;  /* 0x000000094200720c */ /* 0x080fe40003f66270 */
[----:B------:R-:W-:Y:S02]  /*9ad0*/  @!P2 LEA.HI.X R7, R64, UR5, R65, 0x2, P4 ;  /* 0x000000054007ac11 */ /* 0x000fe4000a0f1441 */
[----:B------:R-:W-:Y:S02]  /*9ae0*/  ISETP.GE.AND P4, PT, R8, R9, PT ;  /* 0x000000090800720c */ /* 0x000fe40003f86270 */
[C---:B--2---:R-:W-:Y:S01]  /*9af0*/  @!P1 LOP3.LUT R2, R67.reuse, 0x3e0, RZ, 0xc0, !PT ;  /* 0x000003e043029812 */ /* 0x044fe200078ec0ff */
[----:B------:R1:W5:Y:S01]  /*9b00*/  @!P2 LDG.E R61, desc[UR6][R6.64+0x600] ;  /* 0x00060006063da981 */ /* 0x000362000c1e1900 */
[----:B------:R-:W-:Y:S01]  /*9b10*/  @!P1 LOP3.LUT R67, R67, 0x1f, RZ, 0xc0, !PT ;  /* 0x0000001f43439812 */ /* 0x000fe200078ec0ff */
[----:B------:R-:W-:Y:S01]  /*9b20*/  @!P1 IMAD R66, R45, 0x1980, RZ ;  /* 0x000019802d429824 */ /* 0x000fe200078e02ff */
[----:B------:R-:W-:-:S03]  /*9b30*/  @!P5 LEA R8, P2, R64, UR4, 0x2 ;  /* 0x000000044008dc11 */ /* 0x000fc6000f8410ff */
[----:B------:R-:W-:Y:S01]  /*9b40*/  @!P1 IMAD R67, R2, 0x11, R67 ;  /* 0x0000001102439824 */ /* 0x000fe200078e0243 */
[C-C-:B------:R-:W-:Y:S02]  /*9b50*/  @!P5 LEA.HI.X R9, R64.reuse, UR5, R65.reuse, 0x2, P2 ;  /* 0x000000054009dc11 */ /* 0x140fe400090f1441 */
[----:B------:R-:W-:Y:S02]  /*9b60*/  @!P3 LEA R2, P2, R64, UR4, 0x2 ;  /* 0x000000044002bc11 */ /* 0x000fe4000f8410ff */
[----:B------:R-:W-:Y:S01]  /*9b70*/  @!P1 IADD3 R67, P6, PT, R66, R67, RZ ;  /* 0x0000004342439210 */ /* 0x000fe20007fde0ff */
[----:B------:R2:W5:Y:S01]  /*9b80*/  @!P5 LDG.E R60, desc[UR6][R8.64+0x680] ;  /* 0x00068006083cd981 */ /* 0x000562000c1e1900 */
[C-C-:B------:R-:W-:Y:S02]  /*9b90*/  @!P3 LEA.HI.X R3, R64.reuse, UR5, R65.reuse, 0x2, P2 ;  /* 0x000000054003bc11 */ /* 0x140fe400090f1441 */
[C---:B0-----:R-:W-:Y:S01]  /*9ba0*/  @!P4 LEA R4, P5, R64.reuse, UR4, 0x2 ;  /* 0x000000044004cc11 */ /* 0x041fe2000f8a10ff */
[----:B------:R-:W-:Y:S01]  /*9bb0*/  @!P1 IMAD.X R62, RZ, RZ, R62, P6 ;  /* 0x000000ffff3e9224 */ /* 0x000fe200030e063e */
[----:B-1----:R-:W-:Y:S01]  /*9bc0*/  @!P1 LEA R6, P2, R67, UR4, 0x2 ;  /* 0x0000000443069c11 */ /* 0x002fe2000f8410ff */
[----:B------:R2:W5:Y:S01]  /*9bd0*/  @!P3 LDG.E R59, desc[UR6][R2.64+0x700] ;  /* 0x00070006023bb981 */ /* 0x000562000c1e1900 */
[----:B------:R-:W-:-:S02]  /*9be0*/  @!P4 LEA.HI.X R5, R64, UR5, R65, 0x2, P5 ;  /* 0x000000054005cc11 */ /* 0x000fc4000a8f1441 */
[----:B------:R-:W-:-:S03]  /*9bf0*/  @!P1 LEA.HI.X R7, R67, UR5, R62, 0x2, P2 ;  /* 0x0000000543079c11 */ /* 0x000fc600090f143e */
[----:B------:R2:W5:Y:S04]  /*9c00*/  @!P4 LDG.E R58, desc[UR6][R4.64+0x780] ;  /* 0x00078006043ac981 */ /* 0x000568000c1e1900 */
[----:B------:R2:W5:Y:S02]  /*9c10*/  @!P1 LDG.E R63, desc[UR6][R6.64+0x800] ;  /* 0x00080006063f9981 */ /* 0x000564000c1e1900 */
.L_x_113:
[----:B------:R-:W-:Y:S08]  /*9c20*/  BAR.SYNC.DEFER_BLOCKING 0x0 ;  /* 0x0000000000007b1d */ /* 0x000ff00000010000 */
[----:B------:R-:W1:Y:S01]  /*9c30*/  S2UR UR5, SR_CgaCtaId ;  /* 0x00000000000579c3 */ /* 0x000e620000008800 */
[----:B------:R-:W-:Y:S01]  /*9c40*/  UMOV UR4, 0x400 ;  /* 0x0000040000047882 */ /* 0x000fe20000000000 */
[----:B0-2---:R-:W0:Y:S01]  /*9c50*/  S2R R2, SR_TID.X ;  /* 0x0000000000027919 */ /* 0x005e220000002100 */
[----:B-----5:R2:W-:Y:S04]  /*9c60*/  STS [R44+-0x4], R57 ;  /* 0xfffffc392c007388 */ /* 0x0205e80000000800 */
[----:B------:R2:W-:Y:S01]  /*9c70*/  STS [R43+-0x4], R56 ;  /* 0xfffffc382b007388 */ /* 0x0005e20000000800 */
[----:B-1----:R-:W-:-:S03]  /*9c80*/  ULEA UR4, UR5, UR4, 0x18 ;  /* 0x0000000405047291 */ /* 0x002fc6000f8ec0ff */
[----:B------:R2:W-:Y:S04]  /*9c90*/  STS [R42+-0x4], R55 ;  /* 0xfffffc372a007388 */ /* 0x0005e80000000800 */
        /* <DEDUP_REMOVED lines=13> */
[----:B------:R2:W-:Y:S01]  /*9d70*/  STS [R28+-0x4], R63 ;  /* 0xfffffc3f1c007388 */ /* 0x0005e20000000800 */
[----:B------:R-:W-:Y:S06]  /*9d80*/  BAR.SYNC.DEFER_BLOCKING 0x0 ;  /* 0x0000000000007b1d */ /* 0x000fec0000010000 */
[----:B0-----:R-:W-:Y:S05]  /*9d90*/  @P0 BRA `(.L_x_114) ;  /* 0x00000008006c0947 */ /* 0x001fea0003800000 */
[----:B------:R-:W-:Y:S01]  /*9da0*/  LEA R25, R25, UR4, 0x3 ;  /* 0x0000000419197c11 */ /* 0x000fe2000f8e18ff */
[----:B------:R-:W-:Y:S01]  /*9db0*/  LDS R3, [R26] ;  /* 0x000000001a037984 */ /* 0x000fe20000000800 */
[----:B------:R-:W0:Y:S01]  /*9dc0*/  LDCU.64 UR8, c[0x0][0x3b0] ;  /* 0x00007600ff0877ac */ /* 0x000e220008000a00 */
[----:B------:R-:W-:Y:S02]  /*9dd0*/  LEA R24, R24, UR4, 0x3 ;  /* 0x0000000418187c11 */ /* 0x000fe4000f8e18ff */
[----:B------:R-:W1:Y:S01]  /*9de0*/  LDS.64 R4, [R25+0x6600] ;  /* 0x0066000019047984 */ /* 0x000e620000000a00 */
[----:B------:R-:W-:Y:S02]  /*9df0*/  LEA R27, R23, UR4, 0x3 ;  /* 0x00000004171b7c11 */ /* 0x000fe4000f8e18ff */
[----:B------:R-:W-:Y:S02]  /*9e00*/  LEA R22, R22, UR4, 0x3 ;  /* 0x0000000416167c11 */ /* 0x000fe4000f8e18ff */
[----:B------:R-:W-:-:S02]  /*9e10*/  LEA R20, R20, UR4, 0x3 ;  /* 0x0000000414147c11 */ /* 0x000fc4000f8e18ff */
[----:B------:R-:W-:Y:S02]  /*9e20*/  LEA R18, R18, UR4, 0x3 ;  /* 0x0000000412127c11 */ /* 0x000fe4000f8e18ff */
[----:B------:R-:W-:Y:S02]  /*9e30*/  LEA R16, R16, UR4, 0x3 ;  /* 0x0000000410107c11 */ /* 0x000fe4000f8e18ff */
[----:B------:R-:W-:Y:S02]  /*9e40*/  LEA R14, R14, UR4, 0x3 ;  /* 0x000000040e0e7c11 */ /* 0x000fe4000f8e18ff */
[----:B------:R-:W-:Y:S02]  /*9e50*/  LEA R12, R12, UR4, 0x3 ;  /* 0x000000040c0c7c11 */ /* 0x000fe4000f8e18ff */
[----:B------:R-:W-:Y:S02]  /*9e60*/  LEA R10, R10, UR4, 0x3 ;  /* 0x000000040a0a7c11 */ /* 0x000fe4000f8e18ff */
[----:B-1----:R-:W-:-:S05]  /*9e70*/  IADD3 R4, P0, PT, R4, R2, RZ ;  /* 0x0000000204047210 */ /* 0x002fca0007f1e0ff */
[----:B------:R-:W-:Y:S01]  /*9e80*/  IMAD.X R5, RZ, RZ, R5, P0 ;  /* 0x000000ffff057224 */ /* 0x000fe200000e0605 */
[----:B0-----:R-:W-:-:S04]  /*9e90*/  LEA R6, P0, R4, UR8, 0x2 ;  /* 0x0000000804067c11 */ /* 0x001fc8000f8010ff */
[----:B------:R-:W-:-:S05]  /*9ea0*/  LEA.HI.X R7, R4, UR9, R5, 0x2, P0 ;  /* 0x0000000904077c11 */ /* 0x000fca00080f1405 */
[----:B------:R-:W-:Y:S01]  /*9eb0*/  STG.E desc[UR6][R6.64], R3 ;  /* 0x0000000306007986 */ /* 0x000fe2000c101906 */
[----:B------:R-:W-:-:S03]  /*9ec0*/  NOP ;  /* 0x0000000000007918 */ /* 0x000fc60000000000 */
[----:B------:R0:W1:Y:S04]  /*9ed0*/  LDS.64 R4, [R24+0x6600] ;  /* 0x0066000018047984 */ /* 0x0000680000000a00 */
[----:B------:R-:W3:Y:S01]  /*9ee0*/  LDS R25, [R26+0x600] ;  /* 0x000600001a197984 */ /* 0x000ee20000000800 */
[----:B0-----:R-:W-:Y:S02]  /*9ef0*/  LEA R24, R21, UR4, 0x3 ;  /* 0x0000000415187c11 */ /* 0x001fe4000f8e18ff */
[----:B-1----:R-:W-:-:S05]  /*9f00*/  IADD3 R4, P0, PT, R4, R2, RZ ;  /* 0x0000000204047210 */ /* 0x002fca0007f1e0ff */
[----:B------:R-:W-:Y:S01]  /*9f10*/  IMAD.X R5, RZ, RZ, R5, P0 ;  /* 0x000000ffff057224 */ /* 0x000fe200000e0605 */
[----:B------:R-:W-:-:S04]  /*9f20*/  LEA R8, P0, R4, UR8, 0x2 ;  /* 0x0000000804087c11 */ /* 0x000fc8000f8010ff */
[----:B------:R-:W-:-:S05]  /*9f30*/  LEA.HI.X R9, R4, UR9, R5, 0x2, P0 ;  /* 0x0000000904097c11 */ /* 0x000fca00080f1405 */
[----:B---3--:R-:W-:Y:S01]  /*9f40*/  STG.E desc[UR6][R8.64+0x600], R25 ;  /* 0x0006001908007986 */ /* 0x008fe2000c101906 */
[----:B------:R-:W-:-:S03]  /*9f50*/  NOP ;  /* 0x0000000000007918 */ /* 0x000fc60000000000 */
[----:B------:R-:W0:Y:S04]  /*9f60*/  LDS.64 R4, [R27+0x6600] ;  /* 0x006600001b047984 */ /* 0x000e280000000a00 */
[----:B------:R-:W1:Y:S01]  /*9f70*/  LDS R3, [R26+0xc00] ;  /* 0x000c00001a037984 */ /* 0x000e620000000800 */
[----:B0-----:R-:W-:-:S05]  /*9f80*/  IADD3 R4, P0, PT, R4, R2, RZ ;  /* 0x0000000204047210 */ /* 0x001fca0007f1e0ff */
[----:B------:R-:W-:Y:S01]  /*9f90*/  IMAD.X R5, RZ, RZ, R5, P0 ;  /* 0x000000ffff057224 */ /* 0x000fe200000e0605 */
[----:B------:R-:W-:-:S04]  /*9fa0*/  LEA R6, P0, R4, UR8, 0x2 ;  /* 0x0000000804067c11 */ /* 0x000fc8000f8010ff */
[----:B------:R-:W-:-:S05]  /*9fb0*/  LEA.HI.X R7, R4, UR9, R5, 0x2, P0 ;  /* 0x0000000904077c11 */ /* 0x000fca00080f1405 */
[----:B-1----:R-:W-:Y:S01]  /*9fc0*/  STG.E desc[UR6][R6.64+0xc00], R3 ;  /* 0x000c000306007986 */ /* 0x002fe2000c101906 */
        /* <DEDUP_REMOVED lines=107> */
[----:B------:R-:W-:Y:S02]  /*a680*/  LEA.HI.X R9, R4, UR9, R5, 0x2, P0 ;  /* 0x0000000904097c11 */ /* 0x000fe400080f1405 */
[----:B------:R-:W-:-:S03]  /*a690*/  LEA R4, R0, UR4, 0x3 ;  /* 0x0000000400047c11 */ /* 0x000fc6000f8e18ff */
        /* <DEDUP_REMOVED lines=9> */
[----:B------:R-:W-:Y:S01]  /*a730*/  NOP ;  /* 0x0000000000007918 */ /* 0x000fe20000000000 */
[----:B------:R-:W-:Y:S05]  /*a740*/  EXIT ;  /* 0x000000000000794d */ /* 0x000fea0003800000 */
.L_x_114:
[----:B------:R-:W-:Y:S01]  /*a750*/  LEA R25, R25, UR4, 0x3 ;  /* 0x0000000419197c11 */ /* 0x000fe2000f8e18ff */
[----:B------:R-:W-:Y:S01]  /*a760*/  IMAD R27, R45, -0x1980, R27 ;  /* 0xffffe6802d1b7824 */ /* 0x000fe200078e021b */
[----:B------:R-:W-:Y:S01]  /*a770*/  LEA R24, R24, UR4, 0x3 ;  /* 0x0000000418187c11 */ /* 0x000fe2000f8e18ff */
[C---:B------:R-:W-:Y:S01]  /*a780*/  VIADD R8, R2.reuse, 0x180 ;  /* 0x0000018002087836 */ /* 0x040fe20000000000 */
[----:B------:R-:W-:Y:S01]  /*a790*/  LEA R23, R23, UR4, 0x3 ;  /* 0x0000000417177c11 */ /* 0x000fe2000f8e18ff */
[----:B------:R-:W0:Y:S01]  /*a7a0*/  LDS.64 R4, [R25+0x6600] ;  /* 0x0066000019047984 */ /* 0x000e220000000a00 */
[----:B------:R-:W-:Y:S02]  /*a7b0*/  ISETP.GE.AND P1, PT, R2, R27, PT ;  /* 0x0000001b0200720c */ /* 0x000fe40003f26270 */
[----:B------:R-:W-:Y:S02]  /*a7c0*/  LEA R22, R22, UR4, 0x3 ;  /* 0x0000000416167c11 */ /* 0x000fe4000f8e18ff */
[----:B------:R-:W-:-:S02]  /*a7d0*/  LEA R21, R21, UR4, 0x3 ;  /* 0x0000000415157c11 */ /* 0x000fc4000f8e18ff */
[----:B------:R-:W-:Y:S02]  /*a7e0*/  LEA R20, R20, UR4, 0x3 ;  /* 0x0000000414147c11 */ /* 0x000fe4000f8e18ff */
[----:B------:R-:W-:Y:S02]  /*a7f0*/  LEA R19, R19, UR4, 0x3 ;  /* 0x0000000413137c11 */ /* 0x000fe4000f8e18ff */
[----:B------:R-:W-:Y:S02]  /*a800*/  LEA R18, R18, UR4, 0x3 ;  /* 0x0000000412127c11 */ /* 0x000fe4000f8e18ff */
[----:B------:R-:W-:Y:S01]  /*a810*/  LEA R17, R17, UR4, 0x3 ;  /* 0x0000000411117c11 */ /* 0x000fe2000f8e18ff */
[----:B------:R-:W1:Y:S01]  /*a820*/  @!P1 LDS R3, [R26] ;  /* 0x000000001a039984 */ /* 0x000e620000000800 */
[----:B------:R-:W3:Y:S01]  /*a830*/  @!P1 LDC.64 R6, c[0x0][0x3b0] ;  /* 0x0000ec00ff069b82 */ /* 0x000ee20000000a00 */
[----:B------:R-:W-:Y:S02]  /*a840*/  LEA R16, R16, UR4, 0x3 ;  /* 0x0000000410107c11 */ /* 0x000fe4000f8e18ff */
[----:B------:R-:W-:-:S02]  /*a850*/  LEA R15, R15, UR4, 0x3 ;  /* 0x000000040f0f7c11 */ /* 0x000fc4000f8e18ff */
[----:B------:R-:W-:Y:S02]  /*a860*/  LEA R14, R14, UR4, 0x3 ;  /* 0x000000040e0e7c11 */ /* 0x000fe4000f8e18ff */
[----:B------:R-:W-:Y:S02]  /*a870*/  LEA R13, R13, UR4, 0x3 ;  /* 0x000000040d0d7c11 */ /* 0x000fe4000f8e18ff */
[----:B------:R-:W-:Y:S02]  /*a880*/  LEA R12, R12, UR4, 0x3 ;  /* 0x000000040c0c7c11 */ /* 0x000fe4000f8e18ff */
[----:B------:R-:W-:Y:S02]  /*a890*/  LEA R11, R11, UR4, 0x3 ;  /* 0x000000040b0b7c11 */ /* 0x000fe4000f8e18ff */
[----:B------:R-:W-:Y:S02]  /*a8a0*/  LEA R10, R10, UR4, 0x3 ;  /* 0x000000040a0a7c11 */ /* 0x000fe4000f8e18ff */
[----:B0-----:R-:W-:-:S05]  /*a8b0*/  @!P1 IADD3 R4, P0, PT, R4, R2, RZ ;  /* 0x0000000204049210 */ /* 0x001fca0007f1e0ff */
[----:B------:R-:W-:Y:S01]  /*a8c0*/  @!P1 IMAD.X R5, RZ, RZ, R5, P0 ;  /* 0x000000ffff059224 */ /* 0x000fe200000e0605 */
[----:B---3--:R-:W-:-:S04]  /*a8d0*/  @!P1 LEA R6, P0, R4, R6, 0x2 ;  /* 0x0000000604069211 */ /* 0x008fc800078010ff */
[----:B------:R-:W-:-:S05]  /*a8e0*/  @!P1 LEA.HI.X R7, R4, R7, R5, 0x2, P0 ;  /* 0x0000000704079211 */ /* 0x000fca00000f1405 */
[----:B-1----:R0:W-:Y:S01]  /*a8f0*/  @!P1 STG.E desc[UR6][R6.64], R3 ;  /* 0x0000000306009986 */ /* 0x0021e2000c101906 */
[----:B------:R-:W-:-:S03]  /*a900*/  NOP ;  /* 0x0000000000007918 */ /* 0x000fc60000000000 */
[----:B------:R-:W1:Y:S01]  /*a910*/  LDS.64 R4, [R24+0x6600] ;  /* 0x0066000018047984 */ /* 0x000e620000000a00 */
[----:B------:R-:W-:Y:S01]  /*a920*/  ISETP.GE.AND P1, PT, R8, R27, PT ;  /* 0x0000001b0800720c */ /* 0x000fe20003f26270 */
[----:B0-----:R-:W-:-:S12]  /*a930*/  VIADD R6, R2, 0x300 ;  /* 0x0000030002067836 */ /* 0x001fd80000000000 */
[----:B------:R-:W0:Y:S01]  /*a940*/  @!P1 LDS R25, [R26+0x600] ;  /* 0x000600001a199984 */ /* 0x000e220000000800 */
[----:B------:R-:W3:Y:S01]  /*a950*/  @!P1 LDC.64 R8, c[0x0][0x3b0] ;  /* 0x0000ec00ff089b82 */ /* 0x000ee20000000a00 */
[----:B-1----:R-:W-:-:S05]  /*a960*/  @!P1 IADD3 R4, P0, PT, R4, R2, RZ ;  /* 0x0000000204049210 */ /* 0x002fca0007f1e0ff */
[----:B------:R-:W-:Y:S01]  /*a970*/  @!P1 IMAD.X R5, RZ, RZ, R5, P0 ;  /* 0x000000ffff059224 */ /* 0x000fe200000e0605 */
[----:B---3--:R-:W-:-:S04]  /*a980*/  @!P1 LEA R8, P0, R4, R8, 0x2 ;  /* 0x0000000804089211 */ /* 0x008fc800078010ff */
[----:B------:R-:W-:-:S05]  /*a990*/  @!P1 LEA.HI.X R9, R4, R9, R5, 0x2, P0 ;  /* 0x0000000904099211 */ /* 0x000fca00000f1405 */
[----:B0-----:R0:W-:Y:S01]  /*a9a0*/  @!P1 STG.E desc[UR6][R8.64+0x600], R25 ;  /* 0x0006001908009986 */ /* 0x0011e2000c101906 */
        /* <DEDUP_REMOVED lines=57> */
[----:B------:R-:W-:Y:S02]  /*ad40*/  ISETP.GE.AND P1, PT, R8, R27, PT ;  /* 0x0000001b0800720c */ /* 0x000fe40003f26270 */
[----:B0-----:R-:W-:-:S11]  /*ad50*/  LOP3.LUT R6, R2, 0xc00, RZ, 0xfc, !PT ;  /* 0x00000c0002067812 */ /* 0x001fd600078efcff */
        /* <DEDUP_REMOVED lines=83> */
[----:B0-----:R-:W-:Y:S01]  /*b290*/  @!P1 STG.E desc[UR6][R6.64+0x5400], R3 ;  /* 0x0054000306009986 */ /* 0x001fe2000c101906 */
[----:B------:R-:W-:-:S03]  /*b2a0*/  NOP ;  /* 0x0000000000007918 */ /* 0x000fc60000000000 */
[----:B------:R-:W0:Y:S01]  /*b2b0*/  LDS.64 R4, [R10+0x6600] ;  /* 0x006600000a047984 */ /* 0x000e220000000a00 */
[----:B------:R-:W-:-:S13]  /*b2c0*/  ISETP.GE.AND P1, PT, R8, R27, PT ;  /* 0x0000001b0800720c */ /* 0x000fda0003f26270 */
[----:B------:R-:W1:Y:S01]  /*b2d0*/  @!P1 LDS R11, [R26+0x5a00] ;  /* 0x005a00001a0b9984 */ /* 0x000e620000000800 */
[----:B------:R-:W3:Y:S01]  /*b2e0*/  @!P1 LDC.64 R8, c[0x0][0x3b0] ;  /* 0x0000ec00ff089b82 */ /* 0x000ee20000000a00 */
[----:B0-----:R-:W-:-:S05]  /*b2f0*/  @!P1 IADD3 R4, P0, PT, R4, R2, RZ ;  /* 0x0000000204049210 */ /* 0x001fca0007f1e0ff */
[----:B------:R-:W-:Y:S01]  /*b300*/  @!P1 IMAD.X R5, RZ, RZ, R5, P0 ;  /* 0x000000ffff059224 */ /* 0x000fe200000e0605 */
[----:B---3--:R-:W-:-:S04]  /*b310*/  @!P1 LEA R8, P0, R4, R8, 0x2 ;  /* 0x0000000804089211 */ /* 0x008fc800078010ff */
[----:B------:R-:W-:Y:S02]  /*b320*/  @!P1 LEA.HI.X R9, R4, R9, R5, 0x2, P0 ;  /* 0x0000000904099211 */ /* 0x000fe400000f1405 */
[----:B------:R-:W-:Y:S02]  /*b330*/  LEA R5, R0, UR4, 0x3 ;  /* 0x0000000400057c11 */ /* 0x000fe4000f8e18ff */
[----:B------:R-:W-:Y:S01]  /*b340*/  LOP3.LUT R0, R2, 0x1800, RZ, 0xfc, !PT ;  /* 0x0000180002007812 */ /* 0x000fe200078efcff */
[----:B-1----:R-:W-:Y:S01]  /*b350*/  @!P1 STG.E desc[UR6][R8.64+0x5a00], R11 ;  /* 0x005a000b08009986 */ /* 0x002fe2000c101906 */
[----:B------:R-:W-:-:S03]  /*b360*/  NOP ;  /* 0x0000000000007918 */ /* 0x000fc60000000000 */
[----:B------:R-:W0:Y:S01]  /*b370*/  LDS.64 R4, [R5+0x6600] ;  /* 0x0066000005047984 */ /* 0x000e220000000a00 */
[----:B------:R-:W-:-:S13]  /*b380*/  ISETP.GE.AND P1, PT, R0, R27, PT ;  /* 0x0000001b0000720c */ /* 0x000fda0003f26270 */
[----:B------:R-:W1:Y:S01]  /*b390*/  @!P1 LDS R7, [R26+0x6000] ;  /* 0x006000001a079984 */ /* 0x000e620000000800 */
[----:B------:R-:W3:Y:S01]  /*b3a0*/  @!P1 LDC.64 R12, c[0x0][0x3b0] ;  /* 0x0000ec00ff0c9b82 */ /* 0x000ee20000000a00 */
[----:B0-----:R-:W-:-:S05]  /*b3b0*/  IADD3 R0, P0, PT, R4, R2, RZ ;  /* 0x0000000204007210 */ /* 0x001fca0007f1e0ff */
[----:B------:R-:W-:Y:S01]  /*b3c0*/  IMAD.X R4, RZ, RZ, R5, P0 ;  /* 0x000000ffff047224 */ /* 0x000fe200000e0605 */
[----:B---3--:R-:W-:-:S04]  /*b3d0*/  @!P1 LEA R2, P0, R0, R12, 0x2 ;  /* 0x0000000c00029211 */ /* 0x008fc800078010ff */
[----:B------:R-:W-:-:S05]  /*b3e0*/  @!P1 LEA.HI.X R3, R0, R13, R4, 0x2, P0 ;  /* 0x0000000d00039211 */ /* 0x000fca00000f1404 */
[----:B-1----:R-:W-:Y:S01]  /*b3f0*/  @!P1 STG.E desc[UR6][R2.64+0x6000], R7 ;  /* 0x0060000702009986 */ /* 0x002fe2000c101906 */
[----:B------:R-:W-:Y:S01]  /*b400*/  NOP ;  /* 0x0000000000007918 */ /* 0x000fe20000000000 */
[----:B------:R-:W-:Y:S05]  /*b410*/  EXIT ;  /* 0x000000000000794d */ /* 0x000fea0003800000 */
.L_x_30:
[----:B------:R-:W-:Y:S02]  /*b420*/  IMAD.MOV.U32 R49, RZ, RZ, R40 ;  /* 0x000000ffff317224 */ /* 0x000fe400078e0028 */
[----:B------:R-:W-:Y:S02]  /*b430*/  IMAD.MOV.U32 R48, RZ, RZ, 0x1 ;  /* 0x00000001ff307424 */ /* 0x000fe400078e00ff */
[----:B------:R-:W-:Y:S02]  /*b440*/  IMAD.MOV.U32 R51, RZ, RZ, RZ ;  /* 0x000000ffff337224 */ /* 0x000fe400078e00ff */
[----:B------:R-:W-:-:S07]  /*b450*/  IMAD.MOV.U32 R46, RZ, RZ, -0x1 ;  /* 0xffffffffff2e7424 */ /* 0x000fce00078e00ff */
[----:B------:R-:W-:Y:S05]  /*b460*/  WARPSYNC.COLLECTIVE R46, `(.L_x_115) ;  /* 0x000000002e087348 */ /* 0x000fea0003c00000 */
[----:B------:R0:W1:Y:S02]  /*b470*/  SHFL.UP P0, R47, R49, R48, R51 ;  /* 0x04000030312f7389 */ /* 0x0000640000000033 */
[----:B01----:R-:W-:Y:S05]  /*b480*/  ENDCOLLECTIVE ;  /* 0x000000000000791b */ /* 0x003fea0003800000 */
.L_x_115:
[----:B------:R-:W-:Y:S02]  /*b490*/  IMAD.MOV.U32 R48, RZ, RZ, 0x2 ;  /* 0x00000002ff307424 */ /* 0x000fe400078e00ff */
[----:B------:R-:W-:-:S04]  /*b4a0*/  IMAD.MOV.U32 R41, RZ, RZ, R47 ;  /* 0x000000ffff297224 */ /* 0x000fc800078e002f */
[----:B------:R-:W-:-:S04]  /*b4b0*/  @P0 IMAD.IADD R41, R40, 0x1, R41 ;  /* 0x0000000128290824 */ /* 0x000fc800078e0229 */
[----:B------:R-:W-:-:S07]  /*b4c0*/  IMAD.MOV.U32 R49, RZ, RZ, R41 ;  /* 0x000000ffff317224 */ /* 0x000fce00078e0029 */
[----:B------:R-:W-:Y:S05]  /*b4d0*/  WARPSYNC.COLLECTIVE R46, `(.L_x_116) ;  /* 0x000000002e087348 */ /* 0x000fea0003c00000 */
[----:B------:R0:W1:Y:S02]  /*b4e0*/  SHFL.UP P0, R47, R49, R48, R51 ;  /* 0x04000030312f7389 */ /* 0x0000640000000033 */
[----:B01----:R-:W-:Y:S05]  /*b4f0*/  ENDCOLLECTIVE ;  /* 0x000000000000791b */ /* 0x003fea0003800000 */
.L_x_116:
[----:B------:R-:W-:Y:S02]  /*b500*/  IMAD.MOV.U32 R48, RZ, RZ, 0x4 ;  /* 0x00000004ff307424 */ /* 0x000fe400078e00ff */
[----:B------:R-:W-:-:S04]  /*b510*/  IMAD.MOV.U32 R42, RZ, RZ, R47 ;  /* 0x000000ffff2a7224 */ /* 0x000fc800078e002f */
[----:B------:R-:W-:-:S04]  /*b520*/  @P0 IMAD.IADD R42, R41, 0x1, R42 ;  /* 0x00000001292a0824 */ /* 0x000fc800078e022a */
[----:B------:R-:W-:-:S07]  /*b530*/  IMAD.MOV.U32 R49, RZ, RZ, R42 ;  /* 0x000000ffff317224 */ /* 0x000fce00078e002a */
[----:B------:R-:W-:Y:S05]  /*b540*/  WARPSYNC.COLLECTIVE R46, `(.L_x_117) ;  /* 0x000000002e087348 */ /* 0x000fea0003c00000 */
[----:B------:R0:W1:Y:S02]  /*b550*/  SHFL.UP P0, R47, R49, R48, R51 ;  /* 0x04000030312f7389 */ /* 0x0000640000000033 */
[----:B01----:R-:W-:Y:S05]  /*b560*/  ENDCOLLECTIVE ;  /* 0x000000000000791b */ /* 0x003fea0003800000 */
.L_x_117:
[----:B------:R-:W-:Y:S02]  /*b570*/  IMAD.MOV.U32 R48, RZ, RZ, 0x8 ;  /* 0x00000008ff307424 */ /* 0x000fe400078e00ff */
[----:B------:R-:W-:-:S04]  /*b580*/  IMAD.MOV.U32 R43, RZ, RZ, R47 ;  /* 0x000000ffff2b7224 */ /* 0x000fc800078e002f */
[----:B------:R-:W-:-:S04]  /*b590*/  @P0 IMAD.IADD R43, R42, 0x1, R43 ;  /* 0x000000012a2b0824 */ /* 0x000fc800078e022b */
[----:B------:R-:W-:-:S07]  /*b5a0*/  IMAD.MOV.U32 R49, RZ, RZ, R43 ;  /* 0x000000ffff317224 */ /* 0x000fce00078e002b */
[----:B------:R-:W-:Y:S05]  /*b5b0*/  WARPSYNC.COLLECTIVE R46, `(.L_x_118) ;  /* 0x000000002e087348 */ /* 0x000fea0003c00000 */
[----:B------:R0:W1:Y:S02]  /*b5c0*/  SHFL.UP P0, R47, R49, R48, R51 ;  /* 0x04000030312f7389 */ /* 0x0000640000000033 */
[----:B01----:R-:W-:Y:S05]  /*b5d0*/  ENDCOLLECTIVE ;  /* 0x000000000000791b */ /* 0x003fea0003800000 */
.L_x_118:
[----:B------:R-:W-:Y:S02]  /*b5e0*/  IMAD.MOV.U32 R48, RZ, RZ, 0x10 ;  /* 0x00000010ff307424 */ /* 0x000fe400078e00ff */
[----:B------:R-:W-:-:S04]  /*b5f0*/  IMAD.MOV.U32 R44, RZ, RZ, R47 ;  /* 0x000000ffff2c7224 */ /* 0x000fc800078e002f */
[----:B------:R-:W-:-:S04]  /*b600*/  @P0 IMAD.IADD R44, R43, 0x1, R44 ;  /* 0x000000012b2c0824 */ /* 0x000fc800078e022c */
[----:B------:R-:W-:-:S07]  /*b610*/  IMAD.MOV.U32 R49, RZ, RZ, R44 ;  /* 0x000000ffff317224 */ /* 0x000fce00078e002c */
[----:B------:R-:W-:Y:S05]  /*b620*/  WARPSYNC.COLLECTIVE R46, `(.L_x_119) ;  /* 0x000000002e087348 */ /* 0x000fea0003c00000 */
[----:B------:R0:W1:Y:S02]  /*b630*/  SHFL.UP P0, R47, R49, R48, R51 ;  /* 0x04000030312f7389 */ /* 0x0000640000000033 */
[----:B01----:R-:W-:Y:S05]  /*b640*/  ENDCOLLECTIVE ;  /* 0x000000000000791b */ /* 0x003fea0003800000 */
.L_x_119:
[----:B------:R-:W-:Y:S05]  /*b650*/  BRA `(.L_x_120) ;  /* 0xffffff7800507947 */ /* 0x000fea000383ffff */
.L_x_121:
[----:B------:R-:W-:-:S00]  /*b660*/  BRA `(.L_x_121) ;  /* 0xfffffffc00fc7947 */ /* 0x000fc0000383ffff */
[----:B------:R-:W-:-:S00]  /*b670*/  NOP ;  /* 0x0000000000007918 */ /* 0x000fc00000000000 */
        /* <DEDUP_REMOVED lines=8> */
.L_x_654:


//--------------------- .text._ZN3cub18CUB_300001_SM_10006detail10radix_sort33DeviceRadixSortExclusiveSumKernelINS1_5radix10policy_hubIffyE10Policy1000EyEEvPT0_ --------------------------
	.section	.text._ZN3cub18CUB_300001_SM_10006detail10radix_sort33DeviceRadixSortExclusiveSumKernelINS1_5radix10policy_hubIffyE10Policy1000EyEEvPT0_,"ax",@progbits
	.align	128
        .global         _ZN3cub18CUB_300001_SM_10006detail10radix_sort33DeviceRadixSortExclusiveSumKernelINS1_5radix10policy_hubIffyE10Policy1000EyEEvPT0_
        .type           _ZN3cub18CUB_300001_SM_10006detail10radix_sort33DeviceRadixSortExclusiveSumKernelINS1_5radix10policy_hubIffyE10Policy1000EyEEvPT0_,@function
        .size           _ZN3cub18CUB_300001_SM_10006detail10radix_sort33DeviceRadixSortExclusiveSumKernelINS1_5radix10policy_hubIffyE10Policy1000EyEEvPT0_,(.L_x_655 - _ZN3cub18CUB_300001_SM_10006detail10radix_sort33DeviceRadixSortExclusiveSumKernelINS1_5radix10policy_hubIffyE10Policy1000EyEEvPT0_)
        .other          _ZN3cub18CUB_300001_SM_10006detail10radix_sort33DeviceRadixSortExclusiveSumKernelINS1_5radix10policy_hubIffyE10Policy1000EyEEvPT0_,@"STO_CUDA_ENTRY STV_DEFAULT"
_ZN3cub18CUB_300001_SM_10006detail10radix_sort33DeviceRadixSortExclusiveSumKernelINS1_5radix10policy_hubIffyE10Policy1000EyEEvPT0_:
.text._ZN3cub18CUB_300001_SM_10006detail10radix_sort33DeviceRadixSortExclusiveSumKernelINS1_5radix10policy_hubIffyE10Policy1000EyEEvPT0_:
[----:B------:R-:W-:Y:S01]  /*0000*/  LDC R1, c[0x0][0x37c] ;  /* 0x0000df00ff017b82 */ /* 0x000fe20000000800 */
[----:B------:R-:W0:Y:S07]  /*0010*/  S2R R18, SR_TID.X ;  /* 0x0000000000127919 */ /* 0x000e2e0000002100 */
[----:B------:R-:W1:Y:S01]  /*0020*/  LDC.64 R16, c[0x0][0x380] ;  /* 0x0000e000ff107b82 */ /* 0x000e620000000a00 */
[----:B------:R-:W2:Y:S01]  /*0030*/  LDCU.64 UR4, c[0x0][0x358] ;  /* 0x00006b00ff0477ac */ /* 0x000ea20008000a00 */
[----:B------:R-:W3:Y:S01]  /*0040*/  S2R R5, SR_CTAID.X ;  /* 0x0000000000057919 */ /* 0x000ee20000002500 */
[----:B0-----:R-:W-:Y:S01]  /*0050*/  ISETP.GT.U32.AND P1, PT, R18, 0xff, PT ;  /* 0x000000ff1200780c */ /* 0x001fe20003f24070 */
[----:B---3--:R-:W-:-:S04]  /*0060*/  IMAD R5, R5, 0x100, R18 ;  /* 0x0000010005057824 */ /* 0x008fc800078e0212 */
[----:B-1----:R-:W-:-:S08]  /*0070*/  IMAD.WIDE R16, R5, 0x8, R16 ;  /* 0x0000000805107825 */ /* 0x002fd000078e0210 */
[----:B--2---:R-:W2:Y:S01]  /*0080*/  @!P1 LDG.E.64 R2, desc[UR4][R16.64] ;  /* 0x0000000410029981 */ /* 0x004ea2000c1e1b00 */
[----:B------:R-:W-:Y:S02]  /*0090*/  MOV R0, 0x400 ;  /* 0x0000040000007802 */ /* 0x000fe40000000f00 */
[C---:B------:R-:W-:Y:S01]  /*00a0*/  ISETP.GT.U32.AND P0, PT, R18.reuse, 0x1f, PT ;  /* 0x0000001f1200780c */ /* 0x040fe20003f04070 */
[----:B------:R-:W0:Y:S02]  /*00b0*/  S2R R5, SR_CgaCtaId ;  /* 0x0000000000057919 */ /* 0x000e240000008800 */
[----:B0-----:R-:W-:Y:S02]  /*00c0*/  LEA R5, R5, R0, 0x18 ;  /* 0x0000000005057211 */ /* 0x001fe400078ec0ff */
[----:B------:R-:W-:-:S05]  /*00d0*/  LEA.HI R0, R18, R18, RZ, 0x1d ;  /* 0x0000001212007211 */ /* 0x000fca00078fe8ff */
[----:B------:R-:W-:-:S05]  /*00e0*/  IMAD R0, R0, 0x8, R5 ;  /* 0x0000000800007824 */ /* 0x000fca00078e0205 */
[----:B--2---:R0:W-:Y:S01]  /*00f0*/  STS.64 [R0+0x10], R2 ;  /* 0x0000100200007388 */ /* 0x0041e20000000a00 */
[----:B------:R-:W-:Y:S06]  /*0100*/  BAR.SYNC.DEFER_BLOCKING 0x0 ;  /* 0x0000000000007b1d */ /* 0x000fec0000010000 */
[----:B------:R-:W-:Y:S05]  /*0110*/  @P0 BRA `(.L_x_122) ;  /* 0x0000000400240947 */ /* 0x000fea0003800000 */
[----:B------:R-:W-:Y:S01]  /*0120*/  IMAD R18, R18, 0x48, R5 ;  /* 0x0000004812127824 */ /* 0x000fe200078e0205 */
[----:B------:R-:W-:-:S04]  /*0130*/  UMOV UR6, 0xffffffff ;  /* 0xffffffff00067882 */ /* 0x000fc80000000000 */
[----:B------:R-:W-:Y:S04]  /*0140*/  LDS.64 R14, [R18+0x10] ;  /* 0x00001000120e7984 */ /* 0x000fe80000000a00 */
[----:B------:R-:W-:Y:S04]  /*0150*/  LDS.64 R12, [R18+0x18] ;  /* 0x00001800120c7984 */ /* 0x000fe80000000a00 */
[----:B------:R-:W1:Y:S04]  /*0160*/  LDS.64 R10, [R18+0x20] ;  /* 0x00002000120a7984 */ /* 0x000e680000000a00 */
[----:B------:R-:W-:Y:S04]  /*0170*/  LDS.64 R8, [R18+0x28] ;  /* 0x0000280012087984 */ /* 0x000fe80000000a00 */
[----:B------:R-:W2:Y:S04]  /*0180*/  LDS.64 R6, [R18+0x30] ;  /* 0x0000300012067984 */ /* 0x000ea80000000a00 */
[----:B------:R-:W-:Y:S04]  /*0190*/  LDS.64 R4, [R18+0x38] ;  /* 0x0000380012047984 */ /* 0x000fe80000000a00 */
[----:B0-----:R-:W0:Y:S04]  /*01a0*/  LDS.64 R2, [R18+0x40] ;  /* 0x0000400012027984 */ /* 0x001e280000000a00 */
[----:B------:R-:W3:Y:S01]  /*01b0*/  LDS.64 R20, [R18+0x48] ;  /* 0x0000480012147984 */ /* 0x000ee20000000a00 */
[----:B-1----:R-:W-:-:S04]  /*01c0*/  IADD3 R19, P3, P4, R10, R12, R14 ;  /* 0x0000000c0a137210 */ /* 0x002fc80007c7e00e */
[----:B------:R-:W-:Y:S02]  /*01d0*/  IADD3.X R23, PT, PT, R11, R13, R15, P3, P4 ;  /* 0x0000000d0b177210 */ /* 0x000fe40001fe840f */
[----:B--2---:R-:W-:-:S04]  /*01e0*/  IADD3 R19, P0, P2, R6, R19, R8 ;  /* 0x0000001306137210 */ /* 0x004fc80007a1e008 */
[----:B------:R-:W-:Y:S02]  /*01f0*/  IADD3.X R23, PT, PT, R7, R23, R9, P0, P2 ;  /* 0x0000001707177210 */ /* 0x000fe400007e4409 */
[----:B0-----:R-:W-:-:S04]  /*0200*/  IADD3 R19, P3, P4, R2, R19, R4 ;  /* 0x0000001302137210 */ /* 0x001fc80007c7e004 */
[----:B---3--:R-:W-:Y:S02]  /*0210*/  IADD3 R20, P0, PT, R20, R19, RZ ;  /* 0x0000001314147210 */ /* 0x008fe40007f1e0ff */
[----:B------:R-:W-:-:S05]  /*0220*/  IADD3.X R19, PT, PT, R3, R23, R5, P3, P4 ;  /* 0x0000001703137210 */ /* 0x000fca0001fe8405 */
[----:B------:R-:W-:Y:S01]  /*0230*/  IMAD.X R19, R21, 0x1, R19, P0 ;  /* 0x0000000115137824 */ /* 0x000fe200000e0613 */
[----:B------:R-:W-:Y:S06]  /*0240*/  BRA.DIV UR6, `(.L_x_123) ;  /* 0x0000000206f07947 */ /* 0x000fec000b800000 */
[----:B------:R-:W0:Y:S04]  /*0250*/  SHFL.UP PT, R27, R20, 0x1, RZ ;  /* 0x04200000141b7989 */ /* 0x000e2800000e00ff */
[----:B------:R-:W1:Y:S01]  /*0260*/  SHFL.UP P0, R25, R19, 0x1, RZ ;  /* 0x0420000013197989 */ /* 0x000e6200000000ff */
[----:B0-----:R-:W-:-:S04]  /*0270*/  IADD3 R22, P2, PT, R27, R20, RZ ;  /* 0x000000141b167210 */ /* 0x001fc80007f5e0ff */
[----:B-1----:R-:W-:Y:S01]  /*0280*/  SEL R27, R22, R27, P0 ;  /* 0x0000001b161b7207 */ /* 0x002fe20000000000 */
[----:B------:R-:W-:-:S04]  /*0290*/  IMAD.X R26, R25, 0x1, R19, P2 ;  /* 0x00000001191a7824 */ /* 0x000fc800010e0613 */
[----:B------:R-:W0:Y:S01]  /*02a0*/  SHFL.UP PT, R28, R27, 0x2, RZ ;  /* 0x044000001b1c7989 */ /* 0x000e2200000e00ff */
[----:B------:R-:W-:-:S05]  /*02b0*/  SEL R26, R26, R25, P0 ;  /* 0x000000191a1a7207 */ /* 0x000fca0000000000 */
[----:B------:R-:W1:Y:S01]  /*02c0*/  SHFL.UP P0, R25, R26, 0x2, RZ ;  /* 0x044000001a197989 */ /* 0x000e6200000000ff */
[----:B0-----:R-:W-:-:S05]  /*02d0*/  IADD3 R21, P2, PT, R28, R27, RZ ;  /* 0x0000001b1c157210 */ /* 0x001fca0007f5e0ff */
[----:B-1----:R-:W-:Y:S01]  /*02e0*/  IMAD.X R22, R25, 0x1, R26, P2 ;  /* 0x0000000119167824 */ /* 0x002fe200010e061a */
[----:B------:R-:W-:-:S04]  /*02f0*/  SEL R28, R21, R28, P0 ;  /* 0x0000001c151c7207 */ /* 0x000fc80000000000 */
[----:B------:R-:W-:Y:S01]  /*0300*/  SEL R29, R22, R25, P0 ;  /* 0x00000019161d7207 */ /* 0x000fe20000000000 */
        /* <DEDUP_REMOVED lines=12> */
[----:B------:R0:W1:Y:S04]  /*03d0*/  SHFL.UP PT, R28, R27, 0x10, RZ ;  /* 0x060000001b1c7989 */ /* 0x00006800000e00ff */
[----:B------:R0:W2:Y:S02]  /*03e0*/  SHFL.UP P0, R25, R26, 0x10, RZ ;  /* 0x060000001a197989 */ /* 0x0000a400000000ff */
.L_x_134:
[----:B-1----:R-:W-:-:S04]  /*03f0*/  IADD3 R21, P2, PT, R28, R27, RZ ;  /* 0x0000001b1c157210 */ /* 0x002fc80007f5e0ff */
[----:B--2---:R-:W-:Y:S01]  /*0400*/  SEL R21, R21, R28, P0 ;  /* 0x0000001c15157207 */ /* 0x004fe20000000000 */
[----:B------:R-:W-:-:S05]  /*0410*/  IMAD.X R22, R25, 0x1, R26, P2 ;  /* 0x0000000119167824 */ /* 0x000fca00010e061a */
[----:B------:R-:W-:Y:S02]  /*0420*/  SEL R22, R22, R25, P0 ;  /* 0x0000001916167207 */ /* 0x000fe40000000000 */
[----:B------:R-:W-:-:S05]  /*0430*/  IADD3 R20, P0, PT, R21, -R20, RZ ;  /* 0x8000001415147210 */ /* 0x000fca0007f1e0ff */
[----:B------:R-:W-:Y:S01]  /*0440*/  IMAD.X R21, R22, 0x1, ~R19, P0 ;  /* 0x0000000116157824 */ /* 0x000fe200000e0e13 */
[----:B------:R-:W-:-:S04]  /*0450*/  IADD3 R14, P0, PT, R14, R20, RZ ;  /* 0x000000140e0e7210 */ /* 0x000fc80007f1e0ff */
[----:B------:R1:W-:Y:S01]  /*0460*/  STS.64 [R18+0x10], R20 ;  /* 0x0000101412007388 */ /* 0x0003e20000000a00 */
[----:B------:R-:W-:Y:S01]  /*0470*/  IMAD.X R15, R15, 0x1, R21, P0 ;  /* 0x000000010f0f7824 */ /* 0x000fe200000e0615 */
        /* <DEDUP_REMOVED lines=17> */
[----:B------:R-:W-:-:S05]  /*0590*/  IMAD.X R3, R3, 0x1, R5, P0 ;  /* 0x0000000103037824 */ /* 0x000fca00000e0605 */
[----:B------:R1:W-:Y:S03]  /*05a0*/  STS.64 [R18+0x48], R2 ;  /* 0x0000480212007388 */ /* 0x0003e60000000a00 */
.L_x_122:
[----:B------:R-:W-:Y:S05]  /*05b0*/  WARPSYNC.ALL ;  /* 0x0000000000007948 */ /* 0x000fea0003800000 */
[----:B------:R-:W-:Y:S06]  /*05c0*/  BAR.SYNC.DEFER_BLOCKING 0x0 ;  /* 0x0000000000007b1d */ /* 0x000fec0000010000 */
[----:B------:R-:W-:Y:S05]  /*05d0*/  @P1 EXIT ;  /* 0x000000000000194d */ /* 0x000fea0003800000 */
[----:B01----:R-:W0:Y:S04]  /*05e0*/  LDS.64 R2, [R0+0x10] ;  /* 0x0000100000027984 */ /* 0x003e280000000a00 */
[----:B0-----:R-:W-:Y:S01]  /*05f0*/  STG.E.64 desc[UR4][R16.64], R2 ;  /* 0x0000000210007986 */ /* 0x001fe2000c101b04 */
[----:B------:R-:W-:Y:S05]  /*0600*/  EXIT ;  /* 0x000000000000794d */ /* 0x000fea0003800000 */
.L_x_123:
[----:B------:R-:W-:Y:S02]  /*0610*/  IMAD.MOV.U32 R24, RZ, RZ, R20 ;  /* 0x000000ffff187224 */ /* 0x000fe400078e0014 */
[----:B------:R-:W-:Y:S02]  /*0620*/  IMAD.MOV.U32 R23, RZ, RZ, 0x1 ;  /* 0x00000001ff177424 */ /* 0x000fe400078e00ff */
[----:B------:R-:W-:Y:S02]  /*0630*/  IMAD.MOV.U32 R22, RZ, RZ, RZ ;  /* 0x000000ffff167224 */ /* 0x000fe400078e00ff */
[----:B------:R-:W-:-:S07]  /*0640*/  IMAD.MOV.U32 R21, RZ, RZ, -0x1 ;  /* 0xffffffffff157424 */ /* 0x000fce00078e00ff */
[----:B------:R-:W-:Y:S05]  /*0650*/  WARPSYNC.COLLECTIVE R21, `(.L_x_124) ;  /* 0x0000000015087348 */ /* 0x000fea0003c00000 */
[----:B------:R0:W1:Y:S02]  /*0660*/  SHFL.UP P0, R25, R24, R23, R22 ;  /* 0x0400001718197389 */ /* 0x0000640000000016 */
[----:B01----:R-:W-:Y:S05]  /*0670*/  ENDCOLLECTIVE ;  /* 0x000000000000791b */ /* 0x003fea0003800000 */
.L_x_124:
[----:B------:R-:W-:Y:S02]  /*0680*/  IMAD.MOV.U32 R24, RZ, RZ, R19 ;  /* 0x000000ffff187224 */ /* 0x000fe400078e0013 */
[----:B------:R-:W-:-:S07]  /*0690*/  IMAD.MOV.U32 R27, RZ, RZ, R25 ;  /* 0x000000ffff1b7224 */ /* 0x000fce00078e0019 */
[----:B------:R-:W-:Y:S05]  /*06a0*/  WARPSYNC.COLLECTIVE R21, `(.L_x_125) ;  /* 0x0000000015087348 */ /* 0x000fea0003c00000 */
[----:B------:R0:W1:Y:S02]  /*06b0*/  SHFL.UP P0, R25, R24, R23, R22 ;  /* 0x0400001718197389 */ /* 0x0000640000000016 */
[----:B01----:R-:W-:Y:S05]  /*06c0*/  ENDCOLLECTIVE ;  /* 0x000000000000791b */ /* 0x003fea0003800000 */
.L_x_125:
[----:B------:R-:W-:Y:S01]  /*06d0*/  IADD3 R26, P2, PT, R27, R20, RZ ;  /* 0x000000141b1a7210 */ /* 0x000fe20007f5e0ff */
[----:B------:R-:W-:-:S03]  /*06e0*/  IMAD.MOV.U32 R23, RZ, RZ, 0x2 ;  /* 0x00000002ff177424 */ /* 0x000fc600078e00ff */
[----:B------:R-:W-:Y:S01]  /*06f0*/  SEL R27, R26, R27, P0 ;  /* 0x0000001b1a1b7207 */ /* 0x000fe20000000000 */
[----:B------:R-:W-:-:S04]  /*0700*/  IMAD.X R26, R25, 0x1, R19, P2 ;  /* 0x00000001191a7824 */ /* 0x000fc800010e0613 */
[----:B------:R-:W-:Y:S01]  /*0710*/  IMAD.MOV.U32 R24, RZ, RZ, R27 ;  /* 0x000000ffff187224 */ /* 0x000fe200078e001b */
[----:B------:R-:W-:-:S07]  /*0720*/  SEL R26, R26, R25, P0 ;  /* 0x000000191a1a7207 */ /* 0x000fce0000000000 */
[----:B------:R-:W-:Y:S05]  /*0730*/  WARPSYNC.COLLECTIVE R21, `(.L_x_126) ;  /* 0x0000000015087348 */ /* 0x000fea0003c00000 */
[----:B------:R0:W1:Y:S02]  /*0740*/  SHFL.UP P0, R25, R24, R23, R22 ;  /* 0x0400001718197389 */ /* 0x0000640000000016 */
[----:B01----:R-:W-:Y:S05]  /*0750*/  ENDCOLLECTIVE ;  /* 0x000000000000791b */ /* 0x003fea0003800000 */
.L_x_126:
[----:B------:R-:W-:Y:S02]  /*0760*/  IMAD.MOV.U32 R24, RZ, RZ, R26 ;  /* 0x000000ffff187224 */ /* 0x000fe400078e001a */
[----:B------:R-:W-:-:S07]  /*0770*/  IMAD.MOV.U32 R28, RZ, RZ, R25 ;  /* 0x000000ffff1c7224 */ /* 0x000fce00078e0019 */
[----:B------:R-:W-:Y:S05]  /*0780*/  WARPSYNC.COLLECTIVE R21, `(.L_x_127) ;  /* 0x0000000015087348 */ /* 0x000fea0003c00000 */
[----:B------:R0:W1:Y:S02]  /*0790*/  SHFL.UP P0, R25, R24, R23, R22 ;  /* 0x0400001718197389 */ /* 0x0000640000000016 */
[----:B01----:R-:W-:Y:S05]  /*07a0*/  ENDCOLLECTIVE ;  /* 0x000000000000791b */ /* 0x003fea0003800000 */
.L_x_127:
        /* <DEDUP_REMOVED lines=9> */
.L_x_128:
[----:B------:R-:W-:Y:S02]  /*0840*/  IMAD.MOV.U32 R24, RZ, RZ, R29 ;  /* 0x000000ffff187224 */ /* 0x000fe400078e001d */
[----:B------:R-:W-:-:S07]  /*0850*/  IMAD.MOV.U32 R27, RZ, RZ, R25 ;  /* 0x000000ffff1b7224 */ /* 0x000fce00078e0019 */
[----:B------:R-:W-:Y:S05]  /*0860*/  WARPSYNC.COLLECTIVE R21, `(.L_x_129) ;  /* 0x0000000015087348 */ /* 0x000fea0003c00000 */
[----:B------:R0:W1:Y:S02]  /*0870*/  SHFL.UP P0, R25, R24, R23, R22 ;  /* 0x0400001718197389 */ /* 0x0000640000000016 */
[----:B01----:R-:W-:Y:S05]  /*0880*/  ENDCOLLECTIVE ;  /* 0x000000000000791b */ /* 0x003fea0003800000 */
.L_x_129:
        /* <DEDUP_REMOVED lines=9> */
.L_x_130:
[----:B------:R-:W-:Y:S02]  /*0920*/  IMAD.MOV.U32 R24, RZ, RZ, R29 ;  /* 0x000000ffff187224 */ /* 0x000fe400078e001d */
[----:B------:R-:W-:-:S07]  /*0930*/  IMAD.MOV.U32 R27, RZ, RZ, R25 ;  /* 0x000000ffff1b7224 */ /* 0x000fce00078e0019 */
[----:B------:R-:W-:Y:S05]  /*0940*/  WARPSYNC.COLLECTIVE R21, `(.L_x_131) ;  /* 0x0000000015087348 */ /* 0x000fea0003c00000 */
[----:B------:R0:W1:Y:S02]  /*0950*/  SHFL.UP P0, R25, R24, R23, R22 ;  /* 0x0400001718197389 */ /* 0x0000640000000016 */
[----:B01----:R-:W-:Y:S05]  /*0960*/  ENDCOLLECTIVE ;  /* 0x000000000000791b */ /* 0x003fea0003800000 */
.L_x_131:
        /* <DEDUP_REMOVED lines=9> */
.L_x_132:
[----:B------:R-:W-:Y:S02]  /*0a00*/  IMAD.MOV.U32 R24, RZ, RZ, R26 ;  /* 0x000000ffff187224 */ /* 0x000fe400078e001a */
[----:B------:R-:W-:-:S07]  /*0a10*/  IMAD.MOV.U32 R28, RZ, RZ, R25 ;  /* 0x000000ffff1c7224 */ /* 0x000fce00078e0019 */
[----:B------:R-:W-:Y:S05]  /*0a20*/  WARPSYNC.COLLECTIVE R21, `(.L_x_133) ;  /* 0x0000000015087348 */ /* 0x000fea0003c00000 */
[----:B------:R0:W1:Y:S02]  /*0a30*/  SHFL.UP P0, R25, R24, R23, R22 ;  /* 0x0400001718197389 */ /* 0x0000640000000016 */
[----:B01----:R-:W-:Y:S05]  /*0a40*/  ENDCOLLECTIVE ;  /* 0x000000000000791b */ /* 0x003fea0003800000 */
.L_x_133:
[----:B------:R-:W-:Y:S05]  /*0a50*/  BRA `(.L_x_134) ;  /* 0xfffffff800647947 */ /* 0x000fea000383ffff */
.L_x_135:
        /* <DEDUP_REMOVED lines=10> */
.L_x_655:


//--------------------- .text._ZN3cub18CUB_300001_SM_10006detail10radix_sort30DeviceRadixSortHistogramKernelINS1_5radix10policy_hubIffyE10Policy1000ELNS0_9SortOrderE1EfyNS1_21identity_decomposer_tEEEvPT2_PKT1_SA_iiT3_ --------------------------
	.section	.text._ZN3cub18CUB_300001_SM_10006detail10radix_sort30DeviceRadixSortHistogramKernelINS1_5radix10policy_hubIffyE10Policy1000ELNS0_9SortOrderE1EfyNS1_21identity_decomposer_tEEEvPT2_PKT1_SA_iiT3_,"ax",@progbits
	.align	128
        .global         _ZN3cub18CUB_300001_SM_10006detail10radix_sort30DeviceRadixSortHistogramKernelINS1_5radix10policy_hubIffyE10Policy1000ELNS0_9SortOrderE1EfyNS1_21identity_decomposer_tEEEvPT2_PKT1_SA_iiT3_
        .type           _ZN3cub18CUB_300001_SM_10006detail10radix_sort30DeviceRadixSortHistogramKernelINS1_5radix10policy_hubIffyE10Policy1000ELNS0_9SortOrderE1EfyNS1_21identity_decomposer_tEEEvPT2_PKT1_SA_iiT3_,@function
        .size           _ZN3cub18CUB_300001_SM_10006detail10radix_sort30DeviceRadixSortHistogramKernelINS1_5radix10policy_hubIffyE10Policy1000ELNS0_9SortOrderE1EfyNS1_21identity_decomposer_tEEEvPT2_PKT1_SA_iiT3_,(.L_x_656 - _ZN3cub18CUB_300001_SM_10006detail10radix_sort30DeviceRadixSortHistogramKernelINS1_5radix10policy_hubIffyE10Policy1000ELNS0_9SortOrderE1EfyNS1_21identity_decomposer_tEEEvPT2_PKT1_SA_iiT3_)
        .other          _ZN3cub18CUB_300001_SM_10006detail10radix_sort30DeviceRadixSortHistogramKernelINS1_5radix10policy_hubIffyE10Policy1000ELNS0_9SortOrderE1EfyNS1_21identity_decomposer_tEEEvPT2_PKT1_SA_iiT3_,@"STO_CUDA_ENTRY STV_DEFAULT"
_ZN3cub18CUB_300001_SM_10006detail10radix_sort30DeviceRadixSortHistogramKernelINS1_5radix10policy_hubIffyE10Policy1000ELNS0_9SortOrderE1EfyNS1_21identity_decomposer_tEEEvPT2_PKT1_SA_iiT3_:
.text._ZN3cub18CUB_300001_SM_10006detail10radix_sort30DeviceRadixSortHistogramKernelINS1_5radix10policy_hubIffyE10Policy1000ELNS0_9SortOrderE1EfyNS1_21identity_decomposer_tEEEvPT2_PKT1_SA_iiT3_:
[----:B------:R-:W-:Y:S01]  /*0000*/  LDC R1, c[0x0][0x37c] ;  /* 0x0000df00ff017b82 */ /* 0x000fe20000000800 */
[----:B------:R-:W0:Y:S02]  /*0010*/  LDCU.64 UR14, c[0x0][0x390] ;  /* 0x00007200ff0e77ac */ /* 0x000e240008000a00 */
[----:B0-----:R-:W-:-:S04]  /*0020*/  ISETP.NE.U32.AND P0, PT, RZ, UR14, PT ;  /* 0x0000000eff007c0c */ /* 0x001fc8000bf05070 */
[----:B------:R-:W-:-:S13]  /*0030*/  ISETP.NE.AND.EX P0, PT, RZ, UR15, PT, P0 ;  /* 0x0000000fff007c0c */ /* 0x000fda000bf05300 */
[----:B------:R-:W-:Y:S05]  /*0040*/  @!P0 EXIT ;  /* 0x000000000000894d */ /* 0x000fea0003800000 */
[----:B------:R-:W-:Y:S01]  /*0050*/  UIADD3 UR11, UP0, UPT, UR14, -0x1, URZ ;  /* 0xffffffff0e0b7890 */ /* 0x000fe2000ff1e0ff */
[----:B------:R-:W0:Y:S01]  /*0060*/  S2R R0, SR_TID.X ;  /* 0x0000000000007919 */ /* 0x000e220000002100 */
[----:B------:R-:W1:Y:S01]  /*0070*/  LDCU.64 UR4, c[0x0][0x398] ;  /* 0x00007300ff0477ac */ /* 0x000e620008000a00 */
[----:B------:R-:W2:Y:S01]  /*0080*/  S2UR UR7, SR_CgaCtaId ;  /* 0x00000000000779c3 */ /* 0x000ea20000008800 */
[----:B------:R-:W-:Y:S01]  /*0090*/  UIADD3.X UR12, UPT, UPT, UR15, -0x1, URZ, UP0, !UPT ;  /* 0xffffffff0f0c7890 */ /* 0x000fe200087fe4ff */
[----:B------:R-:W-:Y:S01]  /*00a0*/  UMOV UR6, 0x400 ;  /* 0x0000040000067882 */ /* 0x000fe20000000000 */
[----:B------:R-:W3:Y:S05]  /*00b0*/  LDCU.64 UR20, c[0x0][0x358] ;  /* 0x00006b00ff1477ac */ /* 0x000eea0008000a00 */
[----:B------:R-:W4:Y:S01]  /*00c0*/  S2UR UR8, SR_CTAID.X ;  /* 0x00000000000879c3 */ /* 0x000f220000002500 */
[----:B------:R-:W-:Y:S01]  /*00d0*/  USHF.R.U64 UR11, UR11, 0x1e, UR12 ;  /* 0x0000001e0b0b7899 */ /* 0x000fe2000800120c */
[----:B------:R-:W0:Y:S03]  /*00e0*/  LDCU UR28, c[0x0][0x370] ;  /* 0x00006e00ff1c77ac */ /* 0x000e260008000800 */
[----:B------:R-:W-:-:S02]  /*00f0*/  UIADD3 UR11, UP0, UPT, UR11, 0x1, URZ ;  /* 0x000000010b0b7890 */ /* 0x000fc4000ff1e0ff */
[----:B-1----:R-:W-:Y:S02]  /*0100*/  UIADD3 UR4, UPT, UPT, UR5, 0x7, -UR4 ;  /* 0x0000000705047890 */ /* 0x002fe4000fffe804 */
[----:B------:R-:W-:Y:S02]  /*0110*/  ULEA.HI.X UR12, UR12, URZ, URZ, 0x2, UP0 ;  /* 0x000000ff0c0c7291 */ /* 0x000fe400080f14ff */
[----:B------:R-:W-:Y:S02]  /*0120*/  UISETP.LT.U32.AND UP0, UPT, UR11, UR14, UPT ;  /* 0x0000000e0b00728c */ /* 0x000fe4000bf01070 */
[----:B------:R-:W-:Y:S02]  /*0130*/  USHF.R.S32.HI UR5, URZ, 0x1f, UR4 ;  /* 0x0000001fff057899 */ /* 0x000fe40008011404 */
[----:B------:R-:W-:Y:S02]  /*0140*/  UISETP.LT.U32.AND.EX UP0, UPT, UR12, UR15, UPT, UP0 ;  /* 0x0000000f0c00728c */ /* 0x000fe4000bf01100 */
[----:B------:R-:W-:-:S02]  /*0150*/  ULEA.HI UR5, UR5, UR4, URZ, 0x3 ;  /* 0x0000000405057291 */ /* 0x000fc4000f8f18ff */
[----:B------:R-:W-:Y:S01]  /*0160*/  USEL UR11, UR11, UR14, UP0 ;  /* 0x0000000e0b0b7287 */ /* 0x000fe20008000000 */
[C---:B0-----:R-:W-:Y:S01]  /*0170*/  VIADD R20, R0.reuse, 0x780 ;  /* 0x0000078000147836 */ /* 0x041fe20000000000 */
[----:B------:R-:W-:Y:S02]  /*0180*/  USEL UR12, UR12, UR15, UP0 ;  /* 0x0000000f0c0c7287 */ /* 0x000fe40008000000 */
[----:B------:R-:W-:Y:S02]  /*0190*/  UISETP.GE.AND UP0, UPT, UR4, 0x8, UPT ;  /* 0x000000080400788c */ /* 0x000fe4000bf06270 */
[----:B--2---:R-:W-:Y:S02]  /*01a0*/  ULEA UR6, UR7, UR6, 0x18 ;  /* 0x0000000607067291 */ /* 0x004fe4000f8ec0ff */
[----:B------:R-:W-:Y:S02]  /*01b0*/  USHF.R.S32.HI UR5, URZ, 0x3, UR5 ;  /* 0x00000003ff057899 */ /* 0x000fe40008011405 */
[----:B------:R-:W-:Y:S01]  /*01c0*/  PLOP3.LUT P0, PT, PT, PT, UP0, 0x80, 0x8 ;  /* 0x000000000008781c */ /* 0x000fe20003f0f008 */
[----:B----4-:R-:W-:Y:S01]  /*01d0*/  USHF.L.U32 UR8, UR8, 0xb, URZ ;  /* 0x0000000b08087899 */ /* 0x010fe200080006ff */
[C---:B------:R-:W-:Y:S01]  /*01e0*/  LEA R4, R0.reuse, UR6, 0x2 ;  /* 0x0000000600047c11 */ /* 0x040fe2000f8e10ff */
[----:B------:R-:W-:Y:S01]  /*01f0*/  UIADD3 UR22, UPT, UPT, UR5, -0x1, URZ ;  /* 0xffffffff05167890 */ /* 0x000fe2000fffe0ff */
[----:B------:R-:W-:Y:S01]  /*0200*/  ISETP.GT.U32.OR P0, PT, R0, 0xff, !P0 ;  /* 0x000000ff0000780c */ /* 0x000fe20004704470 */
[----:B------:R-:W-:-:S02]  /*0210*/  ULOP3.LUT UR23, UR5, 0xf, URZ, 0xc0, !UPT ;  /* 0x0000000f05177892 */ /* 0x000fc4000f8ec0ff */
[----:B------:R-:W-:Y:S01]  /*0220*/  ULOP3.LUT UR24, UR5, 0x7, URZ, 0xc0, !UPT ;  /* 0x0000000705187892 */ /* 0x000fe2000f8ec0ff */
[----:B------:R-:W-:Y:S01]  /*0230*/  P2R R21, PR, RZ, 0x1 ;  /* 0x00000001ff157803 */ /* 0x000fe20000000000 */
[----:B------:R-:W-:Y:S02]  /*0240*/  ULOP3.LUT UR25, UR5, 0x3, URZ, 0xc0, !UPT ;  /* 0x0000000305197892 */ /* 0x000fe4000f8ec0ff */
[----:B------:R-:W-:Y:S02]  /*0250*/  ULOP3.LUT UR26, UR5, 0xffffff0, URZ, 0xc0, !UPT ;  /* 0x0ffffff0051a7892 */ /* 0x000fe4000f8ec0ff */
[----:B------:R-:W-:Y:S02]  /*0260*/  ULOP3.LUT UR27, UR5, 0xffffff8, URZ, 0xc0, !UPT ;  /* 0x0ffffff8051b7892 */ /* 0x000fe4000f8ec0ff */
[----:B------:R-:W-:Y:S01]  /*0270*/  ULOP3.LUT UR9, UR5, 0x1, URZ, 0xc0, !UPT ;  /* 0x0000000105097892 */ /* 0x000fe2000f8ec0ff */
[----:B------:R-:W-:Y:S01]  /*0280*/  UMOV UR6, URZ ;  /* 0x000000ff00067c82 */ /* 0x000fe20008000000 */
[----:B---3--:R-:W-:-:S10]  /*0290*/  UMOV UR7, URZ ;  /* 0x000000ff00077c82 */ /* 0x008fd40008000000 */
.L_x_219:
[----:B------:R-:W-:Y:S01]  /*02a0*/  ISETP.NE.AND P0, PT, R21, RZ, PT ;  /* 0x000000ff1500720c */ /* 0x000fe20003f05270 */
[----:B------:R-:W-:-:S12]  /*02b0*/  BSSY.RECONVERGENT B0, `(.L_x_136) ;  /* 0x000007c000007945 */ /* 0x000fd80003800200 */
[----:B012345:R-:W-:Y:S05]  /*02c0*/  @P0 BRA `(.L_x_137) ;  /* 0x0000000400e80947 */ /* 0x03ffea0003800000 */
[----:B------:R-:W-:Y:S02]  /*02d0*/  IMAD.U32 R2, RZ, RZ, UR22 ;  /* 0x00000016ff027e24 */ /* 0x000fe4000f8e00ff */
[----:B------:R-:W-:-:S03]  /*02e0*/  IMAD.MOV.U32 R3, RZ, RZ, RZ ;  /* 0x000000ffff037224 */ /* 0x000fc600078e00ff */
[----:B------:R-:W-:-:S13]  /*02f0*/  ISETP.GE.U32.AND P1, PT, R2, 0xf, PT ;  /* 0x0000000f0200780c */ /* 0x000fda0003f26070 */
[----:B------:R-:W-:Y:S05]  /*0300*/  @!P1 BRA `(.L_x_138) ;  /* 0x00000000005c9947 */ /* 0x000fea0003800000 */
[----:B------:R-:W-:Y:S01]  /*0310*/  VIADD R2, R4, 0x2000 ;  /* 0x0000200004027836 */ /* 0x000fe20000000000 */
[----:B------:R-:W-:-:S12]  /*0320*/  UIADD3 UR4, UPT, UPT, -UR26, URZ, URZ ;  /* 0x000000ff1a047290 */ /* 0x000fd8000fffe1ff */
.L_x_139:
[----:B------:R-:W-:Y:S01]  /*0330*/  UIADD3 UR4, UPT, UPT, UR4, 0x10, URZ ;  /* 0x0000001004047890 */ /* 0x000fe2000fffe0ff */
[----:B------:R-:W-:Y:S03]  /*0340*/  STS [R2+-0x2000], RZ ;  /* 0xffe000ff02007388 */ /* 0x000fe60000000800 */
[----:B------:R-:W-:Y:S01]  /*0350*/  UISETP.NE.AND UP0, UPT, UR4, URZ, UPT ;  /* 0x000000ff0400728c */ /* 0x000fe2000bf05270 */
        /* <DEDUP_REMOVED lines=16> */
[----:B------:R-:W-:Y:S06]  /*0460*/  BRA.U UP0, `(.L_x_139) ;  /* 0xfffffffd00b07547 */ /* 0x000fec000b83ffff */
[----:B------:R-:W-:-:S07]  /*0470*/  IMAD.U32 R3, RZ, RZ, UR26 ;  /* 0x0000001aff037e24 */ /* 0x000fce000f8e00ff */
.L_x_138:
[----:B------:R-:W-:Y:S01]  /*0480*/  ISETP.NE.AND P0, PT, RZ, UR23, PT ;  /* 0x00000017ff007c0c */ /* 0x000fe2000bf05270 */
[----:B------:R-:W-:Y:S02]  /*0490*/  IMAD.U32 R6, RZ, RZ, UR24 ;  /* 0x00000018ff067e24 */ /* 0x000fe4000f8e00ff */
[----:B------:R-:W-:Y:S02]  /*04a0*/  IMAD.U32 R2, RZ, RZ, UR23 ;  /* 0x00000017ff027e24 */ /* 0x000fe4000f8e00ff */
[----:B------:R-:W-:Y:S02]  /*04b0*/  VIADD R6, R6, 0xffffffff ;  /* 0xffffffff06067836 */ /* 0x000fe40000000000 */
[----:B------:R-:W-:-:S06]  /*04c0*/  VIADD R2, R2, 0xffffffff ;  /* 0xffffffff02027836 */ /* 0x000fcc0000000000 */
[----:B------:R-:W-:Y:S05]  /*04d0*/  @!P0 BRA `(.L_x_140) ;  /* 0x00000000007c8947 */ /* 0x000fea0003800000 */
[----:B------:R-:W-:Y:S01]  /*04e0*/  ISETP.GE.U32.AND P2, PT, R2, 0x7, PT ;  /* 0x000000070200780c */ /* 0x000fe20003f46070 */
[----:B------:R-:W-:-:S12]  /*04f0*/  UISETP.NE.AND UP0, UPT, UR24, URZ, UPT ;  /* 0x000000ff1800728c */ /* 0x000fd8000bf05270 */
        /* <DEDUP_REMOVED lines=11> */
.L_x_141:
[----:B------:R-:W-:Y:S05]  /*05b0*/  BRA.U !UP0, `(.L_x_140) ;  /* 0x0000000108447547 */ /* 0x000fea000b800000 */
[----:B------:R-:W-:Y:S01]  /*05c0*/  ISETP.GE.U32.AND P2, PT, R6, 0x3, PT ;  /* 0x000000030600780c */ /* 0x000fe20003f46070 */
[----:B------:R-:W-:-:S12]  /*05d0*/  UISETP.NE.AND UP0, UPT, UR25, URZ, UPT ;  /* 0x000000ff1900728c */ /* 0x000fd8000bf05270 */
[C---:B0-----:R-:W-:Y:S02]  /*05e0*/  @P2 IMAD R5, R3.reuse, 0x400, R4 ;  /* 0x0000040003052824 */ /* 0x041fe400078e0204 */
[----:B------:R-:W-:-:S03]  /*05f0*/  @P2 VIADD R3, R3, 0x4 ;  /* 0x0000000403032836 */ /* 0x000fc60000000000 */
[----:B------:R1:W-:Y:S04]  /*0600*/  @P2 STS [R5], RZ ;  /* 0x000000ff05002388 */ /* 0x0003e80000000800 */
[----:B------:R1:W-:Y:S04]  /*0610*/  @P2 STS [R5+0x400], RZ ;  /* 0x000400ff05002388 */ /* 0x0003e80000000800 */
[----:B------:R1:W-:Y:S04]  /*0620*/  @P2 STS [R5+0x800], RZ ;  /* 0x000800ff05002388 */ /* 0x0003e80000000800 */
[----:B------:R1:W-:Y:S01]  /*0630*/  @P2 STS [R5+0xc00], RZ ;  /* 0x000c00ff05002388 */ /* 0x0003e20000000800 */
[----:B------:R-:W-:Y:S05]  /*0640*/  BRA.U !UP0, `(.L_x_140) ;  /* 0x0000000108207547 */ /* 0x000fea000b800000 */
[----:B------:R-:W-:Y:S01]  /*0650*/  IMAD R3, R3, 0x400, R4 ;  /* 0x0000040003037824 */ /* 0x000fe200078e0204 */
[----:B------:R-:W-:-:S04]  /*0660*/  UISETP.NE.AND UP0, UPT, UR25, 0x1, UPT ;  /* 0x000000011900788c */ /* 0x000fc8000bf05270 */
[----:B------:R2:W-:Y:S05]  /*0670*/  STS [R3], RZ ;  /* 0x000000ff03007388 */ /* 0x0005ea0000000800 */
[----:B------:R-:W-:Y:S05]  /*0680*/  BRA.U !UP0, `(.L_x_140) ;  /* 0x0000000108107547 */ /* 0x000fea000b800000 */
[----:B------:R-:W-:Y:S01]  /*0690*/  UISETP.NE.AND UP0, UPT, UR25, 0x2, UPT ;  /* 0x000000021900788c */ /* 0x000fe2000bf05270 */
[----:B------:R3:W-:Y:S05]  /*06a0*/  STS [R3+0x400], RZ ;  /* 0x000400ff03007388 */ /* 0x0007ea0000000800 */
[----:B------:R-:W-:-:S13]  /*06b0*/  PLOP3.LUT P2, PT, PT, PT, UP0, 0x80, 0x8 ;  /* 0x000000000008781c */ /* 0x000fda0003f4f008 */
[----:B------:R3:W-:Y:S02]  /*06c0*/  @P2 STS [R3+0x800], RZ ;  /* 0x000800ff03002388 */ /* 0x0007e40000000800 */
.L_x_140:
[----:B------:R-:W-:-:S13]  /*06d0*/  ISETP.GT.U32.AND P2, PT, R0, 0x7f, PT ;  /* 0x0000007f0000780c */ /* 0x000fda0003f44070 */
[----:B------:R-:W-:Y:S05]  /*06e0*/  @P2 BRA `(.L_x_137) ;  /* 0x0000000000e02947 */ /* 0x000fea0003800000 */
[----:B--23--:R-:W-:Y:S01]  /*06f0*/  IMAD.MOV.U32 R3, RZ, RZ, RZ ;  /* 0x000000ffff037224 */ /* 0x00cfe200078e00ff */
[----:B------:R-:W-:Y:S06]  /*0700*/  @!P1 BRA `(.L_x_142) ;  /* 0x0000000000589947 */ /* 0x000fec0003800000 */
[----:B------:R-:W-:-:S07]  /*0710*/  IMAD.MOV.U32 R3, RZ, RZ, RZ ;  /* 0x000000ffff037224 */ /* 0x000fce00078e00ff */
.L_x_143:
[C---:B012---:R-:W-:Y:S02]  /*0720*/  IMAD R5, R3.reuse, 0x400, R4 ;  /* 0x0000040003057824 */ /* 0x047fe400078e0204 */
[----:B------:R-:W-:-:S03]  /*0730*/  VIADD R3, R3, 0x10 ;  /* 0x0000001003037836 */ /* 0x000fc60000000000 */
[----:B------:R2:W-:Y:S02]  /*0740*/  STS [R5+0x200], RZ ;  /* 0x000200ff05007388 */ /* 0x0005e40000000800 */
[----:B------:R-:W-:Y:S02]  /*0750*/  ISETP.NE.AND P1, PT, R3, UR26, PT ;  /* 0x0000001a03007c0c */ /* 0x000fe4000bf25270 */
[----:B------:R2:W-:Y:S04]  /*0760*/  STS [R5+0x600], RZ ;  /* 0x000600ff05007388 */ /* 0x0005e80000000800 */
        /* <DEDUP_REMOVED lines=13> */
[----:B------:R2:W-:Y:S01]  /*0840*/  STS [R5+0x3e00], RZ ;  /* 0x003e00ff05007388 */ /* 0x0005e20000000800 */
[----:B------:R-:W-:Y:S05]  /*0850*/  @P1 BRA `(.L_x_143) ;  /* 0xfffffffc00b01947 */ /* 0x000fea000383ffff */
[----:B------:R-:W-:-:S07]  /*0860*/  IMAD.U32 R3, RZ, RZ, UR26 ;  /* 0x0000001aff037e24 */ /* 0x000fce000f8e00ff */
.L_x_142:
[----:B------:R-:W-:Y:S05]  /*0870*/  @!P0 BRA `(.L_x_137) ;  /* 0x00000000007c8947 */ /* 0x000fea0003800000 */
[----:B------:R-:W-:Y:S01]  /*0880*/  ISETP.GE.U32.AND P0, PT, R2, 0x7, PT ;  /* 0x000000070200780c */ /* 0x000fe20003f06070 */
[----:B------:R-:W-:-:S12]  /*0890*/  UISETP.NE.AND UP0, UPT, UR24, URZ, UPT ;  /* 0x000000ff1800728c */ /* 0x000fd8000bf05270 */
[----:B------:R-:W-:Y:S05]  /*08a0*/  @!P0 BRA `(.L_x_144) ;  /* 0x0000000000288947 */ /* 0x000fea0003800000 */
[C---:B------:R-:W-:Y:S02]  /*08b0*/  IMAD R2, R3.reuse, 0x400, R4 ;  /* 0x0000040003027824 */ /* 0x040fe400078e0204 */
[----:B------:R-:W-:-:S03]  /*08c0*/  VIADD R3, R3, 0x8 ;  /* 0x0000000803037836 */ /* 0x000fc60000000000 */
[----:B------:R3:W-:Y:S04]  /*08d0*/  STS [R2+0x200], RZ ;  /* 0x000200ff02007388 */ /* 0x0007e80000000800 */
[----:B------:R3:W-:Y:S04]  /*08e0*/  STS [R2+0x600], RZ ;  /* 0x000600ff02007388 */ /* 0x0007e80000000800 */
[----:B------:R3:W-:Y:S04]  /*08f0*/  STS [R2+0xa00], RZ ;  /* 0x000a00ff02007388 */ /* 0x0007e80000000800 */
[----:B------:R3:W-:Y:S04]  /*0900*/  STS [R2+0xe00], RZ ;  /* 0x000e00ff02007388 */ /* 0x0007e80000000800 */
[----:B------:R3:W-:Y:S04]  /*0910*/  STS [R2+0x1200], RZ ;  /* 0x001200ff02007388 */ /* 0x0007e80000000800 */
[----:B------:R3:W-:Y:S04]  /*0920*/  STS [R2+0x1600], RZ ;  /* 0x001600ff02007388 */ /* 0x0007e80000000800 */
[----:B------:R3:W-:Y:S04]  /*0930*/  STS [R2+0x1a00], RZ ;  /* 0x001a00ff02007388 */ /* 0x0007e80000000800 */
[----:B------:R3:W-:Y:S02]  /*0940*/  STS [R2+0x1e00], RZ ;  /* 0x001e00ff02007388 */ /* 0x0007e40000000800 */
.L_x_144:
[----:B------:R-:W-:Y:S05]  /*0950*/  BRA.U !UP0, `(.L_x_137) ;  /* 0x0000000108447547 */ /* 0x000fea000b800000 */
[----:B------:R-:W-:Y:S01]  /*0960*/  ISETP.GE.U32.AND P0, PT, R6, 0x3, PT ;  /* 0x000000030600780c */ /* 0x000fe20003f06070 */
[----:B------:R-:W-:-:S12]  /*0970*/  UISETP.NE.AND UP0, UPT, UR25, URZ, UPT ;  /* 0x000000ff1900728c */ /* 0x000fd8000bf05270 */
[C---:B---3--:R-:W-:Y:S02]  /*0980*/  @P0 IMAD R2, R3.reuse, 0x400, R4 ;  /* 0x0000040003020824 */ /* 0x048fe400078e0204 */
[----:B------:R-:W-:-:S03]  /*0990*/  @P0 VIADD R3, R3, 0x4 ;  /* 0x0000000403030836 */ /* 0x000fc60000000000 */
[----:B------:R4:W-:Y:S04]  /*09a0*/  @P0 STS [R2+0x200], RZ ;  /* 0x000200ff02000388 */ /* 0x0009e80000000800 */
[----:B------:R4:W-:Y:S04]  /*09b0*/  @P0 STS [R2+0x600], RZ ;  /* 0x000600ff02000388 */ /* 0x0009e80000000800 */
[----:B------:R4:W-:Y:S04]  /*09c0*/  @P0 STS [R2+0xa00], RZ ;  /* 0x000a00ff02000388 */ /* 0x0009e80000000800 */
[----:B------:R4:W-:Y:S01]  /*09d0*/  @P0 STS [R2+0xe00], RZ ;  /* 0x000e00ff02000388 */ /* 0x0009e20000000800 */
[----:B------:R-:W-:Y:S05]  /*09e0*/  BRA.U !UP0, `(.L_x_137) ;  /* 0x0000000108207547 */ /* 0x000fea000b800000 */
[----:B------:R-:W-:Y:S01]  /*09f0*/  IMAD R3, R3, 0x400, R4 ;  /* 0x0000040003037824 */ /* 0x000fe200078e0204 */
[----:B------:R-:W-:-:S04]  /*0a00*/  UISETP.NE.AND UP0, UPT, UR25, 0x1, UPT ;  /* 0x000000011900788c */ /* 0x000fc8000bf05270 */
[----:B------:R3:W-:Y:S05]  /*0a10*/  STS [R3+0x200], RZ ;  /* 0x000200ff03007388 */ /* 0x0007ea0000000800 */
[----:B------:R-:W-:Y:S05]  /*0a20*/  BRA.U !UP0, `(.L_x_137) ;  /* 0x0000000108107547 */ /* 0x000fea000b800000 */
[----:B------:R-:W-:Y:S01]  /*0a30*/  UISETP.NE.AND UP0, UPT, UR25, 0x2, UPT ;  /* 0x000000021900788c */ /* 0x000fe2000bf05270 */
[----:B------:R0:W-:Y:S05]  /*0a40*/  STS [R3+0x600], RZ ;  /* 0x000600ff03007388 */ /* 0x0001ea0000000800 */
[----:B------:R-:W-:-:S13]  /*0a50*/  PLOP3.LUT P0, PT, PT, PT, UP0, 0x80, 0x8 ;  /* 0x000000000008781c */ /* 0x000fda0003f0f008 */
[----:B------:R0:W-:Y:S02]  /*0a60*/  @P0 STS [R3+0xa00], RZ ;  /* 0x000a00ff03000388 */ /* 0x0001e40000000800 */
.L_x_137:
[----:B------:R-:W-:Y:S05]  /*0a70*/  BSYNC.RECONVERGENT B0 ;  /* 0x0000000000007941 */ /* 0x000fea0003800200 */
.L_x_136:
[----:B------:R-:W5:Y:S01]  /*0a80*/  LDCU.64 UR14, c[0x0][0x390] ;  /* 0x00007200ff0e77ac */ /* 0x000f620008000a00 */
[----:B------:R-:W-:Y:S02]  /*0a90*/  USHF.L.U32 UR4, UR6, 0x1e, URZ ;  /* 0x0000001e06047899 */ /* 0x000fe400080006ff */
[----:B------:R-:W-:Y:S02]  /*0aa0*/  USHF.L.U64.HI UR5, UR6, 0x1e, UR7 ;  /* 0x0000001e06057899 */ /* 0x000fe40008010207 */
[----:B-----5:R-:W-:-:S04]  /*0ab0*/  UIADD3 UR4, UP0, UPT, -UR4, UR14, URZ ;  /* 0x0000000e04047290 */ /* 0x020fc8000ff1e1ff */
[----:B------:R-:W-:Y:S02]  /*0ac0*/  UIADD3.X UR5, UPT, UPT, ~UR5, UR15, URZ, UP0, !UPT ;  /* 0x0000000f05057290 */ /* 0x000fe400087fe5ff */
[----:B------:R-:W-:-:S04]  /*0ad0*/  UISETP.LT.U32.AND UP0, UPT, UR4, 0x40000000, UPT ;  /* 0x400000000400788c */ /* 0x000fc8000bf01070 */
[----:B------:R-:W-:-:S04]  /*0ae0*/  UISETP.LT.U32.AND.EX UP0, UPT, UR5, URZ, UPT, UP0 ;  /* 0x000000ff0500728c */ /* 0x000fc8000bf01100 */
[----:B------:R-:W-:Y:S02]  /*0af0*/  USEL UR13, UR4, 0x40000000, UP0 ;  /* 0x40000000040d7887 */ /* 0x000fe40008000000 */
[----:B------:R-:W-:Y:S02]  /*0b00*/  USEL UR14, UR5, URZ, UP0 ;  /* 0x000000ff050e7287 */ /* 0x000fe40008000000 */
[----:B------:R-:W-:-:S04]  /*0b10*/  UISETP.GT.U32.AND UP0, UPT, UR13, UR8, UPT ;  /* 0x000000080d00728c */ /* 0x000fc8000bf04070 */
[----:B------:R-:W-:Y:S01]  /*0b20*/  UISETP.GT.U32.AND.EX UP0, UPT, UR14, URZ, UPT, UP0 ;  /* 0x000000ff0e00728c */ /* 0x000fe2000bf04100 */
[----:B------:R-:W-:Y:S08]  /*0b30*/  BAR.SYNC.DEFER_BLOCKING 0x0 ;  /* 0x0000000000007b1d */ /* 0x000ff00000010000 */
[----:B------:R-:W-:Y:S06]  /*0b40*/  BAR.SYNC.DEFER_BLOCKING 0x0 ;  /* 0x0000000000007b1d */ /* 0x000fec0000010000 */
[----:B------:R-:W-:Y:S05]  /*0b50*/  BRA.U !UP0, `(.L_x_145) ;  /* 0x00000011082c7547 */ /* 0x000fea000b800000 */
[----:B------:R-:W-:Y:S01]  /*0b60*/  UMOV UR10, UR8 ;  /* 0x00000008000a7c82 */ /* 0x000fe20008000000 */
[----:B------:R-:W-:-:S05]  /*0b70*/  UMOV UR5, URZ ;  /* 0x000000ff00057c82 */ /* 0x000fca0008000000 */
.L_x_150:
[----:B-----5:R-:W5:Y:S01]  /*0b80*/  LDCU.64 UR18, c[0x0][0x390] ;  /* 0x00007200ff1277ac */ /* 0x020f620008000a00 */
[----:B------:R-:W-:Y:S02]  /*0b90*/  USHF.L.U32 UR15, UR6, 0x1e, URZ ;  /* 0x0000001e060f7899 */ /* 0x000fe400080006ff */
[----:B------:R-:W-:Y:S02]  /*0ba0*/  USHF.L.U64.HI UR16, UR6, 0x1e, UR7 ;  /* 0x0000001e06107899 */ /* 0x000fe40008010207 */
[----:B------:R-:W-:-:S04]  /*0bb0*/  UIADD3 UR15, UP0, UPT, UR10, UR15, URZ ;  /* 0x0000000f0a0f7290 */ /* 0x000fc8000ff1e0ff */
[----:B------:R-:W-:Y:S02]  /*0bc0*/  UIADD3.X UR16, UPT, UPT, UR5, UR16, URZ, UP0, !UPT ;  /* 0x0000001005107290 */ /* 0x000fe400087fe4ff */
[----:B------:R-:W-:Y:S02]  /*0bd0*/  ULEA UR10, UP0, UR28, UR10, 0xb ;  /* 0x0000000a1c0a7291 */ /* 0x000fe4000f8058ff */
[----:B-----5:R-:W-:Y:S02]  /*0be0*/  UIADD3 UR17, UP1, UPT, -UR15, UR18, URZ ;  /* 0x000000120f117290 */ /* 0x020fe4000ff3e1ff */
[----:B------:R-:W-:Y:S02]  /*0bf0*/  UIADD3.X UR5, UPT, UPT, URZ, UR5, URZ, UP0, !UPT ;  /* 0x00000005ff057290 */ /* 0x000fe400087fe4ff */
[----:B------:R-:W-:Y:S02]  /*0c00*/  UIADD3.X UR4, UPT, UPT, ~UR16, UR19, URZ, UP1, !UPT ;  /* 0x0000001310047290 */ /* 0x000fe40008ffe5ff */
[----:B------:R-:W-:-:S02]  /*0c10*/  UISETP.GE.U32.AND UP1, UPT, UR17, 0x800, UPT ;  /* 0x000008001100788c */ /* 0x000fc4000bf26070 */
[----:B------:R-:W-:Y:S02]  /*0c20*/  UISETP.GE.U32.AND UP0, UPT, UR10, UR13, UPT ;  /* 0x0000000d0a00728c */ /* 0x000fe4000bf06070 */
[----:B------:R-:W-:Y:S02]  /*0c30*/  UISETP.GE.U32.AND.EX UP1, UPT, UR4, URZ, UPT, UP1 ;  /* 0x000000ff0400728c */ /* 0x000fe4000bf26110 */
[----:B------:R-:W-:-:S07]  /*0c40*/  UISETP.GE.U32.AND.EX UP0, UPT, UR5, UR14, UPT, UP0 ;  /* 0x0000000e0500728c */ /* 0x000fce000bf06100 */
[----:B0-----:R-:W-:Y:S05]  /*0c50*/  BRA.U !UP1, `(.L_x_146) ;  /* 0x0000000109587547 */ /* 0x001fea000b800000 */
[----:B------:R-:W4:Y:S01]  /*0c60*/  LDCU.64 UR18, c[0x0][0x388] ;  /* 0x00007100ff1277ac */ /* 0x000f220008000a00 */
[----:B0-23--:R-:W-:-:S05]  /*0c70*/  IADD3 R3, P0, PT, R0, UR15, RZ ;  /* 0x0000000f00037c10 */ /* 0x00dfca000ff1e0ff */
[----:B------:R-:W-:Y:S01]  /*0c80*/  IMAD.X R6, RZ, RZ, UR16, P0 ;  /* 0x00000010ff067e24 */ /* 0x000fe200080e06ff */
[----:B----4-:R-:W-:-:S04]  /*0c90*/  LEA R2, P0, R3, UR18, 0x2 ;  /* 0x0000001203027c11 */ /* 0x010fc8000f8010ff */
        /* <DEDUP_REMOVED lines=14> */
[----:B-1----:R0:W5:Y:S04]  /*0d80*/  LDG.E R5, desc[UR20][R2.64+0x1a00] ;  /* 0x001a001402057981 */ /* 0x002168000c1e1900 */
[----:B------:R0:W5:Y:S04]  /*0d90*/  LDG.E R7, desc[UR20][R2.64+0x1c00] ;  /* 0x001c001402077981 */ /* 0x000168000c1e1900 */
[----:B------:R0:W5:Y:S01]  /*0da0*/  LDG.E R8, desc[UR20][R2.64+0x1e00] ;  /* 0x001e001402087981 */ /* 0x000162000c1e1900 */
[----:B------:R-:W-:Y:S05]  /*0db0*/  BRA `(.L_x_147) ;  /* 0x00000004000c7947 */ /* 0x000fea0003800000 */
.L_x_146:
[----:B------:R-:W4:Y:S01]  /*0dc0*/  LDCU.64 UR18, c[0x0][0x388] ;  /* 0x00007100ff1277ac */ /* 0x000f220008000a00 */
[C---:B012---:R-:W-:Y:S01]  /*0dd0*/  VIADD R5, R0.reuse, 0x100 ;  /* 0x0000010000057836 */ /* 0x047fe20000000000 */
[C---:B---3--:R-:W-:Y:S01]  /*0de0*/  IADD3 R3, P0, PT, R0.reuse, UR15, RZ ;  /* 0x0000000f00037c10 */ /* 0x048fe2000ff1e0ff */
[C---:B----4-:R-:W-:Y:S01]  /*0df0*/  VIADD R2, R0.reuse, 0x80 ;  /* 0x0000008000027836 */ /* 0x050fe20000000000 */
[C---:B------:R-:W-:Y:S01]  /*0e00*/  ISETP.GE.AND P1, PT, R0.reuse, UR17, PT ;  /* 0x0000001100007c0c */ /* 0x040fe2000bf26270 */
[----:B------:R-:W-:Y:S01]  /*0e10*/  VIADD R7, R0, 0x180 ;  /* 0x0000018000077836 */ /* 0x000fe20000000000 */
[----:B------:R-:W-:Y:S01]  /*0e20*/  ISETP.GE.AND P3, PT, R5, UR17, PT ;  /* 0x0000001105007c0c */ /* 0x000fe2000bf66270 */
[----:B------:R-:W-:Y:S01]  /*0e30*/  IMAD.X R6, RZ, RZ, UR16, P0 ;  /* 0x00000010ff067e24 */ /* 0x000fe200080e06ff */
[----:B------:R-:W-:Y:S01]  /*0e40*/  ISETP.GE.AND P2, PT, R2, UR17, PT ;  /* 0x0000001102007c0c */ /* 0x000fe2000bf46270 */
[----:B------:R-:W-:Y:S01]  /*0e50*/  VIADD R5, R0, 0x200 ;  /* 0x0000020000057836 */ /* 0x000fe20000000000 */
[----:B------:R-:W-:Y:S01]  /*0e60*/  ISETP.GE.AND P4, PT, R7, UR17, PT ;  /* 0x0000001107007c0c */ /* 0x000fe2000bf86270 */
[----:B------:R-:W-:-:S03]  /*0e70*/  IMAD.MOV.U32 R22, RZ, RZ, -0x1 ;  /* 0xffffffffff167424 */ /* 0x000fc600078e00ff */
[----:B------:R-:W-:Y:S01]  /*0e80*/  ISETP.GE.AND P5, PT, R5, UR17, PT ;  /* 0x0000001105007c0c */ /* 0x000fe2000bfa6270 */
[----:B------:R-:W-:Y:S01]  /*0e90*/  VIADD R5, R0, 0x300 ;  /* 0x0000030000057836 */ /* 0x000fe20000000000 */
[----:B------:R-:W-:-:S04]  /*0ea0*/  LEA R2, P0, R3, UR18, 0x2 ;  /* 0x0000001203027c11 */ /* 0x000fc8000f8010ff */
[----:B------:R-:W-:Y:S01]  /*0eb0*/  LEA.HI.X R3, R3, UR19, R6, 0x2, P0 ;  /* 0x0000001303037c11 */ /* 0x000fe200080f1406 */
[----:B------:R-:W-:Y:S02]  /*0ec0*/  IMAD.MOV.U32 R11, RZ, RZ, -0x1 ;  /* 0xffffffffff0b7424 */ /* 0x000fe400078e00ff */
[C---:B------:R-:W-:Y:S02]  /*0ed0*/  VIADD R6, R0.reuse, 0x280 ;  /* 0x0000028000067836 */ /* 0x040fe40000000000 */
[----:B------:R1:W5:Y:S01]  /*0ee0*/  @!P1 LDG.E R22, desc[UR20][R2.64] ;  /* 0x0000001402169981 */ /* 0x000362000c1e1900 */
[----:B------:R-:W-:Y:S01]  /*0ef0*/  ISETP.GE.AND P1, PT, R5, UR17, PT ;  /* 0x0000001105007c0c */ /* 0x000fe2000bf26270 */
[----:B------:R-:W-:Y:S01]  /*0f00*/  VIADD R5, R0, 0x380 ;  /* 0x0000038000057836 */ /* 0x000fe20000000000 */
[----:B------:R-:W-:Y:S01]  /*0f10*/  ISETP.GE.AND P0, PT, R6, UR17, PT ;  /* 0x0000001106007c0c */ /* 0x000fe2000bf06270 */
[----:B------:R-:W-:Y:S01]  /*0f20*/  IMAD.MOV.U32 R13, RZ, RZ, -0x1 ;  /* 0xffffffffff0d7424 */ /* 0x000fe200078e00ff */
[----:B------:R1:W5:Y:S02]  /*0f30*/  @!P2 LDG.E R11, desc[UR20][R2.64+0x200] ;  /* 0x00020014020ba981 */ /* 0x000364000c1e1900 */
[----:B------:R-:W-:Y:S01]  /*0f40*/  ISETP.GE.AND P2, PT, R5, UR17, PT ;  /* 0x0000001105007c0c */ /* 0x000fe2000bf46270 */
[----:B------:R-:W-:-:S02]  /*0f50*/  VIADD R5, R0, 0x480 ;  /* 0x0000048000057836 */ /* 0x000fc40000000000 */
[----:B------:R-:W-:Y:S01]  /*0f60*/  IMAD.MOV.U32 R12, RZ, RZ, -0x1 ;  /* 0xffffffffff0c7424 */ /* 0x000fe200078e00ff */
[----:B------:R1:W5:Y:S01]  /*0f70*/  @!P4 LDG.E R13, desc[UR20][R2.64+0x600] ;  /* 0x00060014020dc981 */ /* 0x000362000c1e1900 */
[----:B------:R-:W-:Y:S01]  /*0f80*/  IMAD.MOV.U32 R14, RZ, RZ, -0x1 ;  /* 0xffffffffff0e7424 */ /* 0x000fe200078e00ff */
[C---:B------:R-:W-:Y:S02]  /*0f90*/  LOP3.LUT R6, R0.reuse, 0x400, RZ, 0xfc, !PT ;  /* 0x0000040000067812 */ /* 0x040fe400078efcff */
[----:B------:R-:W-:Y:S01]  /*0fa0*/  ISETP.GE.AND P4, PT, R5, UR17, PT ;  /* 0x0000001105007c0c */ /* 0x000fe2000bf86270 */
[----:B------:R-:W-:Y:S01]  /*0fb0*/  VIADD R5, R0, 0x500 ;  /* 0x0000050000057836 */ /* 0x000fe20000000000 */
[----:B------:R1:W5:Y:S01]  /*0fc0*/  @!P3 LDG.E R12, desc[UR20][R2.64+0x400] ;  /* 0x00040014020cb981 */ /* 0x000362000c1e1900 */
[----:B------:R-:W-:Y:S01]  /*0fd0*/  ISETP.GE.AND P3, PT, R6, UR17, PT ;  /* 0x0000001106007c0c */ /* 0x000fe2000bf66270 */
[----:B------:R-:W-:Y:S02]  /*0fe0*/  IMAD.MOV.U32 R15, RZ, RZ, -0x1 ;  /* 0xffffffffff0f7424 */ /* 0x000fe400078e00ff */
[----:B------:R-:W-:Y:S01]  /*0ff0*/  IMAD.MOV.U32 R18, RZ, RZ, -0x1 ;  /* 0xffffffffff127424 */ /* 0x000fe200078e00ff */
[----:B------:R1:W5:Y:S01]  /*1000*/  @!P5 LDG.E R14, desc[UR20][R2.64+0x800] ;  /* 0x00080014020ed981 */ /* 0x000362000c1e1900 */
[----:B------:R-:W-:Y:S01]  /*1010*/  ISETP.GE.AND P5, PT, R5, UR17, PT ;  /* 0x0000001105007c0c */ /* 0x000fe2000bfa6270 */
[----:B------:R-:W-:-:S02]  /*1020*/  VIADD R6, R0, 0x580 ;  /* 0x0000058000067836 */ /* 0x000fc40000000000 */
[----:B------:R-:W-:Y:S01]  /*1030*/  VIADD R5, R0, 0x600 ;  /* 0x0000060000057836 */ /* 0x000fe20000000000 */
[----:B------:R1:W5:Y:S01]  /*1040*/  @!P0 LDG.E R15, desc[UR20][R2.64+0xa00] ;  /* 0x000a0014020f8981 */ /* 0x000362000c1e1900 */
[----:B------:R-:W-:Y:S01]  /*1050*/  IMAD.MOV.U32 R19, RZ, RZ, -0x1 ;  /* 0xffffffffff137424 */ /* 0x000fe200078e00ff */
[----:B------:R-:W-:Y:S01]  /*1060*/  ISETP.GE.AND P0, PT, R6, UR17, PT ;  /* 0x0000001106007c0c */ /* 0x000fe2000bf06270 */
[----:B------:R-:W-:Y:S01]  /*1070*/  IMAD.MOV.U32 R17, RZ, RZ, -0x1 ;  /* 0xffffffffff117424 */ /* 0x000fe200078e00ff */
[----:B------:R1:W5:Y:S01]  /*1080*/  @!P1 LDG.E R18, desc[UR20][R2.64+0xc00] ;  /* 0x000c001402129981 */ /* 0x000362000c1e1900 */
[----:B------:R-:W-:Y:S01]  /*1090*/  IMAD.MOV.U32 R16, RZ, RZ, -0x1 ;  /* 0xffffffffff107424 */ /* 0x000fe200078e00ff */
[----:B------:R-:W-:Y:S01]  /*10a0*/  ISETP.GE.AND P1, PT, R5, UR17, PT ;  /* 0x0000001105007c0c */ /* 0x000fe2000bf26270 */
[C---:B------:R-:W-:Y:S01]  /*10b0*/  VIADD R5, R0.reuse, 0x680 ;  /* 0x0000068000057836 */ /* 0x040fe20000000000 */
[----:B------:R1:W5:Y:S01]  /*10c0*/  @!P2 LDG.E R19, desc[UR20][R2.64+0xe00] ;  /* 0x000e00140213a981 */ /* 0x000362000c1e1900 */
[----:B------:R-:W-:-:S03]  /*10d0*/  VIADD R6, R0, 0x700 ;  /* 0x0000070000067836 */ /* 0x000fc60000000000 */
[----:B------:R1:W5:Y:S01]  /*10e0*/  @!P3 LDG.E R17, desc[UR20][R2.64+0x1000] ;  /* 0x001000140211b981 */ /* 0x000362000c1e1900 */
[----:B------:R-:W-:Y:S02]  /*10f0*/  ISETP.GE.AND P2, PT, R5, UR17, PT ;  /* 0x0000001105007c0c */ /* 0x000fe4000bf46270 */
[----:B------:R-:W-:Y:S01]  /*1100*/  ISETP.GE.AND P3, PT, R6, UR17, PT ;  /* 0x0000001106007c0c */ /* 0x000fe2000bf66270 */
[----:B------:R1:W5:Y:S01]  /*1110*/  @!P4 LDG.E R16, desc[UR20][R2.64+0x1200] ;  /* 0x001200140210c981 */ /* 0x000362000c1e1900 */
[----:B------:R-:W-:Y:S01]  /*1120*/  ISETP.GE.AND P4, PT, R20, UR17, PT ;  /* 0x0000001114007c0c */ /* 0x000fe2000bf86270 */
[----:B------:R-:W-:Y:S02]  /*1130*/  IMAD.MOV.U32 R10, RZ, RZ, -0x1 ;  /* 0xffffffffff0a7424 */ /* 0x000fe400078e00ff */
[----:B------:R-:W-:Y:S02]  /*1140*/  IMAD.MOV.U32 R9, RZ, RZ, -0x1 ;  /* 0xffffffffff097424 */ /* 0x000fe400078e00ff */
[----:B------:R-:W-:-:S02]  /*1150*/  IMAD.MOV.U32 R6, RZ, RZ, -0x1 ;  /* 0xffffffffff067424 */ /* 0x000fc400078e00ff */
[----:B------:R-:W-:Y:S01]  /*1160*/  IMAD.MOV.U32 R5, RZ, RZ, -0x1 ;  /* 0xffffffffff057424 */ /* 0x000fe200078e00ff */
[----:B------:R1:W5:Y:S01]  /*1170*/  @!P5 LDG.E R10, desc[UR20][R2.64+0x1400] ;  /* 0x00140014020ad981 */ /* 0x000362000c1e1900 */
[----:B------:R-:W-:Y:S02]  /*1180*/  IMAD.MOV.U32 R7, RZ, RZ, -0x1 ;  /* 0xffffffffff077424 */ /* 0x000fe400078e00ff */
[----:B------:R-:W-:Y:S01]  /*1190*/  IMAD.MOV.U32 R8, RZ, RZ, -0x1 ;  /* 0xffffffffff087424 */ /* 0x000fe200078e00ff */
[----:B------:R1:W5:Y:S04]  /*11a0*/  @!P0 LDG.E R9, desc[UR20][R2.64+0x1600] ;  /* 0x0016001402098981 */ /* 0x000368000c1e1900 */
[----:B------:R1:W5:Y:S04]  /*11b0*/  @!P1 LDG.E R6, desc[UR20][R2.64+0x1800] ;  /* 0x0018001402069981 */ /* 0x000368000c1e1900 */
[----:B------:R1:W5:Y:S04]  /*11c0*/  @!P2 LDG.E R5, desc[UR20][R2.64+0x1a00] ;  /* 0x001a00140205a981 */ /* 0x000368000c1e1900 */
[----:B------:R1:W5:Y:S04]  /*11d0*/  @!P3 LDG.E R7, desc[UR20][R2.64+0x1c00] ;  /* 0x001c00140207b981 */ /* 0x000368000c1e1900 */
[----:B------:R1:W5:Y:S02]  /*11e0*/  @!P4 LDG.E R8, desc[UR20][R2.64+0x1e00] ;  /* 0x001e00140208c981 */ /* 0x000364000c1e1900 */
.L_x_147:
[----:B01----:R-:W0:Y:S02]  /*11f0*/  LDC.64 R2, c[0x0][0x398] ;  /* 0x0000e600ff027b82 */ /* 0x003e240000000a00 */
[----:B0-----:R-:W-:-:S13]  /*1200*/  ISETP.GT.AND P0, PT, R3, R2, PT ;  /* 0x000000020300720c */ /* 0x001fda0003f04270 */
[----:B------:R-:W-:Y:S05]  /*1210*/  @!P0 BRA `(.L_x_148) ;  /* 0x0000000800788947 */ /* 0x000fea0003800000 */
[----:B-----5:R-:W-:Y:S01]  /*1220*/  ISETP.GE.AND P0, PT, R22, RZ, PT ;  /* 0x000000ff1600720c */ /* 0x020fe20003f06270 */
[----:B------:R-:W0:Y:S01]  /*1230*/  S2UR UR15, SR_CgaCtaId ;  /* 0x00000000000f79c3 */ /* 0x000e220000008800 */
[----:B------:R-:W-:Y:S01]  /*1240*/  ISETP.GE.AND P1, PT, R11, RZ, PT ;  /* 0x000000ff0b00720c */ /* 0x000fe20003f26270 */
[----:B------:R-:W-:Y:S01]  /*1250*/  UMOV UR4, 0x400 ;  /* 0x0000040000047882 */ /* 0x000fe20000000000 */
[----:B------:R-:W-:Y:S01]  /*1260*/  SEL R23, RZ, 0x7fffffff, !P0 ;  /* 0x7fffffffff177807 */ /* 0x000fe20004000000 */
[----:B------:R-:W1:Y:S01]  /*1270*/  LDCU UR16, c[0x0][0x398] ;  /* 0x00007300ff1077ac */ /* 0x000e620008000800 */
[----:B------:R-:W-:Y:S02]  /*1280*/  SEL R24, RZ, 0x7fffffff, !P1 ;  /* 0x7fffffffff187807 */ /* 0x000fe40004800000 */
[----:B------:R-:W-:Y:S02]  /*1290*/  ISETP.GE.AND P0, PT, R14, RZ, PT ;  /* 0x000000ff0e00720c */ /* 0x000fe40003f06270 */
[----:B------:R-:W-:-:S02]  /*12a0*/  ISETP.GE.AND P1, PT, R15, RZ, PT ;  /* 0x000000ff0f00720c */ /* 0x000fc40003f26270 */
[----:B------:R-:W-:Y:S02]  /*12b0*/  ISETP.GE.AND P2, PT, R12, RZ, PT ;  /* 0x000000ff0c00720c */ /* 0x000fe40003f46270 */
[----:B------:R-:W-:Y:S02]  /*12c0*/  LOP3.LUT R2, R23, R22, RZ, 0x3c, !PT ;  /* 0x0000001617027212 */ /* 0x000fe400078e3cff */
[----:B------:R-:W-:Y:S02]  /*12d0*/  SEL R23, RZ, 0x7fffffff, !P0 ;  /* 0x7fffffffff177807 */ /* 0x000fe40004000000 */
[----:B------:R-:W-:Y:S02]  /*12e0*/  SEL R22, RZ, 0x7fffffff, !P1 ;  /* 0x7fffffffff167807 */ /* 0x000fe40004800000 */
[----:B------:R-:W-:Y:S02]  /*12f0*/  ISETP.GE.AND P0, PT, R17, RZ, PT ;  /* 0x000000ff1100720c */ /* 0x000fe40003f06270 */
[----:B------:R-:W-:-:S02]  /*1300*/  SEL R25, RZ, 0x7fffffff, !P2 ;  /* 0x7fffffffff197807 */ /* 0x000fc40005000000 */
[----:B------:R-:W-:Y:S01]  /*1310*/  ISETP.GE.AND P3, PT, R13, RZ, PT ;  /* 0x000000ff0d00720c */ /* 0x000fe20003f66270 */
[----:B0-----:R-:W-:Y:S01]  /*1320*/  ULEA UR15, UR15, UR4, 0x18 ;  /* 0x000000040f0f7291 */ /* 0x001fe2000f8ec0ff */
[----:B------:R-:W-:Y:S02]  /*1330*/  ISETP.GE.AND P2, PT, R18, RZ, PT ;  /* 0x000000ff1200720c */ /* 0x000fe40003f46270 */
[----:B------:R-:W-:Y:S01]  /*1340*/  LOP3.LUT R15, R22, R15, RZ, 0x3c, !PT ;  /* 0x0000000f160f7212 */ /* 0x000fe200078e3cff */
[----:B------:R-:W-:Y:S01]  /*1350*/  UMOV UR4, URZ ;  /* 0x000000ff00047c82 */ /* 0x000fe20008000000 */
[----:B------:R-:W-:Y:S02]  /*1360*/  SEL R22, RZ, 0x7fffffff, !P0 ;  /* 0x7fffffffff167807 */ /* 0x000fe40004000000 */
[----:B------:R-:W-:Y:S02]  /*1370*/  LOP3.LUT R12, R25, R12, RZ, 0x3c, !PT ;  /* 0x0000000c190c7212 */ /* 0x000fe400078e3cff */
[----:B------:R-:W-:-:S02]  /*1380*/  ISETP.GE.AND P1, PT, R16, RZ, PT ;  /* 0x000000ff1000720c */ /* 0x000fc40003f26270 */
[----:B------:R-:W-:Y:S02]  /*1390*/  ISETP.GE.AND P0, PT, R9, RZ, PT ;  /* 0x000000ff0900720c */ /* 0x000fe40003f06270 */
[----:B------:R-:W-:Y:S02]  /*13a0*/  SEL R26, RZ, 0x7fffffff, !P3 ;  /* 0x7fffffffff1a7807 */ /* 0x000fe40005800000 */
[----:B------:R-:W-:Y:S02]  /*13b0*/  SEL R25, RZ, 0x7fffffff, !P2 ;  /* 0x7fffffffff197807 */ /* 0x000fe40005000000 */
[----:B------:R-:W-:Y:S02]  /*13c0*/  ISETP.GE.AND P3, PT, R19, RZ, PT ;  /* 0x000000ff1300720c */ /* 0x000fe40003f66270 */
[----:B------:R-:W-:Y:S02]  /*13d0*/  ISETP.GE.AND P2, PT, R10, RZ, PT ;  /* 0x000000ff0a00720c */ /* 0x000fe40003f46270 */
[----:B------:R-:W-:-:S02]  /*13e0*/  LOP3.LUT R14, R23, R14, RZ, 0x3c, !PT ;  /* 0x0000000e170e7212 */ /* 0x000fc400078e3cff */
[----:B------:R-:W-:Y:S02]  /*13f0*/  LOP3.LUT R17, R22, R17, RZ, 0x3c, !PT ;  /* 0x0000001116117212 */ /* 0x000fe400078e3cff */
[----:B------:R-:W-:Y:S02]  /*1400*/  SEL R23, RZ, 0x7fffffff, !P1 ;  /* 0x7fffffffff177807 */ /* 0x000fe40004800000 */
[----:B------:R-:W-:Y:S02]  /*1410*/  SEL R22, RZ, 0x7fffffff, !P0 ;  /* 0x7fffffffff167807 */ /* 0x000fe40004000000 */
[----:B------:R-:W-:Y:S02]  /*1420*/  LOP3.LUT R11, R24, R11, RZ, 0x3c, !PT ;  /* 0x0000000b180b7212 */ /* 0x000fe400078e3cff */
[----:B------:R-:W-:Y:S02]  /*1430*/  LOP3.LUT R18, R25, R18, RZ, 0x3c, !PT ;  /* 0x0000001219127212 */ /* 0x000fe400078e3cff */
[----:B------:R-:W-:-:S02]  /*1440*/  ISETP.GE.AND P0, PT, R6, RZ, PT ;  /* 0x000000ff0600720c */ /* 0x000fc40003f06270 */
[----:B------:R-:W-:Y:S02]  /*1450*/  SEL R24, RZ, 0x7fffffff, !P3 ;  /* 0x7fffffffff187807 */ /* 0x000fe40005800000 */
[----:B------:R-:W-:Y:S02]  /*1460*/  SEL R25, RZ, 0x7fffffff, !P2 ;  /* 0x7fffffffff197807 */ /* 0x000fe40005000000 */
[----:B------:R-:W-:Y:S02]  /*1470*/  ISETP.GE.AND P1, PT, R5, RZ, PT ;  /* 0x000000ff0500720c */ /* 0x000fe40003f26270 */
[----:B------:R-:W-:Y:S02]  /*1480*/  ISETP.GE.AND P2, PT, R7, RZ, PT ;  /* 0x000000ff0700720c */ /* 0x000fe40003f46270 */
[----:B------:R-:W-:Y:S02]  /*1490*/  LOP3.LUT R13, R26, R13, RZ, 0x3c, !PT ;  /* 0x0000000d1a0d7212 */ /* 0x000fe400078e3cff */
[----:B------:R-:W-:-:S02]  /*14a0*/  LOP3.LUT R16, R23, R16, RZ, 0x3c, !PT ;  /* 0x0000001017107212 */ /* 0x000fc400078e3cff */
[----:B------:R-:W-:Y:S02]  /*14b0*/  SEL R23, RZ, 0x7fffffff, !P0 ;  /* 0x7fffffffff177807 */ /* 0x000fe40004000000 */
[----:B------:R-:W-:Y:S02]  /*14c0*/  LOP3.LUT R19, R24, R19, RZ, 0x3c, !PT ;  /* 0x0000001318137212 */ /* 0x000fe400078e3cff */
[----:B------:R-:W-:Y:S02]  /*14d0*/  LOP3.LUT R9, R22, R9, RZ, 0x3c, !PT ;  /* 0x0000000916097212 */ /* 0x000fe400078e3cff */
[----:B------:R-:W-:Y:S02]  /*14e0*/  ISETP.GE.AND P0, PT, R8, RZ, PT ;  /* 0x000000ff0800720c */ /* 0x000fe40003f06270 */
[----:B------:R-:W-:Y:S02]  /*14f0*/  SEL R22, RZ, 0x7fffffff, !P1 ;  /* 0x7fffffffff167807 */ /* 0x000fe40004800000 */
[----:B------:R-:W-:-:S02]  /*1500*/  SEL R24, RZ, 0x7fffffff, !P2 ;  /* 0x7fffffffff187807 */ /* 0x000fc40005000000 */
[----:B------:R-:W-:Y:S02]  /*1510*/  ISETP.NE.AND P1, PT, R2, 0x7fffffff, PT ;  /* 0x7fffffff0200780c */ /* 0x000fe40003f25270 */
[----:B------:R-:W-:Y:S02]  /*1520*/  ISETP.NE.AND P2, PT, R11, 0x7fffffff, PT ;  /* 0x7fffffff0b00780c */ /* 0x000fe40003f45270 */
[----:B------:R-:W-:Y:S02]  /*1530*/  ISETP.NE.AND P3, PT, R12, 0x7fffffff, PT ;  /* 0x7fffffff0c00780c */ /* 0x000fe40003f65270 */
[----:B------:R-:W-:Y:S02]  /*1540*/  ISETP.NE.AND P4, PT, R13, 0x7fffffff, PT ;  /* 0x7fffffff0d00780c */ /* 0x000fe40003f85270 */
[----:B------:R-:W-:Y:S02]  /*1550*/  LOP3.LUT R6, R23, R6, RZ, 0x3c, !PT ;  /* 0x0000000617067212 */ /* 0x000fe400078e3cff */
[----:B------:R-:W-:-:S02]  /*1560*/  SEL R23, RZ, 0x7fffffff, !P0 ;  /* 0x7fffffffff177807 */ /* 0x000fc40004000000 */
[----:B------:R-:W-:Y:S02]  /*1570*/  SEL R2, R2, 0x80000000, P1 ;  /* 0x8000000002027807 */ /* 0x000fe40000800000 */
[----:B------:R-:W-:Y:S02]  /*1580*/  SEL R11, R11, 0x80000000, P2 ;  /* 0x800000000b0b7807 */ /* 0x000fe40001000000 */
[----:B------:R-:W-:Y:S02]  /*1590*/  SEL R12, R12, 0x80000000, P3 ;  /* 0x800000000c0c7807 */ /* 0x000fe40001800000 */
[----:B------:R-:W-:Y:S02]  /*15a0*/  SEL R13, R13, 0x80000000, P4 ;  /* 0x800000000d0d7807 */ /* 0x000fe40002000000 */
[----:B------:R-:W-:Y:S02]  /*15b0*/  ISETP.NE.AND P5, PT, R14, 0x7fffffff, PT ;  /* 0x7fffffff0e00780c */ /* 0x000fe40003fa5270 */
[----:B------:R-:W-:-:S02]  /*15c0*/  ISETP.NE.AND P0, PT, R15, 0x7fffffff, PT ;  /* 0x7fffffff0f00780c */ /* 0x000fc40003f05270 */
[----:B------:R-:W-:Y:S02]  /*15d0*/  ISETP.NE.AND P1, PT, R18, 0x7fffffff, PT ;  /* 0x7fffffff1200780c */ /* 0x000fe40003f25270 */
[----:B------:R-:W-:Y:S02]  /*15e0*/  ISETP.NE.AND P2, PT, R19, 0x7fffffff, PT ;  /* 0x7fffffff1300780c */ /* 0x000fe40003f45270 */
[----:B------:R-:W-:Y:S02]  /*15f0*/  ISETP.NE.AND P3, PT, R17, 0x7fffffff, PT ;  /* 0x7fffffff1100780c */ /* 0x000fe40003f65270 */
[----:B------:R-:W-:Y:S02]  /*1600*/  ISETP.NE.AND P4, PT, R16, 0x7fffffff, PT ;  /* 0x7fffffff1000780c */ /* 0x000fe40003f85270 */
[----:B------:R-:W-:Y:S02]  /*1610*/  LOP3.LUT R10, R25, R10, RZ, 0x3c, !PT ;  /* 0x0000000a190a7212 */ /* 0x000fe400078e3cff */
[----:B------:R-:W-:-:S02]  /*1620*/  LOP3.LUT R5, R22, R5, RZ, 0x3c, !PT ;  /* 0x0000000516057212 */ /* 0x000fc400078e3cff */
[----:B------:R-:W-:Y:S02]  /*1630*/  LOP3.LUT R7, R24, R7, RZ, 0x3c, !PT ;  /* 0x0000000718077212 */ /* 0x000fe400078e3cff */
[----:B------:R-:W-:Y:S02]  /*1640*/  LOP3.LUT R8, R23, R8, RZ, 0x3c, !PT ;  /* 0x0000000817087212 */ /* 0x000fe400078e3cff */
[----:B------:R-:W-:Y:S02]  /*1650*/  SEL R14, R14, 0x80000000, P5 ;  /* 0x800000000e0e7807 */ /* 0x000fe40002800000 */
[----:B------:R-:W-:Y:S02]  /*1660*/  SEL R15, R15, 0x80000000, P0 ;  /* 0x800000000f0f7807 */ /* 0x000fe40000000000 */
[----:B------:R-:W-:Y:S02]  /*1670*/  SEL R18, R18, 0x80000000, P1 ;  /* 0x8000000012127807 */ /* 0x000fe40000800000 */
[----:B------:R-:W-:-:S02]  /*1680*/  SEL R19, R19, 0x80000000, P2 ;  /* 0x8000000013137807 */ /* 0x000fc40001000000 */
[----:B------:R-:W-:Y:S02]  /*1690*/  SEL R17, R17, 0x80000000, P3 ;  /* 0x8000000011117807 */ /* 0x000fe40001800000 */
[----:B------:R-:W-:Y:S02]  /*16a0*/  SEL R16, R16, 0x80000000, P4 ;  /* 0x8000000010107807 */ /* 0x000fe40002000000 */
[----:B------:R-:W-:Y:S02]  /*16b0*/  ISETP.NE.AND P5, PT, R10, 0x7fffffff, PT ;  /* 0x7fffffff0a00780c */ /* 0x000fe40003fa5270 */
[----:B------:R-:W-:Y:S02]  /*16c0*/  ISETP.NE.AND P0, PT, R9, 0x7fffffff, PT ;  /* 0x7fffffff0900780c */ /* 0x000fe40003f05270 */
[----:B------:R-:W-:Y:S02]  /*16d0*/  ISETP.NE.AND P1, PT, R6, 0x7fffffff, PT ;  /* 0x7fffffff0600780c */ /* 0x000fe40003f25270 */
[----:B------:R-:W-:-:S02]  /*16e0*/  ISETP.NE.AND P2, PT, R5, 0x7fffffff, PT ;  /* 0x7fffffff0500780c */ /* 0x000fc40003f45270 */
[----:B------:R-:W-:Y:S02]  /*16f0*/  ISETP.NE.AND P3, PT, R7, 0x7fffffff, PT ;  /* 0x7fffffff0700780c */ /* 0x000fe40003f65270 */
[----:B------:R-:W-:Y:S02]  /*1700*/  ISETP.NE.AND P4, PT, R8, 0x7fffffff, PT ;  /* 0x7fffffff0800780c */ /* 0x000fe40003f85270 */
[----:B------:R-:W-:Y:S02]  /*1710*/  SEL R10, R10, 0x80000000, P5 ;  /* 0x800000000a0a7807 */ /* 0x000fe40002800000 */
[----:B------:R-:W-:Y:S02]  /*1720*/  SEL R9, R9, 0x80000000, P0 ;  /* 0x8000000009097807 */ /* 0x000fe40000000000 */
[----:B------:R-:W-:Y:S02]  /*1730*/  SEL R6, R6, 0x80000000, P1 ;  /* 0x8000000006067807 */ /* 0x000fe40000800000 */
[----:B------:R-:W-:-:S02]  /*1740*/  SEL R5, R5, 0x80000000, P2 ;  /* 0x8000000005057807 */ /* 0x000fc40001000000 */
[----:B------:R-:W-:Y:S02]  /*1750*/  SEL R7, R7, 0x80000000, P3 ;  /* 0x8000000007077807 */ /* 0x000fe40001800000 */
[----:B-1----:R-:W-:-:S07]  /*1760*/  SEL R8, R8, 0x80000000, P4 ;  /* 0x8000000008087807 */ /* 0x002fce0002000000 */
.L_x_149:
[----:B------:R-:W-:Y:S01]  /*1770*/  IMAD R22, RZ, RZ, -UR16 ;  /* 0x80000010ff167e24 */ /* 0x000fe2000f8e02ff */
[----:B0-----:R-:W-:Y:S01]  /*1780*/  SHF.R.U32.HI R23, RZ, UR16, R2 ;  /* 0x00000010ff177c19 */ /* 0x001fe20008011602 */
[----:B------:R-:W-:Y:S01]  /*1790*/  IMAD.MOV.U32 R25, RZ, RZ, -0x1 ;  /* 0xffffffffff197424 */ /* 0x000fe200078e00ff */
[----:B------:R-:W-:Y:S01]  /*17a0*/  ULEA UR17, UR4, UR15, 0xa ;  /* 0x0000000f04117291 */ /* 0x000fe2000f8e50ff */
[----:B------:R-:W-:Y:S01]  /*17b0*/  SHF.R.U32.HI R27, RZ, UR16, R12 ;  /* 0x00000010ff1b7c19 */ /* 0x000fe2000801160c */
[----:B------:R-:W-:Y:S01]  /*17c0*/  UIADD3 UR4, UPT, UPT, UR4, 0x1, URZ ;  /* 0x0000000104047890 */ /* 0x000fe2000fffe0ff */
[----:B------:R-:W-:Y:S02]  /*17d0*/  VIADDMNMX R22, R22, R3, 0x8, PT ;  /* 0x0000000816167446 */ /* 0x000fe40003800103 */
[----:B------:R-:W-:Y:S02]  /*17e0*/  SHF.R.U32.HI R29, RZ, UR16, R13 ;  /* 0x00000010ff1d7c19 */ /* 0x000fe4000801160d */
[----:B------:R-:W-:-:S02]  /*17f0*/  SHF.L.U32 R22, R25, R22, RZ ;  /* 0x0000001619167219 */ /* 0x000fc400000006ff */
[----:B------:R-:W-:Y:S02]  /*1800*/  SHF.R.U32.HI R25, RZ, UR16, R11 ;  /* 0x00000010ff197c19 */ /* 0x000fe4000801160b */
[-C--:B------:R-:W-:Y:S02]  /*1810*/  LOP3.LUT R23, R23, R22.reuse, RZ, 0x30, !PT ;  /* 0x0000001617177212 */ /* 0x080fe400078e30ff */
[-C--:B------:R-:W-:Y:S02]  /*1820*/  LOP3.LUT R25, R25, R22.reuse, RZ, 0x30, !PT ;  /* 0x0000001619197212 */ /* 0x080fe400078e30ff */
[----:B------:R-:W-:Y:S02]  /*1830*/  LOP3.LUT R27, R27, R22, RZ, 0x30, !PT ;  /* 0x000000161b1b7212 */ /* 0x000fe400078e30ff */
[----:B------:R-:W-:Y:S02]  /*1840*/  LEA R23, R23, UR17, 0x2 ;  /* 0x0000001117177c11 */ /* 0x000fe4000f8e10ff */
[----:B------:R-:W-:-:S02]  /*1850*/  LEA R25, R25, UR17, 0x2 ;  /* 0x0000001119197c11 */ /* 0x000fc4000f8e10ff */
[----:B------:R-:W-:Y:S01]  /*1860*/  LEA R27, R27, UR17, 0x2 ;  /* 0x000000111b1b7c11 */ /* 0x000fe2000f8e10ff */
[----:B------:R0:W-:Y:S01]  /*1870*/  ATOMS.POPC.INC.32 RZ, [R23+URZ] ;  /* 0x0000000017ff7f8c */ /* 0x0001e2000d8000ff */
[----:B------:R-:W-:Y:S02]  /*1880*/  SHF.R.U32.HI R24, RZ, UR16, R14 ;  /* 0x00000010ff187c19 */ /* 0x000fe4000801160e */
[----:B------:R-:W-:Y:S01]  /*1890*/  SHF.R.U32.HI R26, RZ, UR16, R15 ;  /* 0x00000010ff1a7c19 */ /* 0x000fe2000801160f */
[----:B------:R1:W-:Y:S01]  /*18a0*/  ATOMS.POPC.INC.32 RZ, [R25+URZ] ;  /* 0x0000000019ff7f8c */ /* 0x0003e2000d8000ff */
[-C--:B------:R-:W-:Y:S02]  /*18b0*/  LOP3.LUT R29, R29, R22.reuse, RZ, 0x30, !PT ;  /* 0x000000161d1d7212 */ /* 0x080fe400078e30ff */
[----:B------:R-:W-:Y:S01]  /*18c0*/  LOP3.LUT R24, R24, R22, RZ, 0x30, !PT ;  /* 0x0000001618187212 */ /* 0x000fe200078e30ff */
[----:B------:R2:W-:Y:S01]  /*18d0*/  ATOMS.POPC.INC.32 RZ, [R27+URZ] ;  /* 0x000000001bff7f8c */ /* 0x0005e2000d8000ff */
[----:B0-----:R-:W-:-:S02]  /*18e0*/  SHF.R.U32.HI R23, RZ, UR16, R18 ;  /* 0x00000010ff177c19 */ /* 0x001fc40008011612 */
[-C--:B------:R-:W-:Y:S02]  /*18f0*/  LOP3.LUT R26, R26, R22.reuse, RZ, 0x30, !PT ;  /* 0x000000161a1a7212 */ /* 0x080fe400078e30ff */
[----:B-1----:R-:W-:Y:S02]  /*1900*/  SHF.R.U32.HI R25, RZ, UR16, R19 ;  /* 0x00000010ff197c19 */ /* 0x002fe40008011613 */
[-C--:B------:R-:W-:Y:S02]  /*1910*/  LOP3.LUT R23, R23, R22.reuse, RZ, 0x30, !PT ;  /* 0x0000001617177212 */ /* 0x080fe400078e30ff */
[----:B--2---:R-:W-:Y:S02]  /*1920*/  SHF.R.U32.HI R27, RZ, UR16, R17 ;  /* 0x00000010ff1b7c19 */ /* 0x004fe40008011611 */
[----:B------:R-:W-:Y:S02]  /*1930*/  LEA R29, R29, UR17, 0x2 ;  /* 0x000000111d1d7c11 */ /* 0x000fe4000f8e10ff */
[----:B------:R-:W-:-:S02]  /*1940*/  LOP3.LUT R25, R25, R22, RZ, 0x30, !PT ;  /* 0x0000001619197212 */ /* 0x000fc400078e30ff */
[----:B------:R-:W-:Y:S01]  /*1950*/  LEA R24, R24, UR17, 0x2 ;  /* 0x0000001118187c11 */ /* 0x000fe2000f8e10ff */
[----:B------:R0:W-:Y:S01]  /*1960*/  ATOMS.POPC.INC.32 RZ, [R29+URZ] ;  /* 0x000000001dff7f8c */ /* 0x0001e2000d8000ff */
[----:B------:R-:W-:Y:S02]  /*1970*/  LOP3.LUT R27, R27, R22, RZ, 0x30, !PT ;  /* 0x000000161b1b7212 */ /* 0x000fe400078e30ff */
[----:B------:R-:W-:Y:S01]  /*1980*/  LEA R26, R26, UR17, 0x2 ;  /* 0x000000111a1a7c11 */ /* 0x000fe2000f8e10ff */
[----:B------:R1:W-:Y:S01]  /*1990*/  ATOMS.POPC.INC.32 RZ, [R24+URZ] ;  /* 0x0000000018ff7f8c */ /* 0x0003e2000d8000ff */
[----:B------:R-:W-:Y:S02]  /*19a0*/  LEA R23, R23, UR17, 0x2 ;  /* 0x0000001117177c11 */ /* 0x000fe4000f8e10ff */
[----:B------:R-:W-:Y:S01]  /*19b0*/  LEA R25, R25, UR17, 0x2 ;  /* 0x0000001119197c11 */ /* 0x000fe2000f8e10ff */
[----:B------:R2:W-:Y:S01]  /*19c0*/  ATOMS.POPC.INC.32 RZ, [R26+URZ] ;  /* 0x000000001aff7f8c */ /* 0x0005e2000d8000ff */
[----:B------:R-:W-:-:S02]  /*19d0*/  LEA R27, R27, UR17, 0x2 ;  /* 0x000000111b1b7c11 */ /* 0x000fc4000f8e10ff */
[----:B0-----:R-:W-:Y:S01]  /*19e0*/  SHF.R.U32.HI R29, RZ, UR16, R16 ;  /* 0x00000010ff1d7c19 */ /* 0x001fe20008011610 */
[----:B------:R0:W-:Y:S01]  /*19f0*/  ATOMS.POPC.INC.32 RZ, [R23+URZ] ;  /* 0x0000000017ff7f8c */ /* 0x0001e2000d8000ff */
[----:B-1----:R-:W-:Y:S02]  /*1a00*/  SHF.R.U32.HI R24, RZ, UR16, R10 ;  /* 0x00000010ff187c19 */ /* 0x002fe4000801160a */
[----:B------:R-:W-:Y:S01]  /*1a10*/  SHF.R.U32.HI R28, RZ, UR16, R8 ;  /* 0x00000010ff1c7c19 */ /* 0x000fe20008011608 */
[----:B------:R1:W-:Y:S01]  /*1a20*/  ATOMS.POPC.INC.32 RZ, [R25+URZ] ;  /* 0x0000000019ff7f8c */ /* 0x0003e2000d8000ff */
[----:B--2---:R-:W-:Y:S02]  /*1a30*/  SHF.R.U32.HI R26, RZ, UR16, R9 ;  /* 0x00000010ff1a7c19 */ /* 0x004fe40008011609 */
[----:B------:R-:W-:Y:S01]  /*1a40*/  LOP3.LUT R29, R29, R22, RZ, 0x30, !PT ;  /* 0x000000161d1d7212 */ /* 0x000fe200078e30ff */
[----:B------:R2:W-:Y:S01]  /*1a50*/  ATOMS.POPC.INC.32 RZ, [R27+URZ] ;  /* 0x000000001bff7f8c */ /* 0x0005e2000d8000ff */
[----:B0-----:R-:W-:-:S02]  /*1a60*/  SHF.R.U32.HI R23, RZ, UR16, R6 ;  /* 0x00000010ff177c19 */ /* 0x001fc40008011606 */
[-C--:B------:R-:W-:Y:S02]  /*1a70*/  LOP3.LUT R24, R24, R22.reuse, RZ, 0x30, !PT ;  /* 0x0000001618187212 */ /* 0x080fe400078e30ff */
[----:B-1----:R-:W-:Y:S02]  /*1a80*/  SHF.R.U32.HI R25, RZ, UR16, R5 ;  /* 0x00000010ff197c19 */ /* 0x002fe40008011605 */
[-C--:B------:R-:W-:Y:S02]  /*1a90*/  LOP3.LUT R26, R26, R22.reuse, RZ, 0x30, !PT ;  /* 0x000000161a1a7212 */ /* 0x080fe400078e30ff */
[----:B--2---:R-:W-:Y:S01]  /*1aa0*/  SHF.R.U32.HI R27, RZ, UR16, R7 ;  /* 0x00000010ff1b7c19 */ /* 0x004fe20008011607 */
[----:B------:R-:W-:Y:S01]  /*1ab0*/  UIADD3 UR16, UPT, UPT, UR16, 0x8, URZ ;  /* 0x0000000810107890 */ /* 0x000fe2000fffe0ff */
[----:B------:R-:W-:Y:S02]  /*1ac0*/  LOP3.LUT R23, R23, R22, RZ, 0x30, !PT ;  /* 0x0000001617177212 */ /* 0x000fe400078e30ff */
[----:B------:R-:W-:-:S02]  /*1ad0*/  LEA R29, R29, UR17, 0x2 ;  /* 0x000000111d1d7c11 */ /* 0x000fc4000f8e10ff */
[-C--:B------:R-:W-:Y:S02]  /*1ae0*/  LOP3.LUT R25, R25, R22.reuse, RZ, 0x30, !PT ;  /* 0x0000001619197212 */ /* 0x080fe400078e30ff */
[----:B------:R-:W-:Y:S01]  /*1af0*/  ISETP.LE.AND P0, PT, R3, UR16, PT ;  /* 0x0000001003007c0c */ /* 0x000fe2000bf03270 */
[----:B------:R0:W-:Y:S01]  /*1b00*/  ATOMS.POPC.INC.32 RZ, [R29+URZ] ;  /* 0x000000001dff7f8c */ /* 0x0001e2000d8000ff */
[----:B------:R-:W-:Y:S02]  /*1b10*/  LEA R24, R24, UR17, 0x2 ;  /* 0x0000001118187c11 */ /* 0x000fe4000f8e10ff */
[-C--:B------:R-:W-:Y:S02]  /*1b20*/  LOP3.LUT R27, R27, R22.reuse, RZ, 0x30, !PT ;  /* 0x000000161b1b7212 */ /* 0x080fe400078e30ff */
[----:B------:R-:W-:Y:S01]  /*1b30*/  LEA R26, R26, UR17, 0x2 ;  /* 0x000000111a1a7c11 */ /* 0x000fe2000f8e10ff */
[----:B------:R0:W-:Y:S01]  /*1b40*/  ATOMS.POPC.INC.32 RZ, [R24+URZ] ;  /* 0x0000000018ff7f8c */ /* 0x0001e2000d8000ff */
[----:B------:R-:W-:-:S02]  /*1b50*/  LOP3.LUT R28, R28, R22, RZ, 0x30, !PT ;  /* 0x000000161c1c7212 */ /* 0x000fc400078e30ff */
[----:B------:R-:W-:Y:S01]  /*1b60*/  LEA R23, R23, UR17, 0x2 ;  /* 0x0000001117177c11 */ /* 0x000fe2000f8e10ff */
[----:B------:R0:W-:Y:S01]  /*1b70*/  ATOMS.POPC.INC.32 RZ, [R26+URZ] ;  /* 0x000000001aff7f8c */ /* 0x0001e2000d8000ff */
[----:B------:R-:W-:Y:S02]  /*1b80*/  LEA R25, R25, UR17, 0x2 ;  /* 0x0000001119197c11 */ /* 0x000fe4000f8e10ff */
[----:B------:R-:W-:Y:S01]  /*1b90*/  LEA R27, R27, UR17, 0x2 ;  /* 0x000000111b1b7c11 */ /* 0x000fe2000f8e10ff */
[----:B------:R0:W-:Y:S01]  /*1ba0*/  ATOMS.POPC.INC.32 RZ, [R23+URZ] ;  /* 0x0000000017ff7f8c */ /* 0x0001e2000d8000ff */
[----:B------:R-:W-:-:S03]  /*1bb0*/  LEA R28, R28, UR17, 0x2 ;  /* 0x000000111c1c7c11 */ /* 0x000fc6000f8e10ff */
[----:B------:R0:W-:Y:S04]  /*1bc0*/  ATOMS.POPC.INC.32 RZ, [R25+URZ] ;  /* 0x0000000019ff7f8c */ /* 0x0001e8000d8000ff */
[----:B------:R0:W-:Y:S04]  /*1bd0*/  ATOMS.POPC.INC.32 RZ, [R27+URZ] ;  /* 0x000000001bff7f8c */ /* 0x0001e8000d8000ff */
[----:B------:R0:W-:Y:S01]  /*1be0*/  ATOMS.POPC.INC.32 RZ, [R28+URZ] ;  /* 0x000000001cff7f8c */ /* 0x0001e2000d8000ff */
[----:B------:R-:W-:Y:S05]  /*1bf0*/  @!P0 BRA `(.L_x_149) ;  /* 0xfffffff800dc8947 */ /* 0x000fea000383ffff */
.L_x_148:
[----:B------:R-:W-:Y:S05]  /*1c00*/  BRA.U !UP0, `(.L_x_150) ;  /* 0xffffffed08dc7547 */ /* 0x000fea000b83ffff */
.L_x_145:
[----:B------:R-:W-:Y:S01]  /*1c10*/  BAR.SYNC.DEFER_BLOCKING 0x0 ;  /* 0x0000000000007b1d */ /* 0x000fe20000010000 */
[----:B------:R-:W-:-:S05]  /*1c20*/  ISETP.NE.AND P0, PT, R21, RZ, PT ;  /* 0x000000ff1500720c */ /* 0x000fca0003f05270 */
[----:B------:R-:W-:Y:S08]  /*1c30*/  BSSY.RECONVERGENT B0, `(.L_x_151) ;  /* 0x0000164000007945 */ /* 0x000ff00003800200 */
[----:B------:R-:W-:Y:S05]  /*1c40*/  @P0 BRA `(.L_x_152) ;  /* 0x0000001400880947 */ /* 0x000fea0003800000 */
[----:B------:R-:W-:Y:S01]  /*1c50*/  UISETP.GE.U32.AND UP0, UPT, UR22, 0x7, UPT ;  /* 0x000000071600788c */ /* 0x000fe2000bf06070 */
[----:B0-23--:R-:W-:-:S08]  /*1c60*/  IMAD.MOV.U32 R3, RZ, RZ, RZ ;  /* 0x000000ffff037224 */ /* 0x00dfd000078e00ff */
[----:B------:R-:W-:Y:S05]  /*1c70*/  BRA.U !UP0, `(.L_x_153) ;  /* 0x00000005085c7547 */ /* 0x000fea000b800000 */
[----:B----4-:R-:W0:Y:S01]  /*1c80*/  LDC.64 R2, c[0x0][0x380] ;  /* 0x0000e000ff027b82 */ /* 0x010e220000000a00 */
[----:B-1---5:R-:W-:-:S07]  /*1c90*/  IMAD.MOV.U32 R5, RZ, RZ, RZ ;  /* 0x000000ffff057224 */ /* 0x022fce00078e00ff */
.L_x_170:
[----:B----4-:R-:W-:Y:S01]  /*1ca0*/  IMAD R7, R5, 0x400, R4 ;  /* 0x0000040005077824 */ /* 0x010fe200078e0204 */
[----:B------:R-:W-:Y:S04]  /*1cb0*/  BSSY.RECONVERGENT B1, `(.L_x_154) ;  /* 0x000000f000017945 */ /* 0x000fe80003800200 */
[----:B01----:R-:W1:Y:S04]  /*1cc0*/  LDS R18, [R7] ;  /* 0x0000000007127984 */ /* 0x003e680000000800 */
[----:B--23--:R2:W3:Y:S04]  /*1cd0*/  LDS R9, [R7+0x400] ;  /* 0x0004000007097984 */ /* 0x00c4e80000000800 */
[----:B------:R2:W4:Y:S04]  /*1ce0*/  LDS R22, [R7+0x800] ;  /* 0x0008000007167984 */ /* 0x0005280000000800 */
[----:B------:R2:W0:Y:S04]  /*1cf0*/  LDS R14, [R7+0xc00] ;  /* 0x000c0000070e7984 */ /* 0x0004280000000800 */
[----:B------:R2:W0:Y:S04]  /*1d00*/  LDS R12, [R7+0x1000] ;  /* 0x00100000070c7984 */ /* 0x0004280000000800 */
[----:B------:R2:W0:Y:S04]  /*1d10*/  LDS R6, [R7+0x1400] ;  /* 0x0014000007067984 */ /* 0x0004280000000800 */
[----:B------:R2:W0:Y:S04]  /*1d20*/  LDS R8, [R7+0x1800] ;  /* 0x0018000007087984 */ /* 0x0004280000000800 */
[----:B------:R2:W0:Y:S01]  /*1d30*/  LDS R10, [R7+0x1c00] ;  /* 0x001c0000070a7984 */ /* 0x0004220000000800 */
[----:B-1----:R-:W-:-:S13]  /*1d40*/  ISETP.NE.AND P0, PT, R18, RZ, PT ;  /* 0x000000ff1200720c */ /* 0x002fda0003f05270 */
[----:B--234-:R-:W-:Y:S05]  /*1d50*/  @!P0 BRA `(.L_x_155) ;  /* 0x0000000000108947 */ /* 0x01cfea0003800000 */
[----:B------:R-:W-:Y:S02]  /*1d60*/  IMAD R17, R5, 0x100, R0 ;  /* 0x0000010005117824 */ /* 0x000fe400078e0200 */
[----:B------:R-:W-:Y:S02]  /*1d70*/  IMAD.MOV.U32 R19, RZ, RZ, RZ ;  /* 0x000000ffff137224 */ /* 0x000fe400078e00ff */
[----:B0-----:R-:W-:-:S05]  /*1d80*/  IMAD.WIDE.U32 R16, R17, 0x8, R2 ;  /* 0x0000000811107825 */ /* 0x001fca00078e0002 */
[----:B------:R1:W-:Y:S02]  /*1d90*/  REDG.E.ADD.64.STRONG.GPU desc[UR20][R16.64], R18 ;  /* 0x000000121000798e */ /* 0x0003e4000c12e514 */
.L_x_155:
[----:B------:R-:W-:Y:S05]  /*1da0*/  BSYNC.RECONVERGENT B1 ;  /* 0x0000000000017941 */ /* 0x000fea0003800200 */
.L_x_154:
[----:B------:R-:W-:Y:S01]  /*1db0*/  ISETP.NE.AND P6, PT, R9, RZ, PT ;  /* 0x000000ff0900720c */ /* 0x000fe20003fc5270 */
[----:B------:R-:W-:Y:S01]  /*1dc0*/  BSSY.RECONVERGENT B1, `(.L_x_156) ;  /* 0x000000e000017945 */ /* 0x000fe20003800200 */
[----:B------:R-:W-:Y:S02]  /*1dd0*/  ISETP.NE.AND P0, PT, R22, RZ, PT ;  /* 0x000000ff1600720c */ /* 0x000fe40003f05270 */
[----:B0-----:R-:W-:Y:S02]  /*1de0*/  ISETP.NE.AND P1, PT, R14, RZ, PT ;  /* 0x000000ff0e00720c */ /* 0x001fe40003f25270 */
[----:B------:R-:W-:Y:S02]  /*1df0*/  ISETP.NE.AND P2, PT, R12, RZ, PT ;  /* 0x000000ff0c00720c */ /* 0x000fe40003f45270 */
[----:B------:R-:W-:Y:S02]  /*1e00*/  ISETP.NE.AND P3, PT, R6, RZ, PT ;  /* 0x000000ff0600720c */ /* 0x000fe40003f65270 */
[----:B------:R-:W-:-:S02]  /*1e10*/  ISETP.NE.AND P4, PT, R8, RZ, PT ;  /* 0x000000ff0800720c */ /* 0x000fc40003f85270 */
[----:B------:R-:W-:Y:S01]  /*1e20*/  ISETP.NE.AND P5, PT, R10, RZ, PT ;  /* 0x000000ff0a00720c */ /* 0x000fe20003fa5270 */
[----:B------:R-:W-:-:S12]  /*1e30*/  @!P6 BRA `(.L_x_157) ;  /* 0x000000000018e947 */ /* 0x000fd80003800000 */
[----:B-1----:R-:W-:Y:S02]  /*1e40*/  IMAD R17, R5, 0x100, R0 ;  /* 0x0000010005117824 */ /* 0x002fe400078e0200 */
[----:B------:R-:W-:Y:S02]  /*1e50*/  IMAD.MOV.U32 R18, RZ, RZ, R9 ;  /* 0x000000ffff127224 */ /* 0x000fe400078e0009 */
[----:B------:R-:W-:Y:S02]  /*1e60*/  VIADD R17, R17, 0x100 ;  /* 0x0000010011117836 */ /* 0x000fe40000000000 */
[----:B------:R-:W-:Y:S02]  /*1e70*/  IMAD.MOV.U32 R19, RZ, RZ, RZ ;  /* 0x000000ffff137224 */ /* 0x000fe400078e00ff */
[----:B------:R-:W-:-:S05]  /*1e80*/  IMAD.WIDE.U32 R16, R17, 0x8, R2 ;  /* 0x0000000811107825 */ /* 0x000fca00078e0002 */
[----:B------:R0:W-:Y:S02]  /*1e90*/  REDG.E.ADD.64.STRONG.GPU desc[UR20][R16.64], R18 ;  /* 0x000000121000798e */ /* 0x0001e4000c12e514 */
.L_x_157:
[----:B------:R-:W-:Y:S05]  /*1ea0*/  BSYNC.RECONVERGENT B1 ;  /* 0x0000000000017941 */ /* 0x000fea0003800200 */
.L_x_156:
[----:B------:R-:W-:Y:S04]  /*1eb0*/  BSSY.RECONVERGENT B1, `(.L_x_158) ;  /* 0x0000007000017945 */ /* 0x000fe80003800200 */
[----:B------:R-:W-:Y:S05]  /*1ec0*/  @!P0 BRA `(.L_x_159) ;  /* 0x0000000000148947 */ /* 0x000fea0003800000 */
[----:B01----:R-:W-:Y:S02]  /*1ed0*/  IMAD R17, R5, 0x100, R0 ;  /* 0x0000010005117824 */ /* 0x003fe400078e0200 */
[----:B------:R-:W-:Y:S02]  /*1ee0*/  IMAD.MOV.U32 R23, RZ, RZ, RZ ;  /* 0x000000ffff177224 */ /* 0x000fe400078e00ff */
[----:B------:R-:W-:-:S04]  /*1ef0*/  VIADD R17, R17, 0x200 ;  /* 0x0000020011117836 */ /* 0x000fc80000000000 */
[----:B------:R-:W-:-:S05]  /*1f00*/  IMAD.WIDE.U32 R16, R17, 0x8, R2 ;  /* 0x0000000811107825 */ /* 0x000fca00078e0002 */
[----:B------:R2:W-:Y:S02]  /*1f10*/  REDG.E.ADD.64.STRONG.GPU desc[UR20][R16.64], R22 ;  /* 0x000000161000798e */ /* 0x0005e4000c12e514 */
.L_x_159:
[----:B------:R-:W-:Y:S05]  /*1f20*/  BSYNC.RECONVERGENT B1 ;  /* 0x0000000000017941 */ /* 0x000fea0003800200 */
.L_x_158:
[----:B------:R-:W-:Y:S04]  /*1f30*/  BSSY.RECONVERGENT B1, `(.L_x_160) ;  /* 0x0000007000017945 */ /* 0x000fe80003800200 */
[----:B------:R-:W-:Y:S05]  /*1f40*/  @!P1 BRA `(.L_x_161) ;  /* 0x0000000000149947 */ /* 0x000fea0003800000 */
[----:B012---:R-:W-:Y:S02]  /*1f50*/  IMAD R17, R5, 0x100, R0 ;  /* 0x0000010005117824 */ /* 0x007fe400078e0200 */
[----:B------:R-:W-:Y:S02]  /*1f60*/  IMAD.MOV.U32 R15, RZ, RZ, RZ ;  /* 0x000000ffff0f7224 */ /* 0x000fe400078e00ff */
[----:B------:R-:W-:-:S04]  /*1f70*/  VIADD R17, R17, 0x300 ;  /* 0x0000030011117836 */ /* 0x000fc80000000000 */
[----:B------:R-:W-:-:S05]  /*1f80*/  IMAD.WIDE.U32 R16, R17, 0x8, R2 ;  /* 0x0000000811107825 */ /* 0x000fca00078e0002 */
[----:B------:R3:W-:Y:S02]  /*1f90*/  REDG.E.ADD.64.STRONG.GPU desc[UR20][R16.64], R14 ;  /* 0x0000000e1000798e */ /* 0x0007e4000c12e514 */
.L_x_161:
[----:B------:R-:W-:Y:S05]  /*1fa0*/  BSYNC.RECONVERGENT B1 ;  /* 0x0000000000017941 */ /* 0x000fea0003800200 */
.L_x_160:
[----:B------:R-:W-:Y:S04]  /*1fb0*/  BSSY.RECONVERGENT B1, `(.L_x_162) ;  /* 0x0000007000017945 */ /* 0x000fe80003800200 */
[----:B------:R-:W-:Y:S05]  /*1fc0*/  @!P2 BRA `(.L_x_163) ;  /* 0x000000000014a947 */ /* 0x000fea0003800000 */
[----:B---3--:R-:W-:Y:S02]  /*1fd0*/  IMAD R15, R5, 0x100, R0 ;  /* 0x00000100050f7824 */ /* 0x008fe400078e0200 */
[----:B------:R-:W-:Y:S02]  /*1fe0*/  IMAD.MOV.U32 R13, RZ, RZ, RZ ;  /* 0x000000ffff0d7224 */ /* 0x000fe400078e00ff */
[----:B------:R-:W-:-:S04]  /*1ff0*/  VIADD R15, R15, 0x400 ;  /* 0x000004000f0f7836 */ /* 0x000fc80000000000 */
[----:B------:R-:W-:-:S05]  /*2000*/  IMAD.WIDE.U32 R14, R15, 0x8, R2 ;  /* 0x000000080f0e7825 */ /* 0x000fca00078e0002 */
[----:B------:R4:W-:Y:S02]  /*2010*/  REDG.E.ADD.64.STRONG.GPU desc[UR20][R14.64], R12 ;  /* 0x0000000c0e00798e */ /* 0x0009e4000c12e514 */
.L_x_163:
[----:B------:R-:W-:Y:S05]  /*2020*/  BSYNC.RECONVERGENT B1 ;  /* 0x0000000000017941 */ /* 0x000fea0003800200 */
.L_x_162:
[----:B------:R-:W-:Y:S04]  /*2030*/  BSSY.RECONVERGENT B1, `(.L_x_164) ;  /* 0x0000007000017945 */ /* 0x000fe80003800200 */
[----:B------:R-:W-:Y:S05]  /*2040*/  @!P3 BRA `(.L_x_165) ;  /* 0x000000000014b947 */ /* 0x000fea0003800000 */
[----:B----4-:R-:W-:Y:S02]  /*2050*/  IMAD R13, R5, 0x100, R0 ;  /* 0x00000100050d7824 */ /* 0x010fe400078e0200 */
[----:B------:R-:W-:Y:S02]  /*2060*/  IMAD.MOV.U32 R7, RZ, RZ, RZ ;  /* 0x000000ffff077224 */ /* 0x000fe400078e00ff */
[----:B------:R-:W-:-:S04]  /*2070*/  VIADD R13, R13, 0x500 ;  /* 0x000005000d0d7836 */ /* 0x000fc80000000000 */
[----:B------:R-:W-:-:S05]  /*2080*/  IMAD.WIDE.U32 R12, R13, 0x8, R2 ;  /* 0x000000080d0c7825 */ /* 0x000fca00078e0002 */
[----:B------:R4:W-:Y:S02]  /*2090*/  REDG.E.ADD.64.STRONG.GPU desc[UR20][R12.64], R6 ;  /* 0x000000060c00798e */ /* 0x0009e4000c12e514 */
.L_x_165:
[----:B------:R-:W-:Y:S05]  /*20a0*/  BSYNC.RECONVERGENT B1 ;  /* 0x0000000000017941 */ /* 0x000fea0003800200 */
.L_x_164:
[----:B------:R-:W-:Y:S04]  /*20b0*/  BSSY.RECONVERGENT B1, `(.L_x_166) ;  /* 0x0000007000017945 */ /* 0x000fe80003800200 */
[----:B------:R-:W-:Y:S05]  /*20c0*/  @!P4 BRA `(.L_x_167) ;  /* 0x000000000014c947 */ /* 0x000fea0003800000 */
[----:B----4-:R-:W-:Y:S02]  /*20d0*/  IMAD R7, R5, 0x100, R0 ;  /* 0x0000010005077824 */ /* 0x010fe400078e0200 */
[----:B------:R-:W-:Y:S02]  /*20e0*/  IMAD.MOV.U32 R9, RZ, RZ, RZ ;  /* 0x000000ffff097224 */ /* 0x000fe400078e00ff */
[----:B------:R-:W-:-:S04]  /*20f0*/  VIADD R7, R7, 0x600 ;  /* 0x0000060007077836 */ /* 0x000fc80000000000 */
[----:B------:R-:W-:-:S05]  /*2100*/  IMAD.WIDE.U32 R6, R7, 0x8, R2 ;  /* 0x0000000807067825 */ /* 0x000fca00078e0002 */
[----:B------:R4:W-:Y:S02]  /*2110*/  REDG.E.ADD.64.STRONG.GPU desc[UR20][R6.64], R8 ;  /* 0x000000080600798e */ /* 0x0009e4000c12e514 */
.L_x_167:
[----:B------:R-:W-:Y:S05]  /*2120*/  BSYNC.RECONVERGENT B1 ;  /* 0x0000000000017941 */ /* 0x000fea0003800200 */
.L_x_166:
[----:B------:R-:W-:Y:S04]  /*2130*/  BSSY.RECONVERGENT B1, `(.L_x_168) ;  /* 0x0000007000017945 */ /* 0x000fe80003800200 */
[----:B------:R-:W-:Y:S05]  /*2140*/  @!P5 BRA `(.L_x_169) ;  /* 0x000000000014d947 */ /* 0x000fea0003800000 */
[----:B----4-:R-:W-:Y:S02]  /*2150*/  IMAD R7, R5, 0x100, R0 ;  /* 0x0000010005077824 */ /* 0x010fe400078e0200 */
[----:B------:R-:W-:Y:S02]  /*2160*/  IMAD.MOV.U32 R11, RZ, RZ, RZ ;  /* 0x000000ffff0b7224 */ /* 0x000fe400078e00ff */
[----:B------:R-:W-:-:S04]  /*2170*/  VIADD R7, R7, 0x700 ;  /* 0x0000070007077836 */ /* 0x000fc80000000000 */
[----:B------:R-:W-:-:S05]  /*2180*/  IMAD.WIDE.U32 R6, R7, 0x8, R2 ;  /* 0x0000000807067825 */ /* 0x000fca00078e0002 */
[----:B------:R4:W-:Y:S02]  /*2190*/  REDG.E.ADD.64.STRONG.GPU desc[UR20][R6.64], R10 ;  /* 0x0000000a0600798e */ /* 0x0009e4000c12e514 */
.L_x_169:
[----:B------:R-:W-:Y:S05]  /*21a0*/  BSYNC.RECONVERGENT B1 ;  /* 0x0000000000017941 */ /* 0x000fea0003800200 */
.L_x_168:
[----:B------:R-:W-:-:S05]  /*21b0*/  VIADD R5, R5, 0x8 ;  /* 0x0000000805057836 */ /* 0x000fca0000000000 */
[----:B------:R-:W-:-:S13]  /*21c0*/  ISETP.NE.AND P0, PT, R5, UR27, PT ;  /* 0x0000001b05007c0c */ /* 0x000fda000bf05270 */
[----:B------:R-:W-:Y:S05]  /*21d0*/  @P0 BRA `(.L_x_170) ;  /* 0xfffffff800b00947 */ /* 0x000fea000383ffff */
[----:B------:R-:W-:-:S07]  /*21e0*/  IMAD.U32 R3, RZ, RZ, UR27 ;  /* 0x0000001bff037e24 */ /* 0x000fce000f8e00ff */
.L_x_153:
[----:B------:R-:W-:Y:S02]  /*21f0*/  UISETP.NE.AND UP0, UPT, UR24, URZ, UPT ;  /* 0x000000ff1800728c */ /* 0x000fe4000bf05270 */
[----:B----45:R-:W-:Y:S02]  /*2200*/  IMAD.U32 R8, RZ, RZ, UR24 ;  /* 0x00000018ff087e24 */ /* 0x030fe4000f8e00ff */
[----:B-1----:R-:W-:Y:S02]  /*2210*/  IMAD.U32 R5, RZ, RZ, UR25 ;  /* 0x00000019ff057e24 */ /* 0x002fe4000f8e00ff */
[----:B------:R-:W-:Y:S02]  /*2220*/  VIADD R8, R8, 0xffffffff ;  /* 0xffffffff08087836 */ /* 0x000fe40000000000 */
[----:B------:R-:W-:Y:S01]  /*2230*/  VIADD R5, R5, 0xffffffff ;  /* 0xffffffff05057836 */ /* 0x000fe20000000000 */
[----:B------:R-:W-:Y:S06]  /*2240*/  BRA.U !UP0, `(.L_x_171) ;  /* 0x0000000508707547 */ /* 0x000fec000b800000 */
[----:B------:R-:W-:-:S13]  /*2250*/  ISETP.GE.U32.AND P0, PT, R8, 0x3, PT ;  /* 0x000000030800780c */ /* 0x000fda0003f06070 */
[----:B------:R-:W-:Y:S05]  /*2260*/  @!P0 BRA `(.L_x_172) ;  /* 0x0000000000bc8947 */ /* 0x000fea0003800000 */
[----:B------:R-:W-:Y:S01]  /*2270*/  IMAD R7, R3, 0x400, R4 ;  /* 0x0000040003077824 */ /* 0x000fe200078e0204 */
[----:B------:R-:W-:Y:S04]  /*2280*/  BSSY.RECONVERGENT B1, `(.L_x_173) ;  /* 0x000000f000017945 */ /* 0x000fe80003800200 */
[----:B------:R-:W1:Y:S04]  /*2290*/  LDS R12, [R7] ;  /* 0x00000000070c7984 */ /* 0x000e680000000800 */
[----:B------:R-:W4:Y:S04]  /*22a0*/  LDS R9, [R7+0x400] ;  /* 0x0004000007097984 */ /* 0x000f280000000800 */
[----:B------:R-:W5:Y:S04]  /*22b0*/  LDS R6, [R7+0x800] ;  /* 0x0008000007067984 */ /* 0x000f680000000800 */
[----:B------:R-:W0:Y:S01]  /*22c0*/  LDS R2, [R7+0xc00] ;  /* 0x000c000007027984 */ /* 0x000e220000000800 */
[----:B-1----:R-:W-:-:S02]  /*22d0*/  ISETP.NE.AND P0, PT, R12, RZ, PT ;  /* 0x000000ff0c00720c */ /* 0x002fc40003f05270 */
[----:B----4-:R-:W-:Y:S02]  /*22e0*/  ISETP.NE.AND P1, PT, R9, RZ, PT ;  /* 0x000000ff0900720c */ /* 0x010fe40003f25270 */
[----:B-----5:R-:W-:Y:S02]  /*22f0*/  ISETP.NE.AND P2, PT, R6, RZ, PT ;  /* 0x000000ff0600720c */ /* 0x020fe40003f45270 */
[----:B0-----:R-:W-:-:S07]  /*2300*/  ISETP.NE.AND P3, PT, R2, RZ, PT ;  /* 0x000000ff0200720c */ /* 0x001fce0003f65270 */
[----:B------:R-:W-:Y:S06]  /*2310*/  @!P0 BRA `(.L_x_174) ;  /* 0x0000000000148947 */ /* 0x000fec0003800000 */
[----:B------:R-:W0:Y:S01]  /*2320*/  LDC.64 R10, c[0x0][0x380] ;  /* 0x0000e000ff0a7b82 */ /* 0x000e220000000a00 */
[----:B------:R-:W-:Y:S02]  /*2330*/  IMAD R7, R3, 0x100, R0 ;  /* 0x0000010003077824 */ /* 0x000fe400078e0200 */
[----:B------:R-:W-:Y:S02]  /*2340*/  IMAD.MOV.U32 R13, RZ, RZ, RZ ;  /* 0x000000ffff0d7224 */ /* 0x000fe400078e00ff */
[----:B0-----:R-:W-:-:S05]  /*2350*/  IMAD.WIDE.U32 R10, R7, 0x8, R10 ;  /* 0x00000008070a7825 */ /* 0x001fca00078e000a */
[----:B------:R0:W-:Y:S02]  /*2360*/  REDG.E.ADD.64.STRONG.GPU desc[UR20][R10.64], R12 ;  /* 0x0000000c0a00798e */ /* 0x0001e4000c12e514 */
.L_x_174:
[----:B------:R-:W-:Y:S05]  /*2370*/  BSYNC.RECONVERGENT B1 ;  /* 0x0000000000017941 */ /* 0x000fea0003800200 */
.L_x_173:
[----:B------:R-:W-:Y:S04]  /*2380*/  BSSY.RECONVERGENT B1, `(.L_x_175) ;  /* 0x0000009000017945 */ /* 0x000fe80003800200 */
[----:B------:R-:W-:Y:S05]  /*2390*/  @!P1 BRA `(.L_x_176) ;  /* 0x00000000001c9947 */ /* 0x000fea0003800000 */
[----:B0-----:R-:W0:Y:S01]  /*23a0*/  LDC.64 R10, c[0x0][0x380] ;  /* 0x0000e000ff0a7b82 */ /* 0x001e220000000a00 */
[----:B------:R-:W-:Y:S02]  /*23b0*/  IMAD R7, R3, 0x100, R0 ;  /* 0x0000010003077824 */ /* 0x000fe400078e0200 */
[----:B------:R-:W-:Y:S02]  /*23c0*/  IMAD.MOV.U32 R12, RZ, RZ, R9 ;  /* 0x000000ffff0c7224 */ /* 0x000fe400078e0009 */
[----:B------:R-:W-:Y:S02]  /*23d0*/  VIADD R7, R7, 0x100 ;  /* 0x0000010007077836 */ /* 0x000fe40000000000 */
[----:B------:R-:W-:Y:S02]  /*23e0*/  IMAD.MOV.U32 R13, RZ, RZ, RZ ;  /* 0x000000ffff0d7224 */ /* 0x000fe400078e00ff */
[----:B0-----:R-:W-:-:S05]  /*23f0*/  IMAD.WIDE.U32 R10, R7, 0x8, R10 ;  /* 0x00000008070a7825 */ /* 0x001fca00078e000a */
[----:B------:R1:W-:Y:S02]  /*2400*/  REDG.E.ADD.64.STRONG.GPU desc[UR20][R10.64], R12 ;  /* 0x0000000c0a00798e */ /* 0x0003e4000c12e514 */
.L_x_176:
[----:B------:R-:W-:Y:S05]  /*2410*/  BSYNC.RECONVERGENT B1 ;  /* 0x0000000000017941 */ /* 0x000fea0003800200 */
.L_x_175:
[----:B------:R-:W-:Y:S04]  /*2420*/  BSSY.RECONVERGENT B1, `(.L_x_177) ;  /* 0x0000008000017945 */ /* 0x000fe80003800200 */
[----:B------:R-:W-:Y:S05]  /*2430*/  @!P2 BRA `(.L_x_178) ;  /* 0x000000000018a947 */ /* 0x000fea0003800000 */
[----:B01----:R-:W0:Y:S01]  /*2440*/  LDC.64 R10, c[0x0][0x380] ;  /* 0x0000e000ff0a7b82 */ /* 0x003e220000000a00 */
[----:B------:R-:W-:-:S04]  /*2450*/  IMAD R7, R3, 0x100, R0 ;  /* 0x0000010003077824 */ /* 0x000fc800078e0200 */
[----:B------:R-:W-:-:S04]  /*2460*/  VIADD R7, R7, 0x200 ;  /* 0x0000020007077836 */ /* 0x000fc80000000000 */
[----:B0-----:R-:W-:-:S04]  /*2470*/  IMAD.WIDE.U32 R10, R7, 0x8, R10 ;  /* 0x00000008070a7825 */ /* 0x001fc800078e000a */
[----:B------:R-:W-:-:S05]  /*2480*/  IMAD.MOV.U32 R7, RZ, RZ, RZ ;  /* 0x000000ffff077224 */ /* 0x000fca00078e00ff */
[----:B------:R4:W-:Y:S02]  /*2490*/  REDG.E.ADD.64.STRONG.GPU desc[UR20][R10.64], R6 ;  /* 0x000000060a00798e */ /* 0x0009e4000c12e514 */
.L_x_178:
[----:B------:R-:W-:Y:S05]  /*24a0*/  BSYNC.RECONVERGENT B1 ;  /* 0x0000000000017941 */ /* 0x000fea0003800200 */
.L_x_177:
[----:B------:R-:W-:Y:S04]  /*24b0*/  BSSY.RECONVERGENT B1, `(.L_x_179) ;  /* 0x0000009000017945 */ /* 0x000fe80003800200 */
[----:B------:R-:W-:Y:S05]  /*24c0*/  @!P3 BRA `(.L_x_180) ;  /* 0x00000000001cb947 */ /* 0x000fea0003800000 */
[----:B----4-:R-:W4:Y:S01]  /*24d0*/  LDC.64 R6, c[0x0][0x380] ;  /* 0x0000e000ff067b82 */ /* 0x010f220000000a00 */
[----:B------:R-:W-:Y:S02]  /*24e0*/  IMAD R9, R3, 0x100, R0 ;  /* 0x0000010003097824 */ /* 0x000fe400078e0200 */
[----:B01----:R-:W-:Y:S02]  /*24f0*/  IMAD.MOV.U32 R10, RZ, RZ, R2 ;  /* 0x000000ffff0a7224 */ /* 0x003fe400078e0002 */
[----:B------:R-:W-:Y:S02]  /*2500*/  VIADD R9, R9, 0x300 ;  /* 0x0000030009097836 */ /* 0x000fe40000000000 */
[----:B------:R-:W-:Y:S02]  /*2510*/  IMAD.MOV.U32 R11, RZ, RZ, RZ ;  /* 0x000000ffff0b7224 */ /* 0x000fe400078e00ff */
[----:B----4-:R-:W-:-:S05]  /*2520*/  IMAD.WIDE.U32 R6, R9, 0x8, R6 ;  /* 0x0000000809067825 */ /* 0x010fca00078e0006 */
[----:B------:R0:W-:Y:S02]  /*2530*/  REDG.E.ADD.64.STRONG.GPU desc[UR20][R6.64], R10 ;  /* 0x0000000a0600798e */ /* 0x0001e4000c12e514 */
.L_x_180:
[----:B------:R-:W-:Y:S05]  /*2540*/  BSYNC.RECONVERGENT B1 ;  /* 0x0000000000017941 */ /* 0x000fea0003800200 */
.L_x_179:
[----:B------:R-:W-:-:S07]  /*2550*/  VIADD R3, R3, 0x4 ;  /* 0x0000000403037836 */ /* 0x000fce0000000000 */
.L_x_172:
[----:B------:R-:W-:Y:S01]  /*2560*/  UISETP.NE.AND UP0, UPT, UR25, URZ, UPT ;  /* 0x000000ff1900728c */ /* 0x000fe2000bf05270 */
[----:B------:R-:W-:Y:S08]  /*2570*/  BSSY.RECONVERGENT B1, `(.L_x_171) ;  /* 0x0000029000017945 */ /* 0x000ff00003800200 */
[----:B------:R-:W-:Y:S05]  /*2580*/  BRA.U !UP0, `(.L_x_181) ;  /* 0x00000001089c7547 */ /* 0x000fea000b800000 */
[----:B------:R-:W-:-:S13]  /*2590*/  ISETP.NE.AND P0, PT, R5, RZ, PT ;  /* 0x000000ff0500720c */ /* 0x000fda0003f05270 */
[----:B------:R-:W-:Y:S05]  /*25a0*/  @!P0 BRA `(.L_x_182) ;  /* 0x0000000000648947 */ /* 0x000fea0003800000 */
[----:B0---4-:R-:W-:Y:S01]  /*25b0*/  IMAD R6, R3, 0x400, R4 ;  /* 0x0000040003067824 */ /* 0x011fe200078e0204 */
[----:B------:R-:W-:Y:S04]  /*25c0*/  BSSY.RECONVERGENT B2, `(.L_x_183) ;  /* 0x000000c000027945 */ /* 0x000fe80003800200 */
[----:B------:R-:W0:Y:S04]  /*25d0*/  LDS R2, [R6] ;  /* 0x0000000006027984 */ /* 0x000e280000000800 */
[----:B------:R-:W4:Y:S01]  /*25e0*/  LDS R9, [R6+0x400] ;  /* 0x0004000006097984 */ /* 0x000f220000000800 */
[----:B0-----:R-:W-:-:S02]  /*25f0*/  ISETP.NE.AND P0, PT, R2, RZ, PT ;  /* 0x000000ff0200720c */ /* 0x001fc40003f05270 */
[----:B----4-:R-:W-:-:S11]  /*2600*/  ISETP.NE.AND P1, PT, R9, RZ, PT ;  /* 0x000000ff0900720c */ /* 0x010fd60003f25270 */
[----:B------:R-:W-:Y:S05]  /*2610*/  @!P0 BRA `(.L_x_184) ;  /* 0x0000000000188947 */ /* 0x000fea0003800000 */
[----:B------:R-:W0:Y:S01]  /*2620*/  LDC.64 R6, c[0x0][0x380] ;  /* 0x0000e000ff067b82 */ /* 0x000e220000000a00 */
[----:B-1----:R-:W-:-:S04]  /*2630*/  IMAD R11, R3, 0x100, R0 ;  /* 0x00000100030b7824 */ /* 0x002fc800078e0200 */
[----:B0-----:R-:W-:-:S04]  /*2640*/  IMAD.WIDE.U32 R10, R11, 0x8, R6 ;  /* 0x000000080b0a7825 */ /* 0x001fc800078e0006 */
[----:B------:R-:W-:Y:S02]  /*2650*/  IMAD.MOV.U32 R6, RZ, RZ, R2 ;  /* 0x000000ffff067224 */ /* 0x000fe400078e0002 */
[----:B------:R-:W-:-:S05]  /*2660*/  IMAD.MOV.U32 R7, RZ, RZ, RZ ;  /* 0x000000ffff077224 */ /* 0x000fca00078e00ff */
[----:B------:R0:W-:Y:S02]  /*2670*/  REDG.E.ADD.64.STRONG.GPU desc[UR20][R10.64], R6 ;  /* 0x000000060a00798e */ /* 0x0001e4000c12e514 */
.L_x_184:
[----:B------:R-:W-:Y:S05]  /*2680*/  BSYNC.RECONVERGENT B2 ;  /* 0x0000000000027941 */ /* 0x000fea0003800200 */
.L_x_183:
[----:B------:R-:W-:Y:S04]  /*2690*/  BSSY.RECONVERGENT B2, `(.L_x_185) ;  /* 0x0000009000027945 */ /* 0x000fe80003800200 */
[----:B------:R-:W-:Y:S05]  /*26a0*/  @!P1 BRA `(.L_x_186) ;  /* 0x00000000001c9947 */ /* 0x000fea0003800000 */
[----:B0-----:R-:W0:Y:S01]  /*26b0*/  LDC.64 R6, c[0x0][0x380] ;  /* 0x0000e000ff067b82 */ /* 0x001e220000000a00 */
[----:B------:R-:W-:-:S04]  /*26c0*/  IMAD R2, R3, 0x100, R0 ;  /* 0x0000010003027824 */ /* 0x000fc800078e0200 */
[----:B-1----:R-:W-:-:S04]  /*26d0*/  VIADD R11, R2, 0x100 ;  /* 0x00000100020b7836 */ /* 0x002fc80000000000 */
[----:B0-----:R-:W-:-:S04]  /*26e0*/  IMAD.WIDE.U32 R10, R11, 0x8, R6 ;  /* 0x000000080b0a7825 */ /* 0x001fc800078e0006 */
[----:B------:R-:W-:Y:S02]  /*26f0*/  IMAD.MOV.U32 R6, RZ, RZ, R9 ;  /* 0x000000ffff067224 */ /* 0x000fe400078e0009 */
[----:B------:R-:W-:-:S05]  /*2700*/  IMAD.MOV.U32 R7, RZ, RZ, RZ ;  /* 0x000000ffff077224 */ /* 0x000fca00078e00ff */
[----:B------:R4:W-:Y:S02]  /*2710*/  REDG.E.ADD.64.STRONG.GPU desc[UR20][R10.64], R6 ;  /* 0x000000060a00798e */ /* 0x0009e4000c12e514 */
.L_x_186:
[----:B------:R-:W-:Y:S05]  /*2720*/  BSYNC.RECONVERGENT B2 ;  /* 0x0000000000027941 */ /* 0x000fea0003800200 */
.L_x_185:
[----:B------:R-:W-:-:S07]  /*2730*/  VIADD R3, R3, 0x2 ;  /* 0x0000000203037836 */ /* 0x000fce0000000000 */
.L_x_182:
[----:B------:R-:W-:-:S09]  /*2740*/  UISETP.NE.AND UP0, UPT, UR9, URZ, UPT ;  /* 0x000000ff0900728c */ /* 0x000fd2000bf05270 */
[----:B------:R-:W-:Y:S05]  /*2750*/  BRA.U !UP0, `(.L_x_181) ;  /* 0x0000000108287547 */ /* 0x000fea000b800000 */
[----:B------:R-:W-:-:S05]  /*2760*/  IMAD R2, R3, 0x400, R4 ;  /* 0x0000040003027824 */ /* 0x000fca00078e0204 */
[----:B------:R-:W5:Y:S02]  /*2770*/  LDS R9, [R2] ;  /* 0x0000000002097984 */ /* 0x000f640000000800 */
[----:B-----5:R-:W-:-:S13]  /*2780*/  ISETP.NE.AND P0, PT, R9, RZ, PT ;  /* 0x000000ff0900720c */ /* 0x020fda0003f05270 */
[----:B------:R-:W-:Y:S05]  /*2790*/  @!P0 BRA `(.L_x_181) ;  /* 0x0000000000188947 */ /* 0x000fea0003800000 */
[----:B0---4-:R-:W0:Y:S01]  /*27a0*/  LDC.64 R6, c[0x0][0x380] ;  /* 0x0000e000ff067b82 */ /* 0x011e220000000a00 */
[----:B------:R-:W-:-:S04]  /*27b0*/  IMAD R3, R3, 0x100, R0 ;  /* 0x0000010003037824 */ /* 0x000fc800078e0200 */
[----:B0-----:R-:W-:-:S04]  /*27c0*/  IMAD.WIDE.U32 R2, R3, 0x8, R6 ;  /* 0x0000000803027825 */ /* 0x001fc800078e0006 */
[----:B------:R-:W-:Y:S02]  /*27d0*/  IMAD.MOV.U32 R6, RZ, RZ, R9 ;  /* 0x000000ffff067224 */ /* 0x000fe400078e0009 */
[----:B------:R-:W-:-:S05]  /*27e0*/  IMAD.MOV.U32 R7, RZ, RZ, RZ ;  /* 0x000000ffff077224 */ /* 0x000fca00078e00ff */
[----:B------:R0:W-:Y:S02]  /*27f0*/  REDG.E.ADD.64.STRONG.GPU desc[UR20][R2.64], R6 ;  /* 0x000000060200798e */ /* 0x0001e4000c12e514 */
.L_x_181:
[----:B------:R-:W-:Y:S05]  /*2800*/  BSYNC.RECONVERGENT B1 ;  /* 0x0000000000017941 */ /* 0x000fea0003800200 */
.L_x_171:
[----:B------:R-:W-:-:S13]  /*2810*/  ISETP.GT.U32.AND P0, PT, R0, 0x7f, PT ;  /* 0x0000007f0000780c */ /* 0x000fda0003f04070 */
[----:B------:R-:W-:Y:S05]  /*2820*/  @P0 BRA `(.L_x_152) ;  /* 0x0000000800900947 */ /* 0x000fea0003800000 */
[----:B------:R-:W-:Y:S01]  /*2830*/  UISETP.GE.U32.AND UP0, UPT, UR22, 0x7, UPT ;  /* 0x000000071600788c */ /* 0x000fe2000bf06070 */
[----:B0-----:R-:W-:-:S08]  /*2840*/  IMAD.MOV.U32 R3, RZ, RZ, RZ ;  /* 0x000000ffff037224 */ /* 0x001fd000078e00ff */
[----:B------:R-:W-:Y:S05]  /*2850*/  BRA.U !UP0, `(.L_x_187) ;  /* 0x0000000508147547 */ /* 0x000fea000b800000 */
[----:B------:R-:W0:Y:S01]  /*2860*/  LDC.64 R2, c[0x0][0x380] ;  /* 0x0000e000ff027b82 */ /* 0x000e220000000a00 */
[----:B------:R-:W-:-:S07]  /*2870*/  IMAD.MOV.U32 R9, RZ, RZ, RZ ;  /* 0x000000ffff097224 */ /* 0x000fce00078e00ff */
.L_x_204:
[C---:B01--4-:R-:W-:Y:S01]  /*2880*/  IMAD R11, R9.reuse, 0x400, R4 ;  /* 0x00000400090b7824 */ /* 0x053fe200078e0204 */
[----:B------:R-:W-:Y:S01]  /*2890*/  BSSY.RECONVERGENT B1, `(.L_x_188) ;  /* 0x0000011000017945 */ /* 0x000fe20003800200 */
[C---:B--23--:R-:W-:Y:S02]  /*28a0*/  IMAD R7, R9.reuse, 0x100, R0 ;  /* 0x0000010009077824 */ /* 0x04cfe400078e0200 */
[----:B------:R-:W-:Y:S01]  /*28b0*/  VIADD R9, R9, 0x8 ;  /* 0x0000000809097836 */ /* 0x000fe20000000000 */
[----:B---3--:R-:W1:Y:S01]  /*28c0*/  LDS R14, [R11+0x200] ;  /* 0x000200000b0e7984 */ /* 0x008e620000000800 */
[----:B0-----:R-:W-:-:S03]  /*28d0*/  IMAD.WIDE.U32 R6, R7, 0x8, R2 ;  /* 0x0000000807067825 */ /* 0x001fc600078e0002 */
[----:B------:R-:W0:Y:S04]  /*28e0*/  LDS R13, [R11+0x600] ;  /* 0x000600000b0d7984 */ /* 0x000e280000000800 */
[----:B--2---:R2:W3:Y:S04]  /*28f0*/  LDS R17, [R11+0xa00] ;  /* 0x000a00000b117984 */ /* 0x0044e80000000800 */
[----:B------:R2:W4:Y:S04]  /*2900*/  LDS R18, [R11+0xe00] ;  /* 0x000e00000b127984 */ /* 0x0005280000000800 */
[----:B------:R2:W2:Y:S04]  /*2910*/  LDS R19, [R11+0x1200] ;  /* 0x001200000b137984 */ /* 0x0004a80000000800 */
[----:B------:R0:W2:Y:S04]  /*2920*/  LDS R16, [R11+0x1600] ;  /* 0x001600000b107984 */ /* 0x0000a80000000800 */
[----:B------:R0:W2:Y:S04]  /*2930*/  LDS R12, [R11+0x1a00] ;  /* 0x001a00000b0c7984 */ /* 0x0000a80000000800 */
[----:B------:R0:W2:Y:S01]  /*2940*/  LDS R10, [R11+0x1e00] ;  /* 0x001e00000b0a7984 */ /* 0x0000a20000000800 */
[----:B-1----:R-:W-:-:S02]  /*2950*/  ISETP.NE.AND P0, PT, R14, RZ, PT ;  /* 0x000000ff0e00720c */ /* 0x002fc40003f05270 */
[----:B0-----:R-:W-:-:S11]  /*2960*/  ISETP.NE.AND P1, PT, R13, RZ, PT ;  /* 0x000000ff0d00720c */ /* 0x001fd60003f25270 */
[----:B---34-:R-:W-:Y:S05]  /*2970*/  @!P0 BRA `(.L_x_189) ;  /* 0x0000000000088947 */ /* 0x018fea0003800000 */
[----:B------:R-:W-:-:S05]  /*2980*/  IMAD.MOV.U32 R15, RZ, RZ, RZ ;  /* 0x000000ffff0f7224 */ /* 0x000fca00078e00ff */
[----:B------:R0:W-:Y:S02]  /*2990*/  REDG.E.ADD.64.STRONG.GPU desc[UR20][R6.64+0x400], R14 ;  /* 0x0004000e0600798e */ /* 0x0001e4000c12e514 */
.L_x_189:
[----:B------:R-:W-:Y:S05]  /*29a0*/  BSYNC.RECONVERGENT B1 ;  /* 0x0000000000017941 */ /* 0x000fea0003800200 */
.L_x_188:
[----:B------:R-:W-:Y:S04]  /*29b0*/  BSSY.RECONVERGENT B1, `(.L_x_190) ;  /* 0x0000005000017945 */ /* 0x000fe80003800200 */
[----:B------:R-:W-:Y:S05]  /*29c0*/  @!P1 BRA `(.L_x_191) ;  /* 0x00000000000c9947 */ /* 0x000fea0003800000 */
[----:B0-----:R-:W-:Y:S02]  /*29d0*/  IMAD.MOV.U32 R14, RZ, RZ, R13 ;  /* 0x000000ffff0e7224 */ /* 0x001fe400078e000d */
[----:B------:R-:W-:-:S05]  /*29e0*/  IMAD.MOV.U32 R15, RZ, RZ, RZ ;  /* 0x000000ffff0f7224 */ /* 0x000fca00078e00ff */
[----:B------:R1:W-:Y:S02]  /*29f0*/  REDG.E.ADD.64.STRONG.GPU desc[UR20][R6.64+0xc00], R14 ;  /* 0x000c000e0600798e */ /* 0x0003e4000c12e514 */
.L_x_191:
[----:B------:R-:W-:Y:S05]  /*2a00*/  BSYNC.RECONVERGENT B1 ;  /* 0x0000000000017941 */ /* 0x000fea0003800200 */
.L_x_190:
[----:B------:R-:W-:Y:S01]  /*2a10*/  ISETP.NE.AND P6, PT, R17, RZ, PT ;  /* 0x000000ff1100720c */ /* 0x000fe20003fc5270 */
[----:B------:R-:W-:Y:S01]  /*2a20*/  BSSY.RECONVERGENT B1, `(.L_x_192) ;  /* 0x000000b000017945 */ /* 0x000fe20003800200 */
[----:B------:R-:W-:Y:S02]  /*2a30*/  ISETP.NE.AND P0, PT, R9, UR27, PT ;  /* 0x0000001b09007c0c */ /* 0x000fe4000bf05270 */
[----:B------:R-:W-:Y:S02]  /*2a40*/  ISETP.NE.AND P1, PT, R18, RZ, PT ;  /* 0x000000ff1200720c */ /* 0x000fe40003f25270 */
[----:B--2---:R-:W-:Y:S02]  /*2a50*/  ISETP.NE.AND P2, PT, R19, RZ, PT ;  /* 0x000000ff1300720c */ /* 0x004fe40003f45270 */
[----:B------:R-:W-:Y:S02]  /*2a60*/  ISETP.NE.AND P3, PT, R16, RZ, PT ;  /* 0x000000ff1000720c */ /* 0x000fe40003f65270 */
[----:B------:R-:W-:-:S02]  /*2a70*/  ISETP.NE.AND P4, PT, R12, RZ, PT ;  /* 0x000000ff0c00720c */ /* 0x000fc40003f85270 */
[----:B------:R-:W-:Y:S01]  /*2a80*/  ISETP.NE.AND P5, PT, R10, RZ, PT ;  /* 0x000000ff0a00720c */ /* 0x000fe20003fa5270 */
[----:B------:R-:W-:-:S12]  /*2a90*/  @!P6 BRA `(.L_x_193) ;  /* 0x00000000000ce947 */ /* 0x000fd80003800000 */
[----:B01----:R-:W-:Y:S02]  /*2aa0*/  IMAD.MOV.U32 R14, RZ, RZ, R17 ;  /* 0x000000ffff0e7224 */ /* 0x003fe400078e0011 */
[----:B------:R-:W-:-:S05]  /*2ab0*/  IMAD.MOV.U32 R15, RZ, RZ, RZ ;  /* 0x000000ffff0f7224 */ /* 0x000fca00078e00ff */
[----:B------:R2:W-:Y:S02]  /*2ac0*/  REDG.E.ADD.64.STRONG.GPU desc[UR20][R6.64+0x1400], R14 ;  /* 0x0014000e0600798e */ /* 0x0005e4000c12e514 */
.L_x_193:
[----:B------:R-:W-:Y:S05]  /*2ad0*/  BSYNC.RECONVERGENT B1 ;  /* 0x0000000000017941 */ /* 0x000fea0003800200 */
.L_x_192:
[----:B------:R-:W-:Y:S04]  /*2ae0*/  BSSY.RECONVERGENT B1, `(.L_x_194) ;  /* 0x0000005000017945 */ /* 0x000fe80003800200 */
[----:B------:R-:W-:Y:S05]  /*2af0*/  @!P1 BRA `(.L_x_195) ;  /* 0x00000000000c9947 */ /* 0x000fea0003800000 */
[----:B012---:R-:W-:Y:S02]  /*2b00*/  IMAD.MOV.U32 R14, RZ, RZ, R18 ;  /* 0x000000ffff0e7224 */ /* 0x007fe400078e0012 */
[----:B------:R-:W-:-:S05]  /*2b10*/  IMAD.MOV.U32 R15, RZ, RZ, RZ ;  /* 0x000000ffff0f7224 */ /* 0x000fca00078e00ff */
[----:B------:R3:W-:Y:S02]  /*2b20*/  REDG.E.ADD.64.STRONG.GPU desc[UR20][R6.64+0x1c00], R14 ;  /* 0x001c000e0600798e */ /* 0x0007e4000c12e514 */
.L_x_195:
[----:B------:R-:W-:Y:S05]  /*2b30*/  BSYNC.RECONVERGENT B1 ;  /* 0x0000000000017941 */ /* 0x000fea0003800200 */
.L_x_194:
[----:B------:R-:W-:Y:S04]  /*2b40*/  BSSY.RECONVERGENT B1, `(.L_x_196) ;  /* 0x0000005000017945 */ /* 0x000fe80003800200 */
[----:B------:R-:W-:Y:S05]  /*2b50*/  @!P2 BRA `(.L_x_197) ;  /* 0x00000000000ca947 */ /* 0x000fea0003800000 */
[----:B0123--:R-:W-:Y:S02]  /*2b60*/  IMAD.MOV.U32 R14, RZ, RZ, R19 ;  /* 0x000000ffff0e7224 */ /* 0x00ffe400078e0013 */
[----:B------:R-:W-:-:S05]  /*2b70*/  IMAD.MOV.U32 R15, RZ, RZ, RZ ;  /* 0x000000ffff0f7224 */ /* 0x000fca00078e00ff */
[----:B------:R4:W-:Y:S02]  /*2b80*/  REDG.E.ADD.64.STRONG.GPU desc[UR20][R6.64+0x2400], R14 ;  /* 0x0024000e0600798e */ /* 0x0009e4000c12e514 */
.L_x_197:
[----:B------:R-:W-:Y:S05]  /*2b90*/  BSYNC.RECONVERGENT B1 ;  /* 0x0000000000017941 */ /* 0x000fea0003800200 */
.L_x_196:
[----:B------:R-:W-:Y:S04]  /*2ba0*/  BSSY.RECONVERGENT B1, `(.L_x_198) ;  /* 0x0000004000017945 */ /* 0x000fe80003800200 */
[----:B------:R-:W-:Y:S05]  /*2bb0*/  @!P3 BRA `(.L_x_199) ;  /* 0x000000000008b947 */ /* 0x000fea0003800000 */
[----:B------:R-:W-:-:S05]  /*2bc0*/  IMAD.MOV.U32 R17, RZ, RZ, RZ ;  /* 0x000000ffff117224 */ /* 0x000fca00078e00ff */
[----:B------:R0:W-:Y:S02]  /*2bd0*/  REDG.E.ADD.64.STRONG.GPU desc[UR20][R6.64+0x2c00], R16 ;  /* 0x002c00100600798e */ /* 0x0001e4000c12e514 */
.L_x_199:
[----:B------:R-:W-:Y:S05]  /*2be0*/  BSYNC.RECONVERGENT B1 ;  /* 0x0000000000017941 */ /* 0x000fea0003800200 */
.L_x_198:
[----:B------:R-:W-:Y:S04]  /*2bf0*/  BSSY.RECONVERGENT B1, `(.L_x_200) ;  /* 0x0000004000017945 */ /* 0x000fe80003800200 */
[----:B------:R-:W-:Y:S05]  /*2c00*/  @!P4 BRA `(.L_x_201) ;  /* 0x000000000008c947 */ /* 0x000fea0003800000 */
[----:B------:R-:W-:-:S05]  /*2c10*/  IMAD.MOV.U32 R13, RZ, RZ, RZ ;  /* 0x000000ffff0d7224 */ /* 0x000fca00078e00ff */
[----:B------:R0:W-:Y:S02]  /*2c20*/  REDG.E.ADD.64.STRONG.GPU desc[UR20][R6.64+0x3400], R12 ;  /* 0x0034000c0600798e */ /* 0x0001e4000c12e514 */
.L_x_201:
[----:B------:R-:W-:Y:S05]  /*2c30*/  BSYNC.RECONVERGENT B1 ;  /* 0x0000000000017941 */ /* 0x000fea0003800200 */
.L_x_200:
[----:B------:R-:W-:Y:S04]  /*2c40*/  BSSY.RECONVERGENT B1, `(.L_x_202) ;  /* 0x0000004000017945 */ /* 0x000fe80003800200 */
[----:B------:R-:W-:Y:S05]  /*2c50*/  @!P5 BRA `(.L_x_203) ;  /* 0x000000000008d947 */ /* 0x000fea0003800000 */
[----:B------:R-:W-:-:S05]  /*2c60*/  IMAD.MOV.U32 R11, RZ, RZ, RZ ;  /* 0x000000ffff0b7224 */ /* 0x000fca00078e00ff */
[----:B------:R0:W-:Y:S02]  /*2c70*/  REDG.E.ADD.64.STRONG.GPU desc[UR20][R6.64+0x3c00], R10 ;  /* 0x003c000a0600798e */ /* 0x0001e4000c12e514 */
.L_x_203:
[----:B------:R-:W-:Y:S05]  /*2c80*/  BSYNC.RECONVERGENT B1 ;  /* 0x0000000000017941 */ /* 0x000fea0003800200 */
.L_x_202:
[----:B------:R-:W-:Y:S05]  /*2c90*/  @P0 BRA `(.L_x_204) ;  /* 0xfffffff800f80947 */ /* 0x000fea000383ffff */
[----:B------:R-:W-:-:S07]  /*2ca0*/  IMAD.U32 R3, RZ, RZ, UR27 ;  /* 0x0000001bff037e24 */ /* 0x000fce000f8e00ff */
.L_x_187:
[----:B------:R-:W-:-:S09]  /*2cb0*/  UISETP.NE.AND UP0, UPT, UR24, URZ, UPT ;  /* 0x000000ff1800728c */ /* 0x000fd2000bf05270 */
[----:B------:R-:W-:Y:S05]  /*2cc0*/  BRA.U !UP0, `(.L_x_152) ;  /* 0x0000000508687547 */ /* 0x000fea000b800000 */
[----:B------:R-:W-:-:S13]  /*2cd0*/  ISETP.GE.U32.AND P0, PT, R8, 0x3, PT ;  /* 0x000000030800780c */ /* 0x000fda0003f06070 */
[----:B------:R-:W-:Y:S05]  /*2ce0*/  @!P0 BRA `(.L_x_205) ;  /* 0x0000000000bc8947 */ /* 0x000fea0003800000 */
[----:B01234-:R-:W-:Y:S01]  /*2cf0*/  IMAD R7, R3, 0x400, R4 ;  /* 0x0000040003077824 */ /* 0x01ffe200078e0204 */
[----:B------:R-:W-:Y:S04]  /*2d00*/  BSSY.RECONVERGENT B1, `(.L_x_206) ;  /* 0x000000f000017945 */ /* 0x000fe80003800200 */
[----:B------:R-:W0:Y:S04]  /*2d10*/  LDS R10, [R7+0x200] ;  /* 0x00020000070a7984 */ /* 0x000e280000000800 */
[----:B------:R-:W1:Y:S04]  /*2d20*/  LDS R12, [R7+0x600] ;  /* 0x00060000070c7984 */ /* 0x000e680000000800 */
[----:B------:R-:W2:Y:S04]  /*2d30*/  LDS R6, [R7+0xa00] ;  /* 0x000a000007067984 */ /* 0x000ea80000000800 */
[----:B------:R-:W3:Y:S01]  /*2d40*/  LDS R2, [R7+0xe00] ;  /* 0x000e000007027984 */ /* 0x000ee20000000800 */
[----:B0-----:R-:W-:-:S02]  /*2d50*/  ISETP.NE.AND P0, PT, R10, RZ, PT ;  /* 0x000000ff0a00720c */ /* 0x001fc40003f05270 */
[----:B-1----:R-:W-:Y:S02]  /*2d60*/  ISETP.NE.AND P1, PT, R12, RZ, PT ;  /* 0x000000ff0c00720c */ /* 0x002fe40003f25270 */
[----:B--2---:R-:W-:Y:S02]  /*2d70*/  ISETP.NE.AND P2, PT, R6, RZ, PT ;  /* 0x000000ff0600720c */ /* 0x004fe40003f45270 */
[----:B---3--:R-:W-:-:S07]  /*2d80*/  ISETP.NE.AND P3, PT, R2, RZ, PT ;  /* 0x000000ff0200720c */ /* 0x008fce0003f65270 */
[----:B------:R-:W-:Y:S06]  /*2d90*/  @!P0 BRA `(.L_x_207) ;  /* 0x0000000000148947 */ /* 0x000fec0003800000 */
[----:B------:R-:W0:Y:S01]  /*2da0*/  LDC.64 R8, c[0x0][0x380] ;  /* 0x0000e000ff087b82 */ /* 0x000e220000000a00 */
[----:B------:R-:W-:Y:S02]  /*2db0*/  IMAD R7, R3, 0x100, R0 ;  /* 0x0000010003077824 */ /* 0x000fe400078e0200 */
[----:B------:R-:W-:Y:S02]  /*2dc0*/  IMAD.MOV.U32 R11, RZ, RZ, RZ ;  /* 0x000000ffff0b7224 */ /* 0x000fe400078e00ff */
[----:B0-----:R-:W-:-:S05]  /*2dd0*/  IMAD.WIDE.U32 R8, R7, 0x8, R8 ;  /* 0x0000000807087825 */ /* 0x001fca00078e0008 */
[----:B------:R0:W-:Y:S02]  /*2de0*/  REDG.E.ADD.64.STRONG.GPU desc[UR20][R8.64+0x400], R10 ;  /* 0x0004000a0800798e */ /* 0x0001e4000c12e514 */
.L_x_207:
[----:B------:R-:W-:Y:S05]  /*2df0*/  BSYNC.RECONVERGENT B1 ;  /* 0x0000000000017941 */ /* 0x000fea0003800200 */
.L_x_206:
        /* <DEDUP_REMOVED lines=9> */
.L_x_209:
[----:B------:R-:W-:Y:S05]  /*2e90*/  BSYNC.RECONVERGENT B1 ;  /* 0x0000000000017941 */ /* 0x000fea0003800200 */
.L_x_208:
        /* <DEDUP_REMOVED lines=8> */
.L_x_211:
[----:B------:R-:W-:Y:S05]  /*2f20*/  BSYNC.RECONVERGENT B1 ;  /* 0x0000000000017941 */ /* 0x000fea0003800200 */
.L_x_210:
[----:B------:R-:W-:Y:S04]  /*2f30*/  BSSY.RECONVERGENT B1, `(.L_x_212) ;  /* 0x0000009000017945 */ /* 0x000fe80003800200 */
[----:B------:R-:W-:Y:S05]  /*2f40*/  @!P3 BRA `(.L_x_213) ;  /* 0x00000000001cb947 */ /* 0x000fea0003800000 */
[----:B--2---:R-:W2:Y:S01]  /*2f50*/  LDC.64 R6, c[0x0][0x380] ;  /* 0x0000e000ff067b82 */ /* 0x004ea20000000a00 */
[----:B01----:R-:W-:Y:S02]  /*2f60*/  IMAD R9, R3, 0x100, R0 ;  /* 0x0000010003097824 */ /* 0x003fe400078e0200 */
[----:B------:R-:W-:Y:S02]  /*2f70*/  IMAD.MOV.U32 R8, RZ, RZ, R2 ;  /* 0x000000ffff087224 */ /* 0x000fe400078e0002 */
[----:B------:R-:W-:-:S04]  /*2f80*/  VIADD R9, R9, 0x300 ;  /* 0x0000030009097836 */ /* 0x000fc80000000000 */
[----:B--2---:R-:W-:-:S04]  /*2f90*/  IMAD.WIDE.U32 R6, R9, 0x8, R6 ;  /* 0x0000000809067825 */ /* 0x004fc800078e0006 */
[----:B------:R-:W-:-:S05]  /*2fa0*/  IMAD.MOV.U32 R9, RZ, RZ, RZ ;  /* 0x000000ffff097224 */ /* 0x000fca00078e00ff */
[----:B------:R3:W-:Y:S02]  /*2fb0*/  REDG.E.ADD.64.STRONG.GPU desc[UR20][R6.64+0x400], R8 ;  /* 0x000400080600798e */ /* 0x0007e4000c12e514 */
.L_x_213:
[----:B------:R-:W-:Y:S05]  /*2fc0*/  BSYNC.RECONVERGENT B1 ;  /* 0x0000000000017941 */ /* 0x000fea0003800200 */
.L_x_212:
[----:B------:R-:W-:-:S07]  /*2fd0*/  VIADD R3, R3, 0x4 ;  /* 0x0000000403037836 */ /* 0x000fce0000000000 */
.L_x_205:
[----:B------:R-:W-:-:S09]  /*2fe0*/  UISETP.NE.AND UP0, UPT, UR25, URZ, UPT ;  /* 0x000000ff1900728c */ /* 0x000fd2000bf05270 */
[----:B------:R-:W-:Y:S05]  /*2ff0*/  BRA.U !UP0, `(.L_x_152) ;  /* 0x00000001089c7547 */ /* 0x000fea000b800000 */
[----:B------:R-:W-:-:S13]  /*3000*/  ISETP.NE.AND P0, PT, R5, RZ, PT ;  /* 0x000000ff0500720c */ /* 0x000fda0003f05270 */
[----:B------:R-:W-:Y:S05]  /*3010*/  @!P0 BRA `(.L_x_214) ;  /* 0x0000000000648947 */ /* 0x000fea0003800000 */
[----:B01234-:R-:W-:Y:S01]  /*3020*/  IMAD R6, R3, 0x400, R4 ;  /* 0x0000040003067824 */ /* 0x01ffe200078e0204 */
[----:B------:R-:W-:Y:S04]  /*3030*/  BSSY.RECONVERGENT B1, `(.L_x_215) ;  /* 0x000000c000017945 */ /* 0x000fe80003800200 */
[----:B------:R-:W0:Y:S04]  /*3040*/  LDS R2, [R6+0x200] ;  /* 0x0002000006027984 */ /* 0x000e280000000800 */
[----:B------:R-:W1:Y:S01]  /*3050*/  LDS R5, [R6+0x600] ;  /* 0x0006000006057984 */ /* 0x000e620000000800 */
[----:B0-----:R-:W-:-:S02]  /*3060*/  ISETP.NE.AND P0, PT, R2, RZ, PT ;  /* 0x000000ff0200720c */ /* 0x001fc40003f05270 */
[----:B-1----:R-:W-:-:S11]  /*3070*/  ISETP.NE.AND P1, PT, R5, RZ, PT ;  /* 0x000000ff0500720c */ /* 0x002fd60003f25270 */
[----:B------:R-:W-:Y:S05]  /*3080*/  @!P0 BRA `(.L_x_216) ;  /* 0x0000000000188947 */ /* 0x000fea0003800000 */
[----:B------:R-:W0:Y:S01]  /*3090*/  LDC.64 R6, c[0x0][0x380] ;  /* 0x0000e000ff067b82 */ /* 0x000e220000000a00 */
[----:B------:R-:W-:-:S04]  /*30a0*/  IMAD R9, R3, 0x100, R0 ;  /* 0x0000010003097824 */ /* 0x000fc800078e0200 */
[----:B0-----:R-:W-:-:S04]  /*30b0*/  IMAD.WIDE.U32 R8, R9, 0x8, R6 ;  /* 0x0000000809087825 */ /* 0x001fc800078e0006 */
[----:B------:R-:W-:Y:S02]  /*30c0*/  IMAD.MOV.U32 R6, RZ, RZ, R2 ;  /* 0x000000ffff067224 */ /* 0x000fe400078e0002 */
[----:B------:R-:W-:-:S05]  /*30d0*/  IMAD.MOV.U32 R7, RZ, RZ, RZ ;  /* 0x000000ffff077224 */ /* 0x000fca00078e00ff */
[----:B------:R0:W-:Y:S02]  /*30e0*/  REDG.E.ADD.64.STRONG.GPU desc[UR20][R8.64+0x400], R6 ;  /* 0x000400060800798e */ /* 0x0001e4000c12e514 */
.L_x_216:
[----:B------:R-:W-:Y:S05]  /*30f0*/  BSYNC.RECONVERGENT B1 ;  /* 0x0000000000017941 */ /* 0x000fea0003800200 */
.L_x_215:
[----:B------:R-:W-:Y:S04]  /*3100*/  BSSY.RECONVERGENT B1, `(.L_x_217) ;  /* 0x0000009000017945 */ /* 0x000fe80003800200 */
[----:B------:R-:W-:Y:S05]  /*3110*/  @!P1 BRA `(.L_x_218) ;  /* 0x00000000001c9947 */ /* 0x000fea0003800000 */
[----:B0-----:R-:W0:Y:S01]  /*3120*/  LDC.64 R6, c[0x0][0x380] ;  /* 0x0000e000ff067b82 */ /* 0x001e220000000a00 */
[----:B------:R-:W-:-:S04]  /*3130*/  IMAD R2, R3, 0x100, R0 ;  /* 0x0000010003027824 */ /* 0x000fc800078e0200 */
[----:B------:R-:W-:-:S04]  /*3140*/  VIADD R9, R2, 0x100 ;  /* 0x0000010002097836 */ /* 0x000fc80000000000 */
[----:B0-----:R-:W-:-:S04]  /*3150*/  IMAD.WIDE.U32 R8, R9, 0x8, R6 ;  /* 0x0000000809087825 */ /* 0x001fc800078e0006 */
[----:B------:R-:W-:Y:S02]  /*3160*/  IMAD.MOV.U32 R6, RZ, RZ, R5 ;  /* 0x000000ffff067224 */ /* 0x000fe400078e0005 */
[----:B------:R-:W-:-:S05]  /*3170*/  IMAD.MOV.U32 R7, RZ, RZ, RZ ;  /* 0x000000ffff077224 */ /* 0x000fca00078e00ff */
[----:B------:R1:W-:Y:S02]  /*3180*/  REDG.E.ADD.64.STRONG.GPU desc[UR20][R8.64+0x400], R6 ;  /* 0x000400060800798e */ /* 0x0003e4000c12e514 */
.L_x_218:
[----:B------:R-:W-:Y:S05]  /*3190*/  BSYNC.RECONVERGENT B1 ;  /* 0x0000000000017941 */ /* 0x000fea0003800200 */
.L_x_217:
[----:B------:R-:W-:-:S07]  /*31a0*/  VIADD R3, R3, 0x2 ;  /* 0x0000000203037836 */ /* 0x000fce0000000000 */
.L_x_214:
[----:B------:R-:W-:-:S09]  /*31b0*/  UISETP.NE.AND UP0, UPT, UR9, URZ, UPT ;  /* 0x000000ff0900728c */ /* 0x000fd2000bf05270 */
[----:B------:R-:W-:Y:S05]  /*31c0*/  BRA.U !UP0, `(.L_x_152) ;  /* 0x0000000108287547 */ /* 0x000fea000b800000 */
[----:B------:R-:W-:-:S05]  /*31d0*/  IMAD R2, R3, 0x400, R4 ;  /* 0x0000040003027824 */ /* 0x000fca00078e0204 */
[----:B------:R-:W5:Y:S02]  /*31e0*/  LDS R5, [R2+0x200] ;  /* 0x0002000002057984 */ /* 0x000f640000000800 */
[----:B-----5:R-:W-:-:S13]  /*31f0*/  ISETP.NE.AND P0, PT, R5, RZ, PT ;  /* 0x000000ff0500720c */ /* 0x020fda0003f05270 */
[----:B------:R-:W-:Y:S05]  /*3200*/  @!P0 BRA `(.L_x_152) ;  /* 0x0000000000188947 */ /* 0x000fea0003800000 */
[----:B01234-:R-:W0:Y:S01]  /*3210*/  LDC.64 R6, c[0x0][0x380] ;  /* 0x0000e000ff067b82 */ /* 0x01fe220000000a00 */
[----:B------:R-:W-:-:S04]  /*3220*/  IMAD R3, R3, 0x100, R0 ;  /* 0x0000010003037824 */ /* 0x000fc800078e0200 */
[----:B0-----:R-:W-:-:S04]  /*3230*/  IMAD.WIDE.U32 R2, R3, 0x8, R6 ;  /* 0x0000000803027825 */ /* 0x001fc800078e0006 */
[----:B------:R-:W-:Y:S02]  /*3240*/  IMAD.MOV.U32 R6, RZ, RZ, R5 ;  /* 0x000000ffff067224 */ /* 0x000fe400078e0005 */
[----:B------:R-:W-:-:S05]  /*3250*/  IMAD.MOV.U32 R7, RZ, RZ, RZ ;  /* 0x000000ffff077224 */ /* 0x000fca00078e00ff */
[----:B------:R0:W-:Y:S02]  /*3260*/  REDG.E.ADD.64.STRONG.GPU desc[UR20][R2.64+0x400], R6 ;  /* 0x000400060200798e */ /* 0x0001e4000c12e514 */
.L_x_152:
[----:B------:R-:W-:Y:S05]  /*3270*/  BSYNC.RECONVERGENT B0 ;  /* 0x0000000000007941 */ /* 0x000fea0003800200 */
.L_x_151:
[----:B------:R-:W-:Y:S01]  /*3280*/  BAR.SYNC.DEFER_BLOCKING 0x0 ;  /* 0x0000000000007b1d */ /* 0x000fe20000010000 */
[----:B------:R-:W-:-:S04]  /*3290*/  UIADD3 UR6, UP0, UPT, UR6, 0x1, URZ ;  /* 0x0000000106067890 */ /* 0x000fc8000ff1e0ff */
[----:B------:R-:W-:Y:S02]  /*32a0*/  UIADD3.X UR7, UPT, UPT, URZ, UR7, URZ, UP0, !UPT ;  /* 0x00000007ff077290 */ /* 0x000fe400087fe4ff */
[----:B------:R-:W-:-:S04]  /*32b0*/  UISETP.NE.U32.AND UP0, UPT, UR6, UR11, UPT ;  /* 0x0000000b0600728c */ /* 0x000fc8000bf05070 */
[----:B------:R-:W-:-:S09]  /*32c0*/  UISETP.NE.AND.EX UP0, UPT, UR7, UR12, UPT, UP0 ;  /* 0x0000000c0700728c */ /* 0x000fd2000bf05300 */
[----:B------:R-:W-:Y:S05]  /*32d0*/  BRA.U UP0, `(.L_x_219) ;  /* 0xffffffcd00f07547 */ /* 0x000fea000b83ffff */
[----:B------:R-:W-:Y:S05]  /*32e0*/  EXIT ;  /* 0x000000000000794d */ /* 0x000fea0003800000 */
.L_x_220:
        /* <DEDUP_REMOVED lines=9> */
.L_x_656:


//--------------------- .text._ZN3cub18CUB_300001_SM_10006detail10radix_sort31DeviceRadixSortSingleTileKernelINS1_5radix10policy_hubIffyE10Policy1000ELNS0_9SortOrderE1EffyNS1_21identity_decomposer_tEEEvPKT1_PSA_PKT2_PSE_T3_iiT4_ --------------------------
	.section	.text._ZN3cub18CUB_300001_SM_10006detail10radix_sort31DeviceRadixSortSingleTileKernelINS1_5radix10policy_hubIffyE10Policy1000ELNS0_9SortOrderE1EffyNS1_21identity_decomposer_tEEEvPKT1_PSA_PKT2_PSE_T3_iiT4_,"ax",@progbits
	.align	128
        .global         _ZN3cub18CUB_300001_SM_10006detail10radix_sort31DeviceRadixSortSingleTileKernelINS1_5radix10policy_hubIffyE10Policy1000ELNS0_9SortOrderE1EffyNS1_21identity_decomposer_tEEEvPKT1_PSA_PKT2_PSE_T3_iiT4_
        .type           _ZN3cub18CUB_300001_SM_10006detail10radix_sort31DeviceRadixSortSingleTileKernelINS1_5radix10policy_hubIffyE10Policy1000ELNS0_9SortOrderE1EffyNS1_21identity_decomposer_tEEEvPKT1_PSA_PKT2_PSE_T3_iiT4_,@function
        .size           _ZN3cub18CUB_300001_SM_10006detail10radix_sort31DeviceRadixSortSingleTileKernelINS1_5radix10policy_hubIffyE10Policy1000ELNS0_9SortOrderE1EffyNS1_21identity_decomposer_tEEEvPKT1_PSA_PKT2_PSE_T3_iiT4_,(.L_x_657 - _ZN3cub18CUB_300001_SM_10006detail10radix_sort31DeviceRadixSortSingleTileKernelINS1_5radix10policy_hubIffyE10Policy1000ELNS0_9SortOrderE1EffyNS1_21identity_decomposer_tEEEvPKT1_PSA_PKT2_PSE_T3_iiT4_)
        .other          _ZN3cub18CUB_300001_SM_10006detail10radix_sort31DeviceRadixSortSingleTileKernelINS1_5radix10policy_hubIffyE10Policy1000ELNS0_9SortOrderE1EffyNS1_21identity_decomposer_tEEEvPKT1_PSA_PKT2_PSE_T3_iiT4_,@"STO_CUDA_ENTRY STV_DEFAULT"
_ZN3cub18CUB_300001_SM_10006detail10radix_sort31DeviceRadixSortSingleTileKernelINS1_5radix10policy_hubIffyE10Policy1000ELNS0_9SortOrderE1EffyNS1_21identity_decomposer_tEEEvPKT1_PSA_PKT2_PSE_T3_iiT4_:
.text._ZN3cub18CUB_300001_SM_10006detail10radix_sort31DeviceRadixSortSingleTileKernelINS1_5radix10policy_hubIffyE10Policy1000ELNS0_9SortOrderE1EffyNS1_21identity_decomposer_tEEEvPKT1_PSA_PKT2_PSE_T3_iiT4_:
[----:B------:R-:W-:Y:S01]  /*0000*/  LDC R1, c[0x0][0x37c] ;  /* 0x0000df00ff017b82 */ /* 0x000fe20000000800 */
[----:B------:R-:W0:Y:S01]  /*0010*/  S2R R0, SR_TID.X ;  /* 0x0000000000007919 */ /* 0x000e220000002100 */
[----:B------:R-:W1:Y:S01]  /*0020*/  LDCU UR4, c[0x0][0x3a0] ;  /* 0x00007400ff0477ac */ /* 0x000e620008000800 */
[----:B------:R-:W-:Y:S02]  /*0030*/  IMAD.MOV.U32 R35, RZ, RZ, -0x1 ;  /* 0xffffffffff237424 */ /* 0x000fe400078e00ff */
[----:B------:R-:W-:Y:S01]  /*0040*/  IMAD.MOV.U32 R36, RZ, RZ, -0x1 ;  /* 0xffffffffff247424 */ /* 0x000fe200078e00ff */
[----:B------:R-:W2:Y:S01]  /*0050*/  LDCU.64 UR8, c[0x0][0x358] ;  /* 0x00006b00ff0877ac */ /* 0x000ea20008000a00 */
[----:B------:R-:W-:Y:S02]  /*0060*/  IMAD.MOV.U32 R37, RZ, RZ, -0x1 ;  /* 0xffffffffff257424 */ /* 0x000fe400078e00ff */
[----:B------:R-:W-:Y:S02]  /*0070*/  IMAD.MOV.U32 R38, RZ, RZ, -0x1 ;  /* 0xffffffffff267424 */ /* 0x000fe400078e00ff */
[----:B------:R-:W-:-:S02]  /*0080*/  IMAD.MOV.U32 R39, RZ, RZ, -0x1 ;  /* 0xffffffffff277424 */ /* 0x000fc400078e00ff */
[----:B------:R-:W-:Y:S02]  /*0090*/  IMAD.MOV.U32 R29, RZ, RZ, -0x1 ;  /* 0xffffffffff1d7424 */ /* 0x000fe400078e00ff */
[----:B------:R-:W-:Y:S02]  /*00a0*/  IMAD.MOV.U32 R30, RZ, RZ, -0x1 ;  /* 0xffffffffff1e7424 */ /* 0x000fe400078e00ff */
[----:B------:R-:W-:Y:S02]  /*00b0*/  IMAD.MOV.U32 R31, RZ, RZ, -0x1 ;  /* 0xffffffffff1f7424 */ /* 0x000fe400078e00ff */
        /* <DEDUP_REMOVED lines=10> */
[----:B------:R-:W-:Y:S01]  /*0160*/  IMAD.MOV.U32 R49, RZ, RZ, -0x1 ;  /* 0xffffffffff317424 */ /* 0x000fe200078e00ff */
[----:B------:R-:W3:Y:S01]  /*0170*/  S2UR UR6, SR_CgaCtaId ;  /* 0x00000000000679c3 */ /* 0x000ee20000008800 */
[----:B0-----:R-:W-:Y:S01]  /*0180*/  IMAD R9, R0, 0x13, RZ ;  /* 0x0000001300097824 */ /* 0x001fe200078e02ff */
[----:B------:R-:W0:Y:S03]  /*0190*/  LDCU UR10, c[0x0][0x3ac] ;  /* 0x00007580ff0a77ac */ /* 0x000e260008000800 */
[C---:B------:R-:W-:Y:S01]  /*01a0*/  VIADD R4, R9.reuse, 0x1 ;  /* 0x0000000109047836 */ /* 0x040fe20000000000 */
[C---:B-1----:R-:W-:Y:S01]  /*01b0*/  ISETP.GE.AND P6, PT, R9.reuse, UR4, PT ;  /* 0x0000000409007c0c */ /* 0x042fe2000bfc6270 */
[----:B------:R-:W-:-:S02]  /*01c0*/  VIADD R5, R9, 0x2 ;  /* 0x0000000209057836 */ /* 0x000fc40000000000 */
[C---:B------:R-:W-:Y:S01]  /*01d0*/  VIADD R7, R9.reuse, 0x6 ;  /* 0x0000000609077836 */ /* 0x040fe20000000000 */
[----:B------:R-:W-:Y:S01]  /*01e0*/  ISETP.GE.AND P5, PT, R4, UR4, PT ;  /* 0x0000000404007c0c */ /* 0x000fe2000bfa6270 */
[----:B------:R-:W-:Y:S01]  /*01f0*/  VIADD R4, R9, 0x4 ;  /* 0x0000000409047836 */ /* 0x000fe20000000000 */
[----:B------:R-:W-:Y:S01]  /*0200*/  ISETP.GE.AND P4, PT, R5, UR4, PT ;  /* 0x0000000405007c0c */ /* 0x000fe2000bf86270 */
[----:B------:R-:W-:Y:S01]  /*0210*/  VIADD R5, R9, 0x5 ;  /* 0x0000000509057836 */ /* 0x000fe20000000000 */
[----:B------:R-:W-:Y:S01]  /*0220*/  ISETP.GE.AND P0, PT, R7, UR4, PT ;  /* 0x0000000407007c0c */ /* 0x000fe2000bf06270 */
[C---:B------:R-:W-:Y:S01]  /*0230*/  VIADD R51, R9.reuse, 0x7 ;  /* 0x0000000709337836 */ /* 0x040fe20000000000 */
[----:B------:R-:W-:Y:S01]  /*0240*/  ISETP.GE.AND P2, PT, R4, UR4, PT ;  /* 0x0000000404007c0c */ /* 0x000fe2000bf46270 */
[----:B------:R-:W-:Y:S01]  /*0250*/  VIADD R52, R9, 0x8 ;  /* 0x0000000809347836 */ /* 0x000fe20000000000 */
[----:B------:R-:W-:Y:S01]  /*0260*/  ISETP.GE.AND P1, PT, R5, UR4, PT ;  /* 0x0000000405007c0c */ /* 0x000fe2000bf26270 */
[C---:B------:R-:W-:Y:S01]  /*0270*/  VIADD R53, R9.reuse, 0x9 ;  /* 0x0000000909357836 */ /* 0x040fe20000000000 */
[----:B------:R-:W1:Y:S01]  /*0280*/  LDC.64 R4, c[0x0][0x380] ;  /* 0x0000e000ff047b82 */ /* 0x000e620000000a00 */
[----:B------:R-:W-:Y:S01]  /*0290*/  P2R R50, PR, RZ, 0x1 ;  /* 0x00000001ff327803 */ /* 0x000fe20000000000 */
[C---:B------:R-:W-:Y:S01]  /*02a0*/  VIADD R54, R9.reuse, 0xa ;  /* 0x0000000a09367836 */ /* 0x040fe20000000000 */
[----:B------:R-:W-:Y:S01]  /*02b0*/  P2R R45, PR, RZ, 0x4 ;  /* 0x00000004ff2d7803 */ /* 0x000fe20000000000 */
[C---:B------:R-:W-:Y:S01]  /*02c0*/  VIADD R6, R9.reuse, 0x3 ;  /* 0x0000000309067836 */ /* 0x040fe20000000000 */
[----:B------:R-:W-:Y:S01]  /*02d0*/  P2R R47, PR, RZ, 0x2 ;  /* 0x00000002ff2f7803 */ /* 0x000fe20000000000 */
[C---:B------:R-:W-:Y:S01]  /*02e0*/  VIADD R55, R9.reuse, 0xb ;  /* 0x0000000b09377836 */ /* 0x040fe20000000000 */
[----:B------:R-:W-:Y:S01]  /*02f0*/  P2R R8, PR, RZ, 0x20 ;  /* 0x00000020ff087803 */ /* 0x000fe20000000000 */
[C---:B------:R-:W-:Y:S01]  /*0300*/  VIADD R56, R9.reuse, 0xc ;  /* 0x0000000c09387836 */ /* 0x040fe20000000000 */
[----:B------:R-:W-:Y:S01]  /*0310*/  ISETP.GE.AND P3, PT, R6, UR4, PT ;  /* 0x0000000406007c0c */ /* 0x000fe2000bf66270 */
[C---:B------:R-:W-:Y:S01]  /*0320*/  VIADD R57, R9.reuse, 0xd ;  /* 0x0000000d09397836 */ /* 0x040fe20000000000 */
[----:B------:R-:W-:Y:S01]  /*0330*/  P2R R10, PR, RZ, 0x10 ;  /* 0x00000010ff0a7803 */ /* 0x000fe20000000000 */
[C---:B------:R-:W-:Y:S01]  /*0340*/  VIADD R58, R9.reuse, 0xe ;  /* 0x0000000e093a7836 */ /* 0x040fe20000000000 */
[----:B------:R-:W-:Y:S01]  /*0350*/  P2R R11, PR, RZ, 0x8 ;  /* 0x00000008ff0b7803 */ /* 0x000fe20000000000 */
[C---:B------:R-:W-:Y:S01]  /*0360*/  VIADD R59, R9.reuse, 0xf ;  /* 0x0000000f093b7836 */ /* 0x040fe20000000000 */
[----:B------:R-:W4:Y:S01]  /*0370*/  LDC.64 R6, c[0x0][0x390] ;  /* 0x0000e400ff067b82 */ /* 0x000f220000000a00 */
[----:B------:R-:W-:-:S02]  /*0380*/  VIADD R60, R9, 0x10 ;  /* 0x00000010093c7836 */ /* 0x000fc40000000000 */
[C---:B------:R-:W-:Y:S02]  /*0390*/  VIADD R61, R9.reuse, 0x11 ;  /* 0x00000011093d7836 */ /* 0x040fe40000000000 */
[C---:B------:R-:W-:Y:S02]  /*03a0*/  VIADD R62, R9.reuse, 0x12 ;  /* 0x00000012093e7836 */ /* 0x040fe40000000000 */
[----:B-1----:R-:W-:-:S05]  /*03b0*/  IMAD.WIDE.U32 R4, R9, 0x4, R4 ;  /* 0x0000000409047825 */ /* 0x002fca00078e0004 */
[----:B--2---:R-:W2:Y:S01]  /*03c0*/  @!P0 LDG.E R35, desc[UR8][R4.64+0x18] ;  /* 0x0000180804238981 */ /* 0x004ea2000c1e1900 */
[----:B------:R-:W-:-:S03]  /*03d0*/  ISETP.GE.AND P0, PT, R51, UR4, PT ;  /* 0x0000000433007c0c */ /* 0x000fc6000bf06270 */
[----:B------:R-:W3:Y:S01]  /*03e0*/  @!P6 LDG.E R29, desc[UR8][R4.64] ;  /* 0x00000008041de981 */ /* 0x000ee2000c1e1900 */
[----:B------:R-:W-:-:S03]  /*03f0*/  P2R R51, PR, RZ, 0x1 ;  /* 0x00000001ff337803 */ /* 0x000fc60000000000 */
[----:B------:R-:W2:Y:S01]  /*0400*/  @!P5 LDG.E R30, desc[UR8][R4.64+0x4] ;  /* 0x00000408041ed981 */ /* 0x000ea2000c1e1900 */
[----:B----4-:R-:W-:-:S03]  /*0410*/  IMAD.WIDE.U32 R6, R9, 0x4, R6 ;  /* 0x0000000409067825 */ /* 0x010fc600078e0006 */
[----:B------:R-:W4:Y:S04]  /*0420*/  @!P4 LDG.E R31, desc[UR8][R4.64+0x8] ;  /* 0x00000808041fc981 */ /* 0x000f28000c1e1900 */
[----:B------:R-:W4:Y:S01]  /*0430*/  @!P0 LDG.E R36, desc[UR8][R4.64+0x1c] ;  /* 0x00001c0804248981 */ /* 0x000f22000c1e1900 */
[----:B------:R-:W-:-:S03]  /*0440*/  ISETP.GE.AND P0, PT, R52, UR4, PT ;  /* 0x0000000434007c0c */ /* 0x000fc6000bf06270 */
[----:B------:R-:W4:Y:S01]  /*0450*/  @!P3 LDG.E R32, desc[UR8][R4.64+0xc] ;  /* 0x00000c080420b981 */ /* 0x000f22000c1e1900 */
[----:B------:R-:W-:-:S03]  /*0460*/  P2R R52, PR, RZ, 0x1 ;  /* 0x00000001ff347803 */ /* 0x000fc60000000000 */
[----:B------:R-:W4:Y:S04]  /*0470*/  @!P2 LDG.E R33, desc[UR8][R4.64+0x10] ;  /* 0x000010080421a981 */ /* 0x000f28000c1e1900 */
[----:B------:R-:W4:Y:S04]  /*0480*/  @!P1 LDG.E R34, desc[UR8][R4.64+0x14] ;  /* 0x0000140804229981 */ /* 0x000f28000c1e1900 */
[----:B------:R-:W4:Y:S01]  /*0490*/  @!P0 LDG.E R37, desc[UR8][R4.64+0x20] ;  /* 0x0000200804258981 */ /* 0x000f22000c1e1900 */
[----:B------:R-:W-:-:S04]  /*04a0*/  ISETP.GE.AND P0, PT, R53, UR4, PT ;  /* 0x0000000435007c0c */ /* 0x000fc8000bf06270 */
[----:B------:R-:W-:-:S09]  /*04b0*/  P2R R53, PR, RZ, 0x1 ;  /* 0x00000001ff357803 */ /* 0x000fd20000000000 */
[----:B------:R-:W4:Y:S01]  /*04c0*/  @!P0 LDG.E R38, desc[UR8][R4.64+0x24] ;  /* 0x0000240804268981 */ /* 0x000f22000c1e1900 */
[----:B------:R-:W-:-:S04]  /*04d0*/  ISETP.GE.AND P0, PT, R54, UR4, PT ;  /* 0x0000000436007c0c */ /* 0x000fc8000bf06270 */
[----:B------:R-:W-:-:S09]  /*04e0*/  P2R R54, PR, RZ, 0x1 ;  /* 0x00000001ff367803 */ /* 0x000fd20000000000 */
[----:B------:R-:W4:Y:S01]  /*04f0*/  @!P0 LDG.E R39, desc[UR8][R4.64+0x28] ;  /* 0x0000280804278981 */ /* 0x000f22000c1e1900 */
[----:B------:R-:W-:Y:S02]  /*0500*/  ISETP.GE.AND P0, PT, R55, UR4, PT ;  /* 0x0000000437007c0c */ /* 0x000fe4000bf06270 */
[----:B------:R-:W-:Y:S02]  /*0510*/  ISETP.GE.AND P1, PT, R57, UR4, PT ;  /* 0x0000000439007c0c */ /* 0x000fe4000bf26270 */
[----:B------:R-:W-:Y:S02]  /*0520*/  P2R R55, PR, RZ, 0x1 ;  /* 0x00000001ff377803 */ /* 0x000fe40000000000 */
[----:B------:R-:W-:Y:S02]  /*0530*/  ISETP.GE.AND P2, PT, R58, UR4, PT ;  /* 0x000000043a007c0c */ /* 0x000fe4000bf46270 */
[----:B------:R-:W-:-:S05]  /*0540*/  ISETP.GE.AND P3, PT, R59, UR4, PT ;  /* 0x000000043b007c0c */ /* 0x000fca000bf66270 */
[----:B------:R-:W4:Y:S01]  /*0550*/  @!P0 LDG.E R40, desc[UR8][R4.64+0x2c] ;  /* 0x00002c0804288981 */ /* 0x000f22000c1e1900 */
[----:B------:R-:W-:Y:S02]  /*0560*/  ISETP.GE.AND P0, PT, R56, UR4, PT ;  /* 0x0000000438007c0c */ /* 0x000fe4000bf06270 */
[----:B------:R-:W-:Y:S01]  /*0570*/  ISETP.GE.AND P4, PT, R60, UR4, PT ;  /* 0x000000043c007c0c */ /* 0x000fe2000bf86270 */
[----:B------:R-:W4:Y:S01]  /*0580*/  @!P1 LDG.E R42, desc[UR8][R4.64+0x34] ;  /* 0x00003408042a9981 */ /* 0x000f22000c1e1900 */
[----:B------:R-:W-:Y:S02]  /*0590*/  ISETP.GE.AND P5, PT, R61, UR4, PT ;  /* 0x000000043d007c0c */ /* 0x000fe4000bfa6270 */
[----:B------:R-:W-:Y:S01]  /*05a0*/  ISETP.GE.AND P6, PT, R62, UR4, PT ;  /* 0x000000043e007c0c */ /* 0x000fe2000bfc6270 */
[----:B------:R-:W4:Y:S04]  /*05b0*/  @!P2 LDG.E R43, desc[UR8][R4.64+0x38] ;  /* 0x00003808042ba981 */ /* 0x000f28000c1e1900 */
[----:B------:R-:W4:Y:S04]  /*05c0*/  @!P3 LDG.E R44, desc[UR8][R4.64+0x3c] ;  /* 0x00003c08042cb981 */ /* 0x000f28000c1e1900 */
[----:B------:R-:W4:Y:S04]  /*05d0*/  @!P0 LDG.E R41, desc[UR8][R4.64+0x30] ;  /* 0x0000300804298981 */ /* 0x000f28000c1e1900 */
[----:B------:R-:W4:Y:S04]  /*05e0*/  @!P4 LDG.E R46, desc[UR8][R4.64+0x40] ;  /* 0x00004008042ec981 */ /* 0x000f28000c1e1900 */
[----:B------:R-:W4:Y:S04]  /*05f0*/  @!P5 LDG.E R48, desc[UR8][R4.64+0x44] ;  /* 0x000044080430d981 */ /* 0x000f28000c1e1900 */
[----:B------:R1:W4:Y:S01]  /*0600*/  @!P6 LDG.E R49, desc[UR8][R4.64+0x48] ;  /* 0x000048080431e981 */ /* 0x000322000c1e1900 */
[----:B------:R-:W-:Y:S01]  /*0610*/  P2R R56, PR, RZ, 0x1 ;  /* 0x00000001ff387803 */ /* 0x000fe20000000000 */
[----:B------:R-:W-:Y:S01]  /*0620*/  BAR.SYNC.DEFER_BLOCKING 0x0 ;  /* 0x0000000000007b1d */ /* 0x000fe20000010000 */
[----:B------:R-:W-:-:S04]  /*0630*/  ISETP.NE.AND P0, PT, R55, RZ, PT ;  /* 0x000000ff3700720c */ /* 0x000fc80003f05270 */
[----:B------:R-:W-:Y:S02]  /*0640*/  P2R R55, PR, RZ, 0x1 ;  /* 0x00000001ff377803 */ /* 0x000fe40000000000 */
[----:B------:R-:W-:-:S04]  /*0650*/  ISETP.NE.AND P0, PT, R54, RZ, PT ;  /* 0x000000ff3600720c */ /* 0x000fc80003f05270 */
[----:B------:R-:W-:Y:S02]  /*0660*/  P2R R54, PR, RZ, 0x1 ;  /* 0x00000001ff367803 */ /* 0x000fe40000000000 */
[----:B------:R-:W-:-:S04]  /*0670*/  ISETP.NE.AND P0, PT, R53, RZ, PT ;  /* 0x000000ff3500720c */ /* 0x000fc80003f05270 */
[----:B------:R-:W-:Y:S02]  /*0680*/  P2R R53, PR, RZ, 0x1 ;  /* 0x00000001ff357803 */ /* 0x000fe40000000000 */
[----:B------:R-:W-:-:S04]  /*0690*/  ISETP.NE.AND P0, PT, R52, RZ, PT ;  /* 0x000000ff3400720c */ /* 0x000fc80003f05270 */
[----:B------:R-:W-:Y:S01]  /*06a0*/  P2R R52, PR, RZ, 0x1 ;  /* 0x00000001ff347803 */ /* 0x000fe20000000000 */
[----:B------:R-:W5:Y:S01]  /*06b0*/  @!P1 LDG.E R23, desc[UR8][R6.64+0x34] ;  /* 0x0000340806179981 */ /* 0x000f62000c1e1900 */
[----:B------:R-:W-:-:S03]  /*06c0*/  ISETP.NE.AND P0, PT, R51, RZ, PT ;  /* 0x000000ff3300720c */ /* 0x000fc60003f05270 */
[----:B------:R-:W5:Y:S01]  /*06d0*/  @!P2 LDG.E R24, desc[UR8][R6.64+0x38] ;  /* 0x000038080618a981 */ /* 0x000f62000c1e1900 */
[----:B------:R-:W-:Y:S02]  /*06e0*/  P2R R51, PR, RZ, 0x1 ;  /* 0x00000001ff337803 */ /* 0x000fe40000000000 */
[----:B------:R-:W-:Y:S01]  /*06f0*/  ISETP.NE.AND P0, PT, R50, RZ, PT ;  /* 0x000000ff3200720c */ /* 0x000fe20003f05270 */
[----:B------:R-:W5:Y:S03]  /*0700*/  @!P3 LDG.E R25, desc[UR8][R6.64+0x3c] ;  /* 0x00003c080619b981 */ /* 0x000f66000c1e1900 */
[----:B------:R-:W-:Y:S01]  /*0710*/  P2R R50, PR, RZ, 0x1 ;  /* 0x00000001ff327803 */ /* 0x000fe20000000000 */
[----:B------:R-:W5:Y:S01]  /*0720*/  @!P4 LDG.E R26, desc[UR8][R6.64+0x40] ;  /* 0x00004008061ac981 */ /* 0x000f62000c1e1900 */
[----:B------:R-:W-:-:S03]  /*0730*/  ISETP.NE.AND P0, PT, R47, RZ, PT ;  /* 0x000000ff2f00720c */ /* 0x000fc60003f05270 */
[----:B------:R-:W5:Y:S01]  /*0740*/  @!P5 LDG.E R27, desc[UR8][R6.64+0x44] ;  /* 0x00004408061bd981 */ /* 0x000f62000c1e1900 */
[----:B------:R-:W-:Y:S02]  /*0750*/  P2R R47, PR, RZ, 0x1 ;  /* 0x00000001ff2f7803 */ /* 0x000fe40000000000 */
[----:B------:R-:W-:Y:S01]  /*0760*/  ISETP.NE.AND P0, PT, R45, RZ, PT ;  /* 0x000000ff2d00720c */ /* 0x000fe20003f05270 */
[----:B------:R-:W5:Y:S03]  /*0770*/  @!P6 LDG.E R28, desc[UR8][R6.64+0x48] ;  /* 0x00004808061ce981 */ /* 0x000f66000c1e1900 */
[----:B------:R-:W-:Y:S02]  /*0780*/  P2R R45, PR, RZ, 0x1 ;  /* 0x00000001ff2d7803 */ /* 0x000fe40000000000 */
[----:B------:R-:W-:-:S04]  /*0790*/  ISETP.NE.AND P0, PT, R11, RZ, PT ;  /* 0x000000ff0b00720c */ /* 0x000fc80003f05270 */
[----:B------:R-:W-:Y:S02]  /*07a0*/  P2R R11, PR, RZ, 0x1 ;  /* 0x00000001ff0b7803 */ /* 0x000fe40000000000 */
[----:B------:R-:W-:-:S04]  /*07b0*/  ISETP.NE.AND P0, PT, R10, RZ, PT ;  /* 0x000000ff0a00720c */ /* 0x000fc80003f05270 */
[----:B------:R-:W-:Y:S02]  /*07c0*/  P2R R10, PR, RZ, 0x1 ;  /* 0x00000001ff0a7803 */ /* 0x000fe40000000000 */
[----:B------:R-:W-:-:S04]  /*07d0*/  ISETP.NE.AND P0, PT, R8, RZ, PT ;  /* 0x000000ff0800720c */ /* 0x000fc80003f05270 */
[----:B------:R-:W-:Y:S02]  /*07e0*/  P2R R8, PR, RZ, 0x1 ;  /* 0x00000001ff087803 */ /* 0x000fe40000000000 */
[----:B------:R-:W-:Y:S01]  /*07f0*/  ISETP.GE.AND P0, PT, R9, UR4, PT ;  /* 0x0000000409007c0c */ /* 0x000fe2000bf06270 */
[----:B------:R-:W0:-:S12]  /*0800*/  LDCU.64 UR4, c[0x0][0x3a8] ;  /* 0x00007500ff0477ac */ /* 0x000e180008000a00 */
[----:B------:R-:W5:Y:S01]  /*0810*/  @!P0 LDG.E R2, desc[UR8][R6.64] ;  /* 0x0000000806028981 */ /* 0x000f62000c1e1900 */
[----:B------:R-:W-:-:S13]  /*0820*/  ISETP.NE.AND P0, PT, R8, RZ, PT ;  /* 0x000000ff0800720c */ /* 0x000fda0003f05270 */
        /* <DEDUP_REMOVED lines=21> */
[----:B------:R-:W-:Y:S01]  /*0980*/  ISETP.NE.AND P0, PT, R56, RZ, PT ;  /* 0x000000ff3800720c */ /* 0x000fe20003f05270 */
[----:B------:R-:W-:Y:S01]  /*0990*/  IMAD.MOV.U32 R8, RZ, RZ, -0x1 ;  /* 0xffffffffff087424 */ /* 0x000fe200078e00ff */
[----:B--2---:R-:W-:-:S04]  /*09a0*/  ISETP.GT.AND P1, PT, R30, -0x1, PT ;  /* 0xffffffff1e00780c */ /* 0x004fc80003f24270 */
[----:B-1----:R-:W-:-:S07]  /*09b0*/  SEL R5, R8, 0x80000000, !P1 ;  /* 0x8000000008057807 */ /* 0x002fce0004800000 */
[----:B------:R1:W5:Y:S01]  /*09c0*/  @!P0 LDG.E R22, desc[UR8][R6.64+0x30] ;  /* 0x0000300806168981 */ /* 0x000362000c1e1900 */
[----:B---3--:R-:W-:Y:S02]  /*09d0*/  ISETP.GT.AND P0, PT, R29, -0x1, PT ;  /* 0xffffffff1d00780c */ /* 0x008fe40003f04270 */
[----:B----4-:R-:W-:Y:S02]  /*09e0*/  ISETP.GT.AND P1, PT, R32, -0x1, PT ;  /* 0xffffffff2000780c */ /* 0x010fe40003f24270 */
[----:B------:R-:W-:Y:S02]  /*09f0*/  SEL R4, R8, 0x80000000, !P0 ;  /* 0x8000000008047807 */ /* 0x000fe40004000000 */
[----:B------:R-:W-:Y:S02]  /*0a00*/  ISETP.GT.AND P0, PT, R31, -0x1, PT ;  /* 0xffffffff1f00780c */ /* 0x000fe40003f04270 */
[----:B------:R-:W-:Y:S02]  /*0a10*/  LOP3.LUT R29, R4, R29, RZ, 0x3c, !PT ;  /* 0x0000001d041d7212 */ /* 0x000fe400078e3cff */
[----:B------:R-:W-:-:S02]  /*0a20*/  LOP3.LUT R30, R5, R30, RZ, 0x3c, !PT ;  /* 0x0000001e051e7212 */ /* 0x000fc400078e3cff */
[C---:B------:R-:W-:Y:S02]  /*0a30*/  SEL R4, R8.reuse, 0x80000000, !P0 ;  /* 0x8000000008047807 */ /* 0x040fe40004000000 */
[----:B------:R-:W-:Y:S02]  /*0a40*/  SEL R5, R8, 0x80000000, !P1 ;  /* 0x8000000008057807 */ /* 0x000fe40004800000 */
[----:B------:R-:W-:Y:S02]  /*0a50*/  ISETP.GT.AND P2, PT, R33, -0x1, PT ;  /* 0xffffffff2100780c */ /* 0x000fe40003f44270 */
[----:B------:R-:W-:Y:S02]  /*0a60*/  ISETP.GT.AND P3, PT, R34, -0x1, PT ;  /* 0xffffffff2200780c */ /* 0x000fe40003f64270 */
[----:B------:R-:W-:Y:S02]  /*0a70*/  ISETP.GT.AND P0, PT, R35, -0x1, PT ;  /* 0xffffffff2300780c */ /* 0x000fe40003f04270 */
[----:B------:R-:W-:-:S02]  /*0a80*/  ISETP.GT.AND P1, PT, R36, -0x1, PT ;  /* 0xffffffff2400780c */ /* 0x000fc40003f24270 */
[----:B------:R-:W-:Y:S02]  /*0a90*/  LOP3.LUT R31, R4, R31, RZ, 0x3c, !PT ;  /* 0x0000001f041f7212 */ /* 0x000fe400078e3cff */
[----:B------:R-:W-:Y:S01]  /*0aa0*/  LOP3.LUT R32, R5, R32, RZ, 0x3c, !PT ;  /* 0x0000002005207212 */ /* 0x000fe200078e3cff */
[----:B0-----:R-:W-:Y:S01]  /*0ab0*/  UIADD3 UR7, UPT, UPT, UR4, 0x6, URZ ;  /* 0x0000000604077890 */ /* 0x001fe2000fffe0ff */
[C---:B-1----:R-:W-:Y:S01]  /*0ac0*/  SEL R6, R8.reuse, 0x80000000, !P2 ;  /* 0x8000000008067807 */ /* 0x042fe20005000000 */
[----:B------:R-:W-:Y:S01]  /*0ad0*/  UIADD3 UR5, UPT, UPT, -UR4, UR5, URZ ;  /* 0x0000000504057290 */ /* 0x000fe2000fffe1ff */
[C---:B------:R-:W-:Y:S02]  /*0ae0*/  SEL R7, R8.reuse, 0x80000000, !P3 ;  /* 0x8000000008077807 */ /* 0x040fe40005800000 */
[C---:B------:R-:W-:Y:S02]  /*0af0*/  SEL R4, R8.reuse, 0x80000000, !P0 ;  /* 0x8000000008047807 */ /* 0x040fe40004000000 */
[----:B------:R-:W-:Y:S01]  /*0b00*/  SEL R5, R8, 0x80000000, !P1 ;  /* 0x8000000008057807 */ /* 0x000fe20004800000 */
[----:B------:R-:W-:Y:S01]  /*0b10*/  UMOV UR4, 0x400 ;  /* 0x0000040000047882 */ /* 0x000fe20000000000 */
[----:B------:R-:W-:-:S02]  /*0b20*/  ISETP.GT.AND P2, PT, R37, -0x1, PT ;  /* 0xffffffff2500780c */ /* 0x000fc40003f44270 */
[----:B------:R-:W-:Y:S02]  /*0b30*/  ISETP.GT.AND P3, PT, R38, -0x1, PT ;  /* 0xffffffff2600780c */ /* 0x000fe40003f64270 */
[----:B------:R-:W-:Y:S01]  /*0b40*/  ISETP.GT.AND P0, PT, R39, -0x1, PT ;  /* 0xffffffff2700780c */ /* 0x000fe20003f04270 */
[----:B------:R-:W-:Y:S01]  /*0b50*/  BAR.SYNC.DEFER_BLOCKING 0x0 ;  /* 0x0000000000007b1d */ /* 0x000fe20000010000 */
[----:B------:R-:W-:Y:S01]  /*0b60*/  ISETP.GT.AND P1, PT, R40, -0x1, PT ;  /* 0xffffffff2800780c */ /* 0x000fe20003f24270 */
[----:B------:R-:W-:Y:S01]  /*0b70*/  ULEA UR4, UR6, UR4, 0x18 ;  /* 0x0000000406047291 */ /* 0x000fe2000f8ec0ff */
[----:B------:R-:W-:Y:S02]  /*0b80*/  LOP3.LUT R33, R6, R33, RZ, 0x3c, !PT ;  /* 0x0000002106217212 */ /* 0x000fe400078e3cff */
[----:B------:R-:W-:Y:S02]  /*0b90*/  LOP3.LUT R34, R7, R34, RZ, 0x3c, !PT ;  /* 0x0000002207227212 */ /* 0x000fe400078e3cff */
[----:B------:R-:W-:-:S02]  /*0ba0*/  LOP3.LUT R35, R4, R35, RZ, 0x3c, !PT ;  /* 0x0000002304237212 */ /* 0x000fc400078e3cff */
[----:B------:R-:W-:Y:S02]  /*0bb0*/  LOP3.LUT R36, R5, R36, RZ, 0x3c, !PT ;  /* 0x0000002405247212 */ /* 0x000fe400078e3cff */
[C---:B------:R-:W-:Y:S02]  /*0bc0*/  SEL R6, R8.reuse, 0x80000000, !P2 ;  /* 0x8000000008067807 */ /* 0x040fe40005000000 */
[C---:B------:R-:W-:Y:S02]  /*0bd0*/  SEL R7, R8.reuse, 0x80000000, !P3 ;  /* 0x8000000008077807 */ /* 0x040fe40005800000 */
[C---:B------:R-:W-:Y:S02]  /*0be0*/  SEL R4, R8.reuse, 0x80000000, !P0 ;  /* 0x8000000008047807 */ /* 0x040fe40004000000 */
[----:B------:R-:W-:Y:S02]  /*0bf0*/  SEL R5, R8, 0x80000000, !P1 ;  /* 0x8000000008057807 */ /* 0x000fe40004800000 */
[----:B------:R-:W-:-:S02]  /*0c00*/  ISETP.GT.AND P2, PT, R41, -0x1, PT ;  /* 0xffffffff2900780c */ /* 0x000fc40003f44270 */
[----:B------:R-:W-:Y:S02]  /*0c10*/  ISETP.GT.AND P3, PT, R42, -0x1, PT ;  /* 0xffffffff2a00780c */ /* 0x000fe40003f64270 */
[----:B------:R-:W-:Y:S02]  /*0c20*/  ISETP.GT.AND P0, PT, R43, -0x1, PT ;  /* 0xffffffff2b00780c */ /* 0x000fe40003f04270 */
[----:B------:R-:W-:Y:S02]  /*0c30*/  ISETP.GT.AND P1, PT, R44, -0x1, PT ;  /* 0xffffffff2c00780c */ /* 0x000fe40003f24270 */
        /* <DEDUP_REMOVED lines=8> */
[----:B------:R-:W-:-:S02]  /*0cc0*/  LEA R45, R0, UR4, 0x2 ;  /* 0x00000004002d7c11 */ /* 0x000fc4000f8e10ff */
[----:B------:R-:W-:Y:S02]  /*0cd0*/  ISETP.GT.AND P0, PT, R46, -0x1, PT ;  /* 0xffffffff2e00780c */ /* 0x000fe40003f04270 */
[----:B------:R-:W-:Y:S02]  /*0ce0*/  ISETP.GT.AND P1, PT, R48, -0x1, PT ;  /* 0xffffffff3000780c */ /* 0x000fe40003f24270 */
[----:B------:R-:W-:Y:S01]  /*0cf0*/  ISETP.GT.AND P2, PT, R49, -0x1, PT ;  /* 0xffffffff3100780c */ /* 0x000fe20003f44270 */
[----:B------:R-:W-:Y:S01]  /*0d00*/  IMAD R47, R0, 0x80, R45 ;  /* 0x00000080002f7824 */ /* 0x000fe200078e022d */
[----:B------:R-:W-:Y:S02]  /*0d10*/  LOP3.LUT R42, R7, R42, RZ, 0x3c, !PT ;  /* 0x0000002a072a7212 */ /* 0x000fe400078e3cff */
[----:B------:R-:W-:Y:S02]  /*0d20*/  LOP3.LUT R43, R4, R43, RZ, 0x3c, !PT ;  /* 0x0000002b042b7212 */ /* 0x000fe400078e3cff */
[----:B------:R-:W-:-:S02]  /*0d30*/  LOP3.LUT R44, R5, R44, RZ, 0x3c, !PT ;  /* 0x0000002c052c7212 */ /* 0x000fc400078e3cff */
[----:B------:R-:W-:Y:S02]  /*0d40*/  SHF.R.U32.HI R123, RZ, 0x5, R0 ;  /* 0x00000005ff7b7819 */ /* 0x000fe40000011600 */
[C---:B------:R-:W-:Y:S02]  /*0d50*/  SEL R5, R8.reuse, 0x80000000, !P0 ;  /* 0x8000000008057807 */ /* 0x040fe40004000000 */
[C---:B------:R-:W-:Y:S02]  /*0d60*/  SEL R7, R8.reuse, 0x80000000, !P1 ;  /* 0x8000000008077807 */ /* 0x040fe40004800000 */
[----:B------:R-:W-:Y:S01]  /*0d70*/  SEL R4, R8, 0x80000000, !P2 ;  /* 0x8000000008047807 */ /* 0x000fe20005000000 */
[----:B------:R-:W-:Y:S01]  /*0d80*/  IMAD R51, R0, -0x38, R47 ;  /* 0xffffffc800337824 */ /* 0x000fe200078e022f */
[----:B------:R-:W-:Y:S02]  /*0d90*/  LOP3.LUT R41, R6, R41, RZ, 0x3c, !PT ;  /* 0x0000002906297212 */ /* 0x000fe400078e3cff */
[----:B------:R-:W-:-:S02]  /*0da0*/  LOP3.LUT R46, R5, R46, RZ, 0x3c, !PT ;  /* 0x0000002e052e7212 */ /* 0x000fc400078e3cff */
[----:B------:R-:W-:Y:S02]  /*0db0*/  LOP3.LUT R48, R7, R48, RZ, 0x3c, !PT ;  /* 0x0000003007307212 */ /* 0x000fe400078e3cff */
[----:B------:R-:W-:Y:S02]  /*0dc0*/  LOP3.LUT R49, R4, R49, RZ, 0x3c, !PT ;  /* 0x0000003104317212 */ /* 0x000fe400078e3cff */
[----:B------:R-:W-:-:S07]  /*0dd0*/  LEA R50, R123, UR4, 0x2 ;  /* 0x000000047b327c11 */ /* 0x000fce000f8e10ff */
.L_x_222:
[----:B------:R-:W-:Y:S01]  /*0de0*/  UISETP.LT.AND UP0, UPT, UR5, 0x6, UPT ;  /* 0x000000060500788c */ /* 0x000fe2000bf01270 */
[C---:B------:R-:W-:Y:S01]  /*0df0*/  ISETP.NE.AND P0, PT, R29.reuse, 0x7fffffff, PT ;  /* 0x7fffffff1d00780c */ /* 0x040fe20003f05270 */
[----:B------:R-:W-:Y:S01]  /*0e00*/  UIADD3 UR6, UPT, UPT, UR7, -0x6, URZ ;  /* 0xfffffffa07067890 */ /* 0x000fe2000fffe0ff */
[----:B------:R-:W-:Y:S01]  /*0e10*/  STS [R45], RZ ;  /* 0x000000ff2d007388 */ /* 0x000fe20000000800 */
[----:B------:R-:W-:Y:S01]  /*0e20*/  USEL UR4, UR5, 0x6, UP0 ;  /* 0x0000000605047887 */ /* 0x000fe20008000000 */
[----:B0-----:R-:W-:Y:S01]  /*0e30*/  SEL R4, R29, 0x80000000, P0 ;  /* 0x800000001d047807 */ /* 0x001fe20000000000 */
[----:B------:R-:W-:Y:S01]  /*0e40*/  UISETP.GE.AND UP0, UPT, UR7, UR10, UPT ;  /* 0x0000000a0700728c */ /* 0x000fe2000bf06270 */
[----:B------:R-:W-:Y:S01]  /*0e50*/  STS [R45+0x400], RZ ;  /* 0x000400ff2d007388 */ /* 0x000fe20000000800 */
[----:B------:R-:W-:Y:S01]  /*0e60*/  UBMSK UR4, URZ, UR4 ;  /* 0x00000004ff04729b */ /* 0x000fe20008000000 */
[----:B------:R-:W-:Y:S02]  /*0e70*/  SHF.R.U32.HI R4, RZ, UR6, R4 ;  /* 0x00000006ff047c19 */ /* 0x000fe40008011604 */
[----:B------:R-:W-:Y:S01]  /*0e80*/  STS [R45+0x800], RZ ;  /* 0x000800ff2d007388 */ /* 0x000fe20000000800 */
[----:B------:R-:W-:-:S02]  /*0e90*/  ISETP.NE.AND P0, PT, R30, 0x7fffffff, PT ;  /* 0x7fffffff1e00780c */ /* 0x000fc40003f05270 */
[----:B------:R-:W-:Y:S01]  /*0ea0*/  LOP3.LUT R4, R4, UR4, RZ, 0xc0, !PT ;  /* 0x0000000404047c12 */ /* 0x000fe2000f8ec0ff */
[----:B------:R-:W-:Y:S01]  /*0eb0*/  STS [R45+0xc00], RZ ;  /* 0x000c00ff2d007388 */ /* 0x000fe20000000800 */
[C---:B------:R-:W-:Y:S02]  /*0ec0*/  ISETP.NE.AND P2, PT, R123.reuse, 0x6, PT ;  /* 0x000000067b00780c */ /* 0x040fe40003f45270 */
[----:B------:R-:W-:Y:S01]  /*0ed0*/  ISETP.NE.AND P3, PT, R123, 0x7, PT ;  /* 0x000000077b00780c */ /* 0x000fe20003f65270 */
[----:B------:R-:W-:Y:S01]  /*0ee0*/  IMAD.SHL.U32 R5, R4, 0x400, RZ ;  /* 0x0000040004057824 */ /* 0x000fe200078e00ff */
[----:B------:R-:W-:Y:S01]  /*0ef0*/  SHF.R.U32.HI R4, RZ, 0x4, R4 ;  /* 0x00000004ff047819 */ /* 0x000fe20000011604 */
[----:B------:R-:W-:Y:S03]  /*0f00*/  STS [R45+0x1000], RZ ;  /* 0x001000ff2d007388 */ /* 0x000fe60000000800 */
[----:B------:R-:W-:Y:S01]  /*0f10*/  LOP3.LUT R54, R5, 0x7c00, RZ, 0xc, !PT ;  /* 0x00007c0005367812 */ /* 0x000fe200078e0cff */
[----:B------:R-:W-:Y:S01]  /*0f20*/  STS [R45+0x1400], RZ ;  /* 0x001400ff2d007388 */ /* 0x000fe20000000800 */
[----:B------:R-:W-:-:S03]  /*0f30*/  LOP3.LUT R4, R4, 0xffffffe, RZ, 0xc0, !PT ;  /* 0x0ffffffe04047812 */ /* 0x000fc600078ec0ff */
[----:B------:R-:W-:Y:S01]  /*0f40*/  STS [R45+0x1800], RZ ;  /* 0x001800ff2d007388 */ /* 0x000fe20000000800 */
[----:B------:R-:W-:Y:S02]  /*0f50*/  IADD3 R54, PT, PT, -R4, R45, R54 ;  /* 0x0000002d04367210 */ /* 0x000fe40007ffe136 */
[----:B------:R-:W-:Y:S01]  /*0f60*/  SEL R4, R30, 0x80000000, P0 ;  /* 0x800000001e047807 */ /* 0x000fe20000000000 */
[----:B------:R-:W-:Y:S01]  /*0f70*/  STS [R45+0x1c00], RZ ;  /* 0x001c00ff2d007388 */ /* 0x000fe20000000800 */
[----:B------:R-:W-:Y:S02]  /*0f80*/  ISETP.NE.AND P0, PT, R31, 0x7fffffff, PT ;  /* 0x7fffffff1f00780c */ /* 0x000fe40003f05270 */
[----:B------:R-:W-:Y:S01]  /*0f90*/  SHF.R.U32.HI R4, RZ, UR6, R4 ;  /* 0x00000006ff047c19 */ /* 0x000fe20008011604 */
[----:B------:R-:W-:Y:S03]  /*0fa0*/  STS [R45+0x2000], RZ ;  /* 0x002000ff2d007388 */ /* 0x000fe60000000800 */
[----:B------:R-:W-:Y:S01]  /*0fb0*/  LOP3.LUT R4, R4, UR4, RZ, 0xc0, !PT ;  /* 0x0000000404047c12 */ /* 0x000fe2000f8ec0ff */
[----:B------:R-:W-:Y:S03]  /*0fc0*/  STS [R45+0x2400], RZ ;  /* 0x002400ff2d007388 */ /* 0x000fe60000000800 */
[----:B------:R-:W-:Y:S01]  /*0fd0*/  SHF.R.U32.HI R6, RZ, 0x4, R4 ;  /* 0x00000004ff067819 */ /* 0x000fe20000011604 */
[----:B------:R-:W-:Y:S01]  /*0fe0*/  STS [R45+0x2800], RZ ;  /* 0x002800ff2d007388 */ /* 0x000fe20000000800 */
[----:B------:R-:W-:-:S02]  /*0ff0*/  IMAD.SHL.U32 R5, R4, 0x400, RZ ;  /* 0x0000040004057824 */ /* 0x000fc400078e00ff */
[----:B------:R-:W-:Y:S01]  /*1000*/  LOP3.LUT R6, R6, 0xffffffe, RZ, 0xc0, !PT ;  /* 0x0ffffffe06067812 */ /* 0x000fe200078ec0ff */
[----:B------:R-:W-:Y:S02]  /*1010*/  STS [R45+0x2c00], RZ ;  /* 0x002c00ff2d007388 */ /* 0x000fe40000000800 */
[----:B------:R-:W-:Y:S02]  /*1020*/  LOP3.LUT R4, R5, 0x7c00, RZ, 0xc, !PT ;  /* 0x00007c0005047812 */ /* 0x000fe400078e0cff */
[----:B------:R-:W-:Y:S02]  /*1030*/  STS [R45+0x3000], RZ ;  /* 0x003000ff2d007388 */ /* 0x000fe40000000800 */
[----:B------:R-:W-:Y:S02]  /*1040*/  IADD3 R55, PT, PT, -R6, R45, R4 ;  /* 0x0000002d06377210 */ /* 0x000fe40007ffe104 */
[----:B------:R-:W-:Y:S01]  /*1050*/  STS [R45+0x3400], RZ ;  /* 0x003400ff2d007388 */ /* 0x000fe20000000800 */
[----:B------:R-:W-:-:S02]  /*1060*/  SEL R4, R31, 0x80000000, P0 ;  /* 0x800000001f047807 */ /* 0x000fc40000000000 */
[----:B------:R-:W-:Y:S01]  /*1070*/  ISETP.NE.AND P0, PT, R32, 0x7fffffff, PT ;  /* 0x7fffffff2000780c */ /* 0x000fe20003f05270 */
[----:B------:R-:W-:Y:S01]  /*1080*/  STS [R45+0x3800], RZ ;  /* 0x003800ff2d007388 */ /* 0x000fe20000000800 */
[----:B------:R-:W-:-:S03]  /*1090*/  SHF.R.U32.HI R4, RZ, UR6, R4 ;  /* 0x00000006ff047c19 */ /* 0x000fc60008011604 */
[----:B------:R-:W-:Y:S01]  /*10a0*/  STS [R45+0x3c00], RZ ;  /* 0x003c00ff2d007388 */ /* 0x000fe20000000800 */
[----:B------:R-:W-:-:S03]  /*10b0*/  LOP3.LUT R4, R4, UR4, RZ, 0xc0, !PT ;  /* 0x0000000404047c12 */ /* 0x000fc6000f8ec0ff */
[----:B------:R-:W-:Y:S02]  /*10c0*/  STS [R45+0x4000], RZ ;  /* 0x004000ff2d007388 */ /* 0x000fe40000000800 */
[----:B------:R-:W-:Y:S01]  /*10d0*/  IMAD.SHL.U32 R6, R4, 0x400, RZ ;  /* 0x0000040004067824 */ /* 0x000fe200078e00ff */
[----:B------:R-:W-:Y:S01]  /*10e0*/  SHF.R.U32.HI R4, RZ, 0x4, R4 ;  /* 0x00000004ff047819 */ /* 0x000fe20000011604 */
[----:B------:R-:W-:Y:S03]  /*10f0*/  STS [R45+0x4400], RZ ;  /* 0x004400ff2d007388 */ /* 0x000fe60000000800 */
[----:B------:R-:W-:Y:S01]  /*1100*/  LOP3.LUT R6, R6, 0x7c00, RZ, 0xc, !PT ;  /* 0x00007c0006067812 */ /* 0x000fe200078e0cff */
[----:B------:R-:W-:Y:S01]  /*1110*/  STS [R45+0x4800], RZ ;  /* 0x004800ff2d007388 */ /* 0x000fe20000000800 */
[----:B------:R-:W-:-:S03]  /*1120*/  LOP3.LUT R57, R4, 0xffffffe, RZ, 0xc0, !PT ;  /* 0x0ffffffe04397812 */ /* 0x000fc600078ec0ff */
[----:B------:R-:W-:Y:S01]  /*1130*/  STS [R45+0x4c00], RZ ;  /* 0x004c00ff2d007388 */ /* 0x000fe20000000800 */
[----:B------:R-:W-:-:S03]  /*1140*/  IADD3 R57, PT, PT, -R57, R45, R6 ;  /* 0x0000002d39397210 */ /* 0x000fc60007ffe106 */
[----:B------:R-:W-:Y:S04]  /*1150*/  STS [R45+0x5000], RZ ;  /* 0x005000ff2d007388 */ /* 0x000fe80000000800 */
        /* <DEDUP_REMOVED lines=12> */
[----:B------:R-:W0:Y:S01]  /*1220*/  LDS.U16 R52, [R54+0x2] ;  /* 0x0000020036347984 */ /* 0x000e220000000400 */
[----:B------:R-:W1:Y:S02]  /*1230*/  S2R R127, SR_LANEID ;  /* 0x00000000007f7919 */ /* 0x000e640000000000 */
[----:B-1----:R-:W-:Y:S01]  /*1240*/  ISETP.NE.AND P1, PT, R127, 0x1f, PT ;  /* 0x0000001f7f00780c */ /* 0x002fe20003f25270 */
[----:B0-----:R-:W-:-:S05]  /*1250*/  VIADD R5, R52, 0x1 ;  /* 0x0000000134057836 */ /* 0x001fca0000000000 */
[----:B------:R0:W-:Y:S04]  /*1260*/  STS.U16 [R54+0x2], R5 ;  /* 0x0000020536007388 */ /* 0x0001e80000000400 */
[----:B------:R-:W1:Y:S01]  /*1270*/  LDS.U16 R56, [R55+0x2] ;  /* 0x0000020037387984 */ /* 0x000e620000000400 */
[----:B0-----:R-:W-:Y:S02]  /*1280*/  SEL R5, R32, 0x80000000, P0 ;  /* 0x8000000020057807 */ /* 0x001fe40000000000 */
[----:B------:R-:W-:Y:S02]  /*1290*/  ISETP.NE.AND P0, PT, R33, 0x7fffffff, PT ;  /* 0x7fffffff2100780c */ /* 0x000fe40003f05270 */
[----:B------:R-:W-:-:S04]  /*12a0*/  SHF.R.U32.HI R5, RZ, UR6, R5 ;  /* 0x00000006ff057c19 */ /* 0x000fc80008011605 */
[----:B------:R-:W-:-:S05]  /*12b0*/  LOP3.LUT R5, R5, UR4, RZ, 0xc0, !PT ;  /* 0x0000000405057c12 */ /* 0x000fca000f8ec0ff */
[----:B------:R-:W-:Y:S01]  /*12c0*/  IMAD.SHL.U32 R6, R5, 0x400, RZ ;  /* 0x0000040005067824 */ /* 0x000fe200078e00ff */
[----:B------:R-:W-:-:S04]  /*12d0*/  SHF.R.U32.HI R5, RZ, 0x4, R5 ;  /* 0x00000004ff057819 */ /* 0x000fc80000011605 */
[----:B------:R-:W-:Y:S02]  /*12e0*/  LOP3.LUT R8, R6, 0x7c00, RZ, 0xc, !PT ;  /* 0x00007c0006087812 */ /* 0x000fe400078e0cff */
[----:B------:R-:W-:-:S04]  /*12f0*/  LOP3.LUT R5, R5, 0xffffffe, RZ, 0xc0, !PT ;  /* 0x0ffffffe05057812 */ /* 0x000fc800078ec0ff */
[----:B------:R-:W-:Y:S01]  /*1300*/  IADD3 R59, PT, PT, -R5, R45, R8 ;  /* 0x0000002d053b7210 */ /* 0x000fe20007ffe108 */
[----:B-1----:R-:W-:-:S05]  /*1310*/  VIADD R4, R56, 0x1 ;  /* 0x0000000138047836 */ /* 0x002fca0000000000 */
        /* <DEDUP_REMOVED lines=9> */
[----:B------:R-:W-:Y:S02]  /*13b0*/  LOP3.LUT R61, R4, 0xffffffe, RZ, 0xc0, !PT ;  /* 0x0ffffffe043d7812 */ /* 0x000fe400078ec0ff */
[----:B------:R-:W-:Y:S02]  /*13c0*/  SEL R5, R34, 0x80000000, P0 ;  /* 0x8000000022057807 */ /* 0x000fe40000000000 */
[----:B------:R-:W-:Y:S02]  /*13d0*/  IADD3 R61, PT, PT, -R61, R45, R8 ;  /* 0x0000002d3d3d7210 */ /* 0x000fe40007ffe108 */
[----:B------:R-:W-:Y:S02]  /*13e0*/  SHF.R.U32.HI R5, RZ, UR6, R5 ;  /* 0x00000006ff057c19 */ /* 0x000fe40008011605 */
[----:B------:R-:W-:-:S02]  /*13f0*/  ISETP.NE.AND P0, PT, R35, 0x7fffffff, PT ;  /* 0x7fffffff2300780c */ /* 0x000fc40003f05270 */
[----:B------:R-:W-:Y:S01]  /*1400*/  LOP3.LUT R5, R5, UR4, RZ, 0xc0, !PT ;  /* 0x0000000405057c12 */ /* 0x000fe2000f8ec0ff */
[----:B-1----:R-:W-:-:S05]  /*1410*/  VIADD R6, R58, 0x1 ;  /* 0x000000013a067836 */ /* 0x002fca0000000000 */
[----:B------:R0:W-:Y:S04]  /*1420*/  STS.U16 [R57+0x2], R6 ;  /* 0x0000020639007388 */ /* 0x0001e80000000400 */
[----:B------:R-:W1:Y:S01]  /*1430*/  LDS.U16 R60, [R59+0x2] ;  /* 0x000002003b3c7984 */ /* 0x000e620000000400 */
[----:B0-----:R-:W-:Y:S01]  /*1440*/  IMAD.SHL.U32 R6, R5, 0x400, RZ ;  /* 0x0000040005067824 */ /* 0x001fe200078e00ff */
        /* <DEDUP_REMOVED lines=151> */
[----:B0-----:R-:W-:-:S04]  /*1dc0*/  SEL R4, R49, 0x80000000, P0 ;  /* 0x8000000031047807 */ /* 0x001fc80000000000 */
[----:B------:R-:W-:Y:S01]  /*1dd0*/  SHF.R.U32.HI R4, RZ, UR6, R4 ;  /* 0x00000006ff047c19 */ /* 0x000fe20008011604 */
[----:B------:R-:W0:Y:S03]  /*1de0*/  S2UR UR6, SR_CgaCtaId ;  /* 0x00000000000679c3 */ /* 0x000e260000008800 */
[----:B------:R-:W-:Y:S01]  /*1df0*/  LOP3.LUT R4, R4, UR4, RZ, 0xc0, !PT ;  /* 0x0000000404047c12 */ /* 0x000fe2000f8ec0ff */
[----:B------:R-:W-:-:S04]  /*1e00*/  UMOV UR4, 0x400 ;  /* 0x0000040000047882 */ /* 0x000fc80000000000 */
[----:B------:R-:W-:Y:S01]  /*1e10*/  IMAD.SHL.U32 R5, R4, 0x400, RZ ;  /* 0x0000040004057824 */ /* 0x000fe200078e00ff */
[----:B------:R-:W-:-:S04]  /*1e20*/  SHF.R.U32.HI R4, RZ, 0x4, R4 ;  /* 0x00000004ff047819 */ /* 0x000fc80000011604 */
[----:B------:R-:W-:Y:S02]  /*1e30*/  LOP3.LUT R8, R5, 0x7c00, RZ, 0xc, !PT ;  /* 0x00007c0005087812 */ /* 0x000fe400078e0cff */
[----:B------:R-:W-:-:S04]  /*1e40*/  LOP3.LUT R89, R4, 0xffffffe, RZ, 0xc0, !PT ;  /* 0x0ffffffe04597812 */ /* 0x000fc800078ec0ff */
[----:B------:R-:W-:Y:S01]  /*1e50*/  IADD3 R89, PT, PT, -R89, R45, R8 ;  /* 0x0000002d59597210 */ /* 0x000fe20007ffe108 */
[----:B0-----:R-:W-:Y:S01]  /*1e60*/  ULEA UR4, UR6, UR4, 0x18 ;  /* 0x0000000406047291 */ /* 0x001fe2000f8ec0ff */
[----:B-1----:R-:W-:-:S05]  /*1e70*/  VIADD R6, R86, 0x1 ;  /* 0x0000000156067836 */ /* 0x002fca0000000000 */
[----:B------:R-:W-:Y:S04]  /*1e80*/  STS.U16 [R85+0x2], R6 ;  /* 0x0000020655007388 */ /* 0x000fe80000000400 */
[----:B------:R-:W0:Y:S02]  /*1e90*/  LDS.U16 R88, [R87+0x2] ;  /* 0x0000020057587984 */ /* 0x000e240000000400 */
[----:B0-----:R-:W-:-:S05]  /*1ea0*/  VIADD R4, R88, 0x1 ;  /* 0x0000000158047836 */ /* 0x001fca0000000000 */
[----:B------:R-:W-:Y:S04]  /*1eb0*/  STS.U16 [R87+0x2], R4 ;  /* 0x0000020457007388 */ /* 0x000fe80000000400 */
[----:B------:R-:W0:Y:S02]  /*1ec0*/  LDS.U16 R90, [R89+0x2] ;  /* 0x00000200595a7984 */ /* 0x000e240000000400 */
[----:B0-----:R-:W-:-:S05]  /*1ed0*/  VIADD R6, R90, 0x1 ;  /* 0x000000015a067836 */ /* 0x001fca0000000000 */
[----:B------:R-:W-:Y:S01]  /*1ee0*/  STS.U16 [R89+0x2], R6 ;  /* 0x0000020659007388 */ /* 0x000fe20000000400 */
[----:B------:R-:W-:Y:S06]  /*1ef0*/  BAR.SYNC.DEFER_BLOCKING 0x0 ;  /* 0x0000000000007b1d */ /* 0x000fec0000010000 */
[----:B------:R-:W-:Y:S04]  /*1f00*/  LDS R91, [R47] ;  /* 0x000000002f5b7984 */ /* 0x000fe80000000800 */
[----:B------:R-:W0:Y:S04]  /*1f10*/  LDS R92, [R47+0x4] ;  /* 0x000004002f5c7984 */ /* 0x000e280000000800 */
[----:B------:R-:W1:Y:S04]  /*1f20*/  LDS R93, [R47+0x8] ;  /* 0x000008002f5d7984 */ /* 0x000e680000000800 */
[----:B------:R-:W2:Y:S04]  /*1f30*/  LDS R94, [R47+0xc] ;  /* 0x00000c002f5e7984 */ /* 0x000ea80000000800 */
[----:B------:R-:W3:Y:S04]  /*1f40*/  LDS R95, [R47+0x10] ;  /* 0x000010002f5f7984 */ /* 0x000ee80000000800 */
[----:B------:R-:W4:Y:S04]  /*1f50*/  LDS R96, [R47+0x14] ;  /* 0x000014002f607984 */ /* 0x000f280000000800 */
[----:B------:R-:W4:Y:S04]  /*1f60*/  LDS R97, [R47+0x18] ;  /* 0x000018002f617984 */ /* 0x000f280000000800 */
[----:B------:R-:W4:Y:S04]  /*1f70*/  LDS R98, [R47+0x1c] ;  /* 0x00001c002f627984 */ /* 0x000f280000000800 */
[----:B------:R-:W4:Y:S04]  /*1f80*/  LDS R99, [R47+0x20] ;  /* 0x000020002f637984 */ /* 0x000f280000000800 */
[----:B------:R-:W4:Y:S04]  /*1f90*/  LDS R100, [R47+0x24] ;  /* 0x000024002f647984 */ /* 0x000f280000000800 */
[----:B------:R-:W4:Y:S04]  /*1fa0*/  LDS R101, [R47+0x28] ;  /* 0x000028002f657984 */ /* 0x000f280000000800 */
[----:B------:R-:W4:Y:S01]  /*1fb0*/  LDS R102, [R47+0x2c] ;  /* 0x00002c002f667984 */ /* 0x000f220000000800 */
[----:B0-----:R-:W-:-:S03]  /*1fc0*/  IMAD.IADD R92, R91, 0x1, R92 ;  /* 0x000000015b5c7824 */ /* 0x001fc600078e025c */
[----:B------:R-:W0:Y:S01]  /*1fd0*/  LDS R103, [R47+0x30] ;  /* 0x000030002f677984 */ /* 0x000e220000000800 */
[----:B-1----:R-:W-:-:S03]  /*1fe0*/  IMAD.IADD R93, R93, 0x1, R92 ;  /* 0x000000015d5d7824 */ /* 0x002fc600078e025c */
[----:B------:R-:W1:Y:S01]  /*1ff0*/  LDS R104, [R47+0x34] ;  /* 0x000034002f687984 */ /* 0x000e620000000800 */
[----:B--2---:R-:W-:-:S03]  /*2000*/  IMAD.IADD R94, R94, 0x1, R93 ;  /* 0x000000015e5e7824 */ /* 0x004fc600078e025d */
[----:B------:R-:W2:Y:S01]  /*2010*/  LDS R105, [R47+0x38] ;  /* 0x000038002f697984 */ /* 0x000ea20000000800 */
[----:B---3--:R-:W-:-:S03]  /*2020*/  IMAD.IADD R95, R95, 0x1, R94 ;  /* 0x000000015f5f7824 */ /* 0x008fc600078e025e */
[----:B------:R-:W3:Y:S01]  /*2030*/  LDS R106, [R47+0x3c] ;  /* 0x00003c002f6a7984 */ /* 0x000ee20000000800 */
[----:B----4-:R-:W-:-:S03]  /*2040*/  IMAD.IADD R96, R96, 0x1, R95 ;  /* 0x0000000160607824 */ /* 0x010fc600078e025f */
[----:B------:R-:W4:Y:S01]  /*2050*/  LDS R107, [R47+0x40] ;  /* 0x000040002f6b7984 */ /* 0x000f220000000800 */
[----:B------:R-:W-:-:S03]  /*2060*/  IMAD.IADD R97, R97, 0x1, R96 ;  /* 0x0000000161617824 */ /* 0x000fc600078e0260 */
        /* <DEDUP_REMOVED lines=31> */
[----:B------:R-:W-:-:S04]  /*2260*/  IMAD.IADD R113, R113, 0x1, R112 ;  /* 0x0000000171717824 */ /* 0x000fc800078e0270 */
[----:B0-----:R-:W-:-:S04]  /*2270*/  IMAD.IADD R114, R114, 0x1, R113 ;  /* 0x0000000172727824 */ /* 0x001fc800078e0271 */
[----:B-1----:R-:W-:-:S04]  /*2280*/  IMAD.IADD R115, R115, 0x1, R114 ;  /* 0x0000000173737824 */ /* 0x002fc800078e0272 */
[----:B--2---:R-:W-:-:S04]  /*2290*/  IMAD.IADD R116, R116, 0x1, R115 ;  /* 0x0000000174747824 */ /* 0x004fc800078e0273 */
[----:B---3--:R-:W-:-:S04]  /*22a0*/  IMAD.IADD R117, R117, 0x1, R116 ;  /* 0x0000000175757824 */ /* 0x008fc800078e0274 */
[----:B----4-:R-:W-:-:S04]  /*22b0*/  IMAD.IADD R118, R118, 0x1, R117 ;  /* 0x0000000176767824 */ /* 0x010fc800078e0275 */
[----:B------:R-:W-:-:S04]  /*22c0*/  IMAD.IADD R119, R119, 0x1, R118 ;  /* 0x0000000177777824 */ /* 0x000fc800078e0276 */
[----:B------:R-:W-:-:S04]  /*22d0*/  IMAD.IADD R120, R120, 0x1, R119 ;  /* 0x0000000178787824 */ /* 0x000fc800078e0277 */
[----:B------:R-:W-:-:S04]  /*22e0*/  IMAD.IADD R121, R121, 0x1, R120 ;  /* 0x0000000179797824 */ /* 0x000fc800078e0278 */
[----:B------:R-:W-:-:S04]  /*22f0*/  IMAD.IADD R122, R122, 0x1, R121 ;  /* 0x000000017a7a7824 */ /* 0x000fc800078e0279 */
[----:B------:R-:W-:-:S05]  /*2300*/  IMAD.IADD R124, R5, 0x1, R122 ;  /* 0x00000001057c7824 */ /* 0x000fca00078e027a */
        /* <DEDUP_REMOVED lines=8> */
[----:B------:R-:W0:Y:S02]  /*2390*/  SHFL.UP P0, R125, R126, 0x10, RZ ;  /* 0x060000007e7d7989 */ /* 0x000e2400000000ff */
[----:B0-----:R-:W-:Y:S01]  /*23a0*/  @P0 IMAD.IADD R125, R126, 0x1, R125 ;  /* 0x000000017e7d0824 */ /* 0x001fe200078e027d */
[----:B------:R-:W-:-:S03]  /*23b0*/  ISETP.NE.AND P0, PT, R123, 0x1, PT ;  /* 0x000000017b00780c */ /* 0x000fc60003f05270 */
[----:B------:R-:W-:Y:S01]  /*23c0*/  IMAD.IADD R124, R125, 0x1, -R124 ;  /* 0x000000017d7c7824 */ /* 0x000fe200078e0a7c */
[----:B------:R-:W-:Y:S01]  /*23d0*/  @!P1 STS [R50+0x8400], R125 ;  /* 0x0084007d32009388 */ /* 0x000fe20000000800 */
[----:B------:R-:W-:Y:S01]  /*23e0*/  BAR.SYNC.DEFER_BLOCKING 0x0 ;  /* 0x0000000000007b1d */ /* 0x000fe20000010000 */
[----:B------:R-:W-:-:S05]  /*23f0*/  ISETP.NE.AND P1, PT, R123, 0x4, PT ;  /* 0x000000047b00780c */ /* 0x000fca0003f25270 */
[----:B------:R-:W0:Y:S04]  /*2400*/  LDS.128 R4, [UR4+0x8400] ;  /* 0x00840004ff047984 */ /* 0x000e280008000c00 */
[----:B------:R-:W1:Y:S01]  /*2410*/  LDS.128 R8, [UR4+0x8410] ;  /* 0x00841004ff087984 */ /* 0x000e620008000c00 */
[C---:B0-----:R-:W-:Y:S01]  /*2420*/  SEL R53, R4.reuse, R53, !P0 ;  /* 0x0000003504357207 */ /* 0x041fe20004000000 */
[----:B------:R-:W-:Y:S01]  /*2430*/  IMAD.IADD R5, R4, 0x1, R5 ;  /* 0x0000000104057824 */ /* 0x000fe200078e0205 */
[----:B------:R-:W-:-:S03]  /*2440*/  ISETP.NE.AND P0, PT, R123, 0x2, PT ;  /* 0x000000027b00780c */ /* 0x000fc60003f05270 */
[----:B------:R-:W-:Y:S01]  /*2450*/  IMAD.IADD R6, R6, 0x1, R5 ;  /* 0x0000000106067824 */ /* 0x000fe200078e0205 */
[----:B------:R-:W-:Y:S02]  /*2460*/  SEL R53, R5, R53, !P0 ;  /* 0x0000003505357207 */ /* 0x000fe40004000000 */
[----:B------:R-:W-:Y:S01]  /*2470*/  ISETP.NE.AND P0, PT, R123, 0x3, PT ;  /* 0x000000037b00780c */ /* 0x000fe20003f05270 */
[----:B------:R-:W-:-:S03]  /*2480*/  IMAD.IADD R7, R7, 0x1, R6 ;  /* 0x0000000107077824 */ /* 0x000fc600078e0206 */
[----:B------:R-:W-:Y:S01]  /*2490*/  SEL R53, R6, R53, !P0 ;  /* 0x0000003506357207 */ /* 0x000fe20004000000 */
[----:B-1----:R-:W-:Y:S01]  /*24a0*/  IMAD.IADD R8, R7, 0x1, R8 ;  /* 0x0000000107087824 */ /* 0x002fe200078e0208 */
[----:B------:R-:W-:Y:S02]  /*24b0*/  ISETP.NE.AND P0, PT, R123, 0x5, PT ;  /* 0x000000057b00780c */ /* 0x000fe40003f05270 */
[----:B------:R-:W-:Y:S01]  /*24c0*/  SEL R53, R7, R53, !P1 ;  /* 0x0000003507357207 */ /* 0x000fe20004800000 */
[----:B------:R-:W-:Y:S01]  /*24d0*/  IMAD.IADD R9, R9, 0x1, R8 ;  /* 0x0000000109097824 */ /* 0x000fe200078e0208 */
[----:B------:R-:W-:Y:S02]  /*24e0*/  ISETP.NE.AND P1, PT, R127, RZ, PT ;  /* 0x000000ff7f00720c */ /* 0x000fe40003f25270 */
[----:B------:R-:W-:Y:S01]  /*24f0*/  SEL R53, R8, R53, !P0 ;  /* 0x0000003508357207 */ /* 0x000fe20004000000 */
[----:B------:R-:W-:Y:S01]  /*2500*/  IMAD.IADD R10, R10, 0x1, R9 ;  /* 0x000000010a0a7824 */ /* 0x000fe200078e0209 */
[----:B------:R-:W-:-:S02]  /*2510*/  ISETP.GT.U32.AND P0, PT, R0, 0x1f, PT ;  /* 0x0000001f0000780c */ /* 0x000fc40003f04070 */
[----:B------:R-:W-:Y:S01]  /*2520*/  SEL R53, R9, R53, !P2 ;  /* 0x0000003509357207 */ /* 0x000fe20005000000 */
[----:B------:R-:W-:Y:S01]  /*2530*/  IMAD.IADD R11, R11, 0x1, R10 ;  /* 0x000000010b0b7824 */ /* 0x000fe200078e020a */
[----:B------:R-:W-:Y:S02]  /*2540*/  ISETP.GT.U32.OR P2, PT, R0, 0x1f, P1 ;  /* 0x0000001f0000780c */ /* 0x000fe40000f44470 */
[----:B------:R-:W-:Y:S02]  /*2550*/  SEL R4, R124, RZ, P1 ;  /* 0x000000ff7c047207 */ /* 0x000fe40000800000 */
[----:B------:R-:W-:-:S05]  /*2560*/  SEL R53, R10, R53, !P3 ;  /* 0x000000350a357207 */ /* 0x000fca0005800000 */
[----:B------:R-:W-:Y:S01]  /*2570*/  @P0 IMAD.IADD R124, R53, 0x1, R4 ;  /* 0x00000001357c0824 */ /* 0x000fe200078e0204 */
[----:B------:R-:W-:-:S03]  /*2580*/  ISETP.NE.AND P0, PT, R0, RZ, PT ;  /* 0x000000ff0000720c */ /* 0x000fc60003f05270 */
[----:B------:R-:W-:-:S05]  /*2590*/  @!P2 IMAD.U32 R124, R11, 0x10000, RZ ;  /* 0x000100000b7ca824 */ /* 0x000fca00078e00ff */
[----:B------:R-:W-:Y:S01]  /*25a0*/  @!P2 STS [UR4+0x8428], R124 ;  /* 0x0084287cff00a988 */ /* 0x000fe20008000804 */
[----:B------:R-:W-:Y:S06]  /*25b0*/  BAR.SYNC.DEFER_BLOCKING 0x0 ;  /* 0x0000000000007b1d */ /* 0x000fec0000010000 */
[----:B------:R-:W0:Y:S02]  /*25c0*/  LDS R4, [UR4+0x8428] ;  /* 0x00842804ff047984 */ /* 0x000e240008000800 */
[----:B0-----:R-:W-:-:S05]  /*25d0*/  SEL R5, R4, RZ, P0 ;  /* 0x000000ff04057207 */ /* 0x001fca0000000000 */
[----:B------:R-:W-:-:S04]  /*25e0*/  IMAD.IADD R4, R5, 0x1, R124 ;  /* 0x0000000105047824 */ /* 0x000fc800078e027c */
[--C-:B------:R-:W-:Y:S01]  /*25f0*/  IMAD.IADD R6, R91, 0x1, R4.reuse ;  /* 0x000000015b067824 */ /* 0x100fe200078e0204 */
[----:B------:R-:W-:Y:S01]  /*2600*/  STS [R47], R4 ;  /* 0x000000042f007388 */ /* 0x000fe20000000800 */
[--C-:B------:R-:W-:Y:S02]  /*2610*/  IMAD.IADD R92, R92, 0x1, R4.reuse ;  /* 0x000000015c5c7824 */ /* 0x100fe400078e0204 */
[--C-:B------:R-:W-:Y:S01]  /*2620*/  IMAD.IADD R8, R93, 0x1, R4.reuse ;  /* 0x000000015d087824 */ /* 0x100fe200078e0204 */
[----:B------:R-:W-:Y:S01]  /*2630*/  STS [R47+0x4], R6 ;  /* 0x000004062f007388 */ /* 0x000fe20000000800 */
[--C-:B------:R-:W-:Y:S02]  /*2640*/  IMAD.IADD R94, R94, 0x1, R4.reuse ;  /* 0x000000015e5e7824 */ /* 0x100fe400078e0204 */
[--C-:B------:R-:W-:Y:S01]  /*2650*/  IMAD.IADD R10, R95, 0x1, R4.reuse ;  /* 0x000000015f0a7824 */ /* 0x100fe200078e0204 */
[----:B------:R-:W-:Y:S01]  /*2660*/  STS [R47+0x8], R92 ;  /* 0x0000085c2f007388 */ /* 0x000fe20000000800 */
[----:B------:R-:W-:-:S02]  /*2670*/  IMAD.IADD R96, R96, 0x1, R4 ;  /* 0x0000000160607824 */ /* 0x000fc400078e0204 */
[--C-:B------:R-:W-:Y:S01]  /*2680*/  IMAD.IADD R124, R97, 0x1, R4.reuse ;  /* 0x00000001617c7824 */ /* 0x100fe200078e0204 */
[----:B------:R-:W-:Y:S01]  /*2690*/  STS [R47+0xc], R8 ;  /* 0x00000c082f007388 */ /* 0x000fe20000000800 */
        /* <DEDUP_REMOVED lines=36> */
[----:B------:R-:W-:-:S03]  /*28e0*/  IMAD.IADD R122, R122, 0x1, R4 ;  /* 0x000000017a7a7824 */ /* 0x000fc600078e0204 */
[----:B------:R-:W-:Y:S04]  /*28f0*/  STS [R47+0x40], R106 ;  /* 0x0000406a2f007388 */ /* 0x000fe80000000800 */
        /* <DEDUP_REMOVED lines=15> */
[----:B------:R-:W-:Y:S01]  /*29f0*/  STS [R47+0x80], R122 ;  /* 0x0000807a2f007388 */ /* 0x000fe20000000800 */
[----:B------:R-:W-:Y:S06]  /*2a00*/  BAR.SYNC.DEFER_BLOCKING 0x0 ;  /* 0x0000000000007b1d */ /* 0x000fec0000010000 */
[----:B------:R-:W0:Y:S04]  /*2a10*/  LDS.U16 R5, [R54+0x2] ;  /* 0x0000020036057984 */ /* 0x000e280000000400 */
[----:B------:R-:W1:Y:S04]  /*2a20*/  LDS.U16 R55, [R55+0x2] ;  /* 0x0000020037377984 */ /* 0x000e680000000400 */
[----:B------:R-:W2:Y:S04]  /*2a30*/  LDS.U16 R57, [R57+0x2] ;  /* 0x0000020039397984 */ /* 0x000ea80000000400 */
[----:B------:R-:W3:Y:S04]  /*2a40*/  LDS.U16 R59, [R59+0x2] ;  /* 0x000002003b3b7984 */ /* 0x000ee80000000400 */
[----:B------:R-:W4:Y:S04]  /*2a50*/  LDS.U16 R61, [R61+0x2] ;  /* 0x000002003d3d7984 */ /* 0x000f280000000400 */
[----:B------:R-:W4:Y:S04]  /*2a60*/  LDS.U16 R63, [R63+0x2] ;  /* 0x000002003f3f7984 */ /* 0x000f280000000400 */
[----:B------:R-:W4:Y:S04]  /*2a70*/  LDS.U16 R65, [R65+0x2] ;  /* 0x0000020041417984 */ /* 0x000f280000000400 */
[----:B------:R-:W4:Y:S04]  /*2a80*/  LDS.U16 R67, [R67+0x2] ;  /* 0x0000020043437984 */ /* 0x000f280000000400 */
[----:B------:R-:W4:Y:S04]  /*2a90*/  LDS.U16 R69, [R69+0x2] ;  /* 0x0000020045457984 */ /* 0x000f280000000400 */
[----:B------:R-:W4:Y:S04]  /*2aa0*/  LDS.U16 R71, [R71+0x2] ;  /* 0x0000020047477984 */ /* 0x000f280000000400 */
[----:B------:R-:W4:Y:S01]  /*2ab0*/  LDS.U16 R73, [R73+0x2] ;  /* 0x0000020049497984 */ /* 0x000f220000000400 */
[----:B0-----:R-:W-:-:S03]  /*2ac0*/  IMAD.IADD R5, R52, 0x1, R5 ;  /* 0x0000000134057824 */ /* 0x001fc600078e0205 */
[----:B------:R-:W0:Y:S01]  /*2ad0*/  LDS.U16 R75, [R75+0x2] ;  /* 0x000002004b4b7984 */ /* 0x000e220000000400 */
[----:B-1----:R-:W-:-:S03]  /*2ae0*/  IMAD.IADD R55, R56, 0x1, R55 ;  /* 0x0000000138377824 */ /* 0x002fc600078e0237 */
[----:B------:R-:W1:Y:S01]  /*2af0*/  LDS.U16 R77, [R77+0x2] ;  /* 0x000002004d4d7984 */ /* 0x000e620000000400 */
[----:B--2---:R-:W-:-:S03]  /*2b00*/  IMAD.IADD R57, R58, 0x1, R57 ;  /* 0x000000013a397824 */ /* 0x004fc600078e0239 */
[----:B------:R-:W2:Y:S01]  /*2b10*/  LDS.U16 R79, [R79+0x2] ;  /* 0x000002004f4f7984 */ /* 0x000ea20000000400 */
[----:B---3--:R-:W-:-:S03]  /*2b20*/  IMAD.IADD R59, R60, 0x1, R59 ;  /* 0x000000013c3b7824 */ /* 0x008fc600078e023b */
[----:B------:R-:W3:Y:S01]  /*2b30*/  LDS.U16 R81, [R81+0x2] ;  /* 0x0000020051517984 */ /* 0x000ee20000000400 */
[----:B----4-:R-:W-:-:S03]  /*2b40*/  IMAD.IADD R61, R62, 0x1, R61 ;  /* 0x000000013e3d7824 */ /* 0x010fc600078e023d */
[----:B------:R-:W4:Y:S01]  /*2b50*/  LDS.U16 R83, [R83+0x2] ;  /* 0x0000020053537984 */ /* 0x000f220000000400 */
[----:B------:R-:W-:-:S03]  /*2b60*/  IMAD.IADD R63, R64, 0x1, R63 ;  /* 0x00000001403f7824 */ /* 0x000fc600078e023f */
[----:B------:R-:W4:Y:S01]  /*2b70*/  LDS.U16 R85, [R85+0x2] ;  /* 0x0000020055557984 */ /* 0x000f220000000400 */
[----:B------:R-:W-:-:S03]  /*2b80*/  IMAD.IADD R65, R66, 0x1, R65 ;  /* 0x0000000142417824 */ /* 0x000fc600078e0241 */
[----:B------:R-:W4:Y:S01]  /*2b90*/  LDS.U16 R87, [R87+0x2] ;  /* 0x0000020057577984 */ /* 0x000f220000000400 */
[----:B------:R-:W-:-:S03]  /*2ba0*/  IMAD.IADD R67, R68, 0x1, R67 ;  /* 0x0000000144437824 */ /* 0x000fc600078e0243 */
[----:B------:R-:W4:Y:S01]  /*2bb0*/  LDS.U16 R89, [R89+0x2] ;  /* 0x0000020059597984 */ /* 0x000f220000000400 */
[----:B------:R-:W-:Y:S02]  /*2bc0*/  IMAD.IADD R69, R70, 0x1, R69 ;  /* 0x0000000146457824 */ /* 0x000fe400078e0245 */
[----:B------:R-:W-:Y:S02]  /*2bd0*/  IMAD.IADD R71, R72, 0x1, R71 ;  /* 0x0000000148477824 */ /* 0x000fe400078e0247 */
[----:B------:R-:W-:Y:S02]  /*2be0*/  IMAD.IADD R73, R74, 0x1, R73 ;  /* 0x000000014a497824 */ /* 0x000fe400078e0249 */
[----:B0-----:R-:W-:Y:S02]  /*2bf0*/  IMAD.IADD R75, R76, 0x1, R75 ;  /* 0x000000014c4b7824 */ /* 0x001fe400078e024b */
[----:B-1----:R-:W-:Y:S02]  /*2c00*/  IMAD.IADD R77, R78, 0x1, R77 ;  /* 0x000000014e4d7824 */ /* 0x002fe400078e024d */
[----:B--2---:R-:W-:-:S02]  /*2c10*/  IMAD.IADD R79, R80, 0x1, R79 ;  /* 0x00000001504f7824 */ /* 0x004fc400078e024f */
[----:B---3--:R-:W-:Y:S02]  /*2c20*/  IMAD.IADD R81, R82, 0x1, R81 ;  /* 0x0000000152517824 */ /* 0x008fe400078e0251 */
[----:B----4-:R-:W-:Y:S02]  /*2c30*/  IMAD.IADD R83, R84, 0x1, R83 ;  /* 0x0000000154537824 */ /* 0x010fe400078e0253 */
[----:B------:R-:W-:Y:S02]  /*2c40*/  IMAD.IADD R85, R86, 0x1, R85 ;  /* 0x0000000156557824 */ /* 0x000fe400078e0255 */
[----:B------:R-:W-:Y:S02]  /*2c50*/  IMAD.IADD R87, R88, 0x1, R87 ;  /* 0x0000000158577824 */ /* 0x000fe400078e0257 */
[----:B------:R-:W-:Y:S01]  /*2c60*/  IMAD.IADD R89, R90, 0x1, R89 ;  /* 0x000000015a597824 */ /* 0x000fe200078e0259 */
[----:B------:R-:W-:Y:S06]  /*2c70*/  BAR.SYNC.DEFER_BLOCKING 0x0 ;  /* 0x0000000000007b1d */ /* 0x000fec0000010000 */
[----:B------:R-:W-:Y:S05]  /*2c80*/  BRA.U UP0, `(.L_x_221) ;  /* 0x0000000500987547 */ /* 0x000fea000b800000 */
[----:B------:R-:W-:Y:S01]  /*2c90*/  LEA R4, R5, UR4, 0x2 ;  /* 0x0000000405047c11 */ /* 0x000fe2000f8e10ff */
[----:B------:R-:W-:Y:S01]  /*2ca0*/  UIADD3 UR7, UPT, UPT, UR7, 0x6, URZ ;  /* 0x0000000607077890 */ /* 0x000fe2000fffe0ff */
[----:B------:R-:W-:Y:S01]  /*2cb0*/  LEA R5, R55, UR4, 0x2 ;  /* 0x0000000437057c11 */ /* 0x000fe2000f8e10ff */
[----:B------:R-:W-:Y:S01]  /*2cc0*/  UIADD3 UR5, UPT, UPT, UR5, -0x6, URZ ;  /* 0xfffffffa05057890 */ /* 0x000fe2000fffe0ff */
[----:B------:R-:W-:Y:S01]  /*2cd0*/  LEA R6, R57, UR4, 0x2 ;  /* 0x0000000439067c11 */ /* 0x000fe2000f8e10ff */
[----:B------:R0:W-:Y:S01]  /*2ce0*/  STS [R4], R29 ;  /* 0x0000001d04007388 */ /* 0x0001e20000000800 */
[----:B------:R-:W-:Y:S02]  /*2cf0*/  LEA R7, R59, UR4, 0x2 ;  /* 0x000000043b077c11 */ /* 0x000fe4000f8e10ff */
[----:B------:R-:W-:Y:S01]  /*2d00*/  LEA R8, R61, UR4, 0x2 ;  /* 0x000000043d087c11 */ /* 0x000fe2000f8e10ff */
[----:B------:R0:W-:Y:S01]  /*2d10*/  STS [R5], R30 ;  /* 0x0000001e05007388 */ /* 0x0001e20000000800 */
[----:B------:R-:W-:-:S02]  /*2d20*/  LEA R9, R63, UR4, 0x2 ;  /* 0x000000043f097c11 */ /* 0x000fc4000f8e10ff */
[----:B------:R-:W-:Y:S01]  /*2d30*/  LEA R10, R65, UR4, 0x2 ;  /* 0x00000004410a7c11 */ /* 0x000fe2000f8e10ff */
[----:B------:R0:W-:Y:S01]  /*2d40*/  STS [R6], R31 ;  /* 0x0000001f06007388 */ /* 0x0001e20000000800 */
[----:B------:R-:W-:Y:S02]  /*2d50*/  LEA R11, R67, UR4, 0x2 ;  /* 0x00000004430b7c11 */ /* 0x000fe4000f8e10ff */
        /* <DEDUP_REMOVED lines=16> */
[----:B------:R0:W-:Y:S04]  /*2e60*/  STS [R52], R37 ;  /* 0x0000002534007388 */ /* 0x0001e80000000800 */
        /* <DEDUP_REMOVED lines=9> */
[----:B------:R0:W-:Y:S01]  /*2f00*/  STS [R63], R49 ;  /* 0x000000313f007388 */ /* 0x0001e20000000800 */
[----:B------:R-:W-:Y:S06]  /*2f10*/  BAR.SYNC.DEFER_BLOCKING 0x0 ;  /* 0x0000000000007b1d */ /* 0x000fec0000010000 */
[----:B------:R0:W1:Y:S04]  /*2f20*/  LDS R29, [R51] ;  /* 0x00000000331d7984 */ /* 0x0000680000000800 */
[----:B------:R0:W2:Y:S04]  /*2f30*/  LDS R30, [R51+0x4] ;  /* 0x00000400331e7984 */ /* 0x0000a80000000800 */
[----:B------:R0:W3:Y:S04]  /*2f40*/  LDS R31, [R51+0x8] ;  /* 0x00000800331f7984 */ /* 0x0000e80000000800 */
[----:B------:R0:W4:Y:S04]  /*2f50*/  LDS R32, [R51+0xc] ;  /* 0x00000c0033207984 */ /* 0x0001280000000800 */
[----:B------:R0:W0:Y:S04]  /*2f60*/  LDS R33, [R51+0x10] ;  /* 0x0000100033217984 */ /* 0x0000280000000800 */
        /* <DEDUP_REMOVED lines=13> */
[----:B------:R0:W0:Y:S01]  /*3040*/  LDS R49, [R51+0x48] ;  /* 0x0000480033317984 */ /* 0x0000220000000800 */
[----:B------:R-:W-:Y:S06]  /*3050*/  BAR.SYNC.DEFER_BLOCKING 0x0 ;  /* 0x0000000000007b1d */ /* 0x000fec0000010000 */
[----:B-----5:R0:W-:Y:S04]  /*3060*/  STS [R4], R2 ;  /* 0x0000000204007388 */ /* 0x0201e80000000800 */
        /* <DEDUP_REMOVED lines=19> */
[----:B------:R0:W0:Y:S04]  /*31a0*/  LDS R2, [R51] ;  /* 0x0000000033027984 */ /* 0x0000280000000800 */
        /* <DEDUP_REMOVED lines=19> */
[----:B-1234-:R-:W-:Y:S05]  /*32e0*/  BRA `(.L_x_222) ;  /* 0xffffffd800bc7947 */ /* 0x01efea000383ffff */
.L_x_221:
[----:B------:R-:W-:Y:S01]  /*32f0*/  LEA R5, R5, UR4, 0x2 ;  /* 0x0000000405057c11 */ /* 0x000fe2000f8e10ff */
[----:B------:R-:W-:Y:S01]  /*3300*/  IMAD R51, R0, -0x48, R51 ;  /* 0xffffffb800337824 */ /* 0x000fe200078e0233 */
[----:B------:R-:W-:Y:S01]  /*3310*/  LEA R55, R55, UR4, 0x2 ;  /* 0x0000000437377c11 */ /* 0x000fe2000f8e10ff */
[----:B------:R-:W0:Y:S01]  /*3320*/  LDCU.64 UR6, c[0x0][0x3a0] ;  /* 0x00007400ff0677ac */ /* 0x000e220008000a00 */
[----:B------:R-:W-:Y:S01]  /*3330*/  LEA R57, R57, UR4, 0x2 ;  /* 0x0000000439397c11 */ /* 0x000fe2000f8e10ff */
[----:B------:R-:W-:Y:S01]  /*3340*/  STS [R5], R29 ;  /* 0x0000001d05007388 */ /* 0x000fe20000000800 */
[----:B------:R-:W-:Y:S02]  /*3350*/  LEA R59, R59, UR4, 0x2 ;  /* 0x000000043b3b7c11 */ /* 0x000fe4000f8e10ff */
[----:B------:R-:W-:Y:S01]  /*3360*/  LEA R61, R61, UR4, 0x2 ;  /* 0x000000043d3d7c11 */ /* 0x000fe2000f8e10ff */
[----:B------:R-:W-:Y:S01]  /*3370*/  STS [R55], R30 ;  /* 0x0000001e37007388 */ /* 0x000fe20000000800 */
[----:B------:R-:W-:-:S02]  /*3380*/  LEA R63, R63, UR4, 0x2 ;  /* 0x000000043f3f7c11 */ /* 0x000fc4000f8e10ff */
[----:B------:R-:W-:Y:S01]  /*3390*/  LEA R65, R65, UR4, 0x2 ;  /* 0x0000000441417c11 */ /* 0x000fe2000f8e10ff */
[----:B------:R-:W-:Y:S01]  /*33a0*/  STS [R57], R31 ;  /* 0x0000001f39007388 */ /* 0x000fe20000000800 */
[----:B------:R-:W-:Y:S02]  /*33b0*/  LEA R67, R67, UR4, 0x2 ;  /* 0x0000000443437c11 */ /* 0x000fe4000f8e10ff */
[----:B------:R-:W-:Y:S01]  /*33c0*/  LEA R69, R69, UR4, 0x2 ;  /* 0x0000000445457c11 */ /* 0x000fe2000f8e10ff */
[----:B------:R-:W-:Y:S01]  /*33d0*/  STS [R59], R32 ;  /* 0x000000203b007388 */ /* 0x000fe20000000800 */
[----:B------:R-:W-:Y:S02]  /*33e0*/  LEA R71, R71, UR4, 0x2 ;  /* 0x0000000447477c11 */ /* 0x000fe4000f8e10ff */
[----:B------:R-:W-:Y:S01]  /*33f0*/  LEA R73, R73, UR4, 0x2 ;  /* 0x0000000449497c11 */ /* 0x000fe2000f8e10ff */
[----:B------:R-:W-:Y:S01]  /*3400*/  STS [R61], R33 ;  /* 0x000000213d007388 */ /* 0x000fe20000000800 */
[----:B------:R-:W-:Y:S01]  /*3410*/  LEA R75, R75, UR4, 0x2 ;  /* 0x000000044b4b7c11 */ /* 0x000fe2000f8e10ff */
[----:B0-----:R-:W-:Y:S01]  /*3420*/  IMAD.U32 R4, RZ, RZ, UR7 ;  /* 0x00000007ff047e24 */ /* 0x001fe2000f8e00ff */
        /* <DEDUP_REMOVED lines=11> */
[----:B------:R-:W-:-:S03]  /*34e0*/  ISETP.LT.U32.AND P4, PT, R0, UR6, PT ;  /* 0x0000000600007c0c */ /* 0x000fc6000bf81070 */
[----:B------:R-:W-:Y:S01]  /*34f0*/  STS [R71], R38 ;  /* 0x0000002647007388 */ /* 0x000fe20000000800 */
[----:B------:R-:W-:Y:S01]  /*3500*/  ISETP.GT.U32.AND.EX P4, PT, R4, RZ, PT, P4 ;  /* 0x000000ff0400720c */ /* 0x000fe20003f84140 */
[----:B------:R-:W-:Y:S02]  /*3510*/  VIADD R4, R0, 0x100 ;  /* 0x0000010000047836 */ /* 0x000fe40000000000 */
[----:B------:R-:W-:Y:S03]  /*3520*/  STS [R73], R39 ;  /* 0x0000002749007388 */ /* 0x000fe60000000800 */
[----:B------:R-:W-:Y:S01]  /*3530*/  ISETP.LT.U32.AND P2, PT, R4, UR6, PT ;  /* 0x0000000604007c0c */ /* 0x000fe2000bf41070 */
[----:B------:R-:W-:Y:S04]  /*3540*/  STS [R75], R40 ;  /* 0x000000284b007388 */ /* 0x000fe80000000800 */
[----:B------:R-:W-:Y:S04]  /*3550*/  STS [R77], R41 ;  /* 0x000000294d007388 */ /* 0x000fe80000000800 */
[----:B------:R-:W-:Y:S04]  /*3560*/  STS [R79], R42 ;  /* 0x0000002a4f007388 */ /* 0x000fe80000000800 */
[----:B------:R-:W-:Y:S04]  /*3570*/  STS [R81], R43 ;  /* 0x0000002b51007388 */ /* 0x000fe80000000800 */
[----:B------:R-:W-:Y:S04]  /*3580*/  STS [R83], R44 ;  /* 0x0000002c53007388 */ /* 0x000fe80000000800 */
[----:B------:R-:W-:Y:S04]  /*3590*/  STS [R85], R46 ;  /* 0x0000002e55007388 */ /* 0x000fe80000000800 */
[----:B------:R-:W-:Y:S04]  /*35a0*/  STS [R87], R48 ;  /* 0x0000003057007388 */ /* 0x000fe80000000800 */
[----:B------:R-:W-:Y:S01]  /*35b0*/  STS [R89], R49 ;  /* 0x0000003159007388 */ /* 0x000fe20000000800 */
[----:B------:R-:W-:Y:S06]  /*35c0*/  BAR.SYNC.DEFER_BLOCKING 0x0 ;  /* 0x0000000000007b1d */ /* 0x000fec0000010000 */
[----:B------:R-:W0:Y:S04]  /*35d0*/  LDS R30, [R51] ;  /* 0x00000000331e7984 */ /* 0x000e280000000800 */
[----:B------:R-:W1:Y:S04]  /*35e0*/  LDS R31, [R51+0x400] ;  /* 0x00040000331f7984 */ /* 0x000e680000000800 */
[----:B------:R-:W-:Y:S04]  /*35f0*/  LDS R32, [R51+0x800] ;  /* 0x0008000033207984 */ /* 0x000fe80000000800 */
[----:B------:R-:W-:Y:S04]  /*3600*/  LDS R33, [R51+0xc00] ;  /* 0x000c000033217984 */ /* 0x000fe80000000800 */
[----:B------:R-:W-:Y:S04]  /*3610*/  LDS R34, [R51+0x1000] ;  /* 0x0010000033227984 */ /* 0x000fe80000000800 */
[----:B------:R-:W-:Y:S04]  /*3620*/  LDS R35, [R51+0x1400] ;  /* 0x0014000033237984 */ /* 0x000fe80000000800 */
[----:B------:R-:W-:Y:S04]  /*3630*/  LDS R36, [R51+0x1800] ;  /* 0x0018000033247984 */ /* 0x000fe80000000800 */
[----:B------:R-:W-:Y:S04]  /*3640*/  LDS R37, [R51+0x1c00] ;  /* 0x001c000033257984 */ /* 0x000fe80000000800 */
[----:B------:R-:W-:Y:S04]  /*3650*/  LDS R38, [R51+0x2000] ;  /* 0x0020000033267984 */ /* 0x000fe80000000800 */
[----:B------:R-:W-:Y:S04]  /*3660*/  LDS R39, [R51+0x2400] ;  /* 0x0024000033277984 */ /* 0x000fe80000000800 */
[----:B------:R-:W-:Y:S01]  /*3670*/  LDS R40, [R51+0x2800] ;  /* 0x0028000033287984 */ /* 0x000fe20000000800 */
[----:B0-----:R-:W-:-:S03]  /*3680*/  @P4 ISETP.GT.AND P1, PT, R30, -0x1, PT ;  /* 0xffffffff1e00480c */ /* 0x001fc60003f24270 */
        /* <DEDUP_REMOVED lines=8> */
[----:B------:R-:W-:Y:S06]  /*3710*/  BAR.SYNC.DEFER_BLOCKING 0x0 ;  /* 0x0000000000007b1d */ /* 0x000fec0000010000 */
[----:B-----5:R0:W-:Y:S04]  /*3720*/  STS [R5], R2 ;  /* 0x0000000205007388 */ /* 0x0201e80000000800 */
[----:B------:R2:W-:Y:S04]  /*3730*/  STS [R55], R3 ;  /* 0x0000000337007388 */ /* 0x0005e80000000800 */
[----:B------:R3:W-:Y:S01]  /*3740*/  STS [R57], R12 ;  /* 0x0000000c39007388 */ /* 0x0007e20000000800 */
[----:B0-----:R-:W0:Y:S03]  /*3750*/  LDC.64 R4, c[0x0][0x398] ;  /* 0x0000e600ff047b82 */ /* 0x001e260000000a00 */
[----:B------:R-:W-:Y:S04]  /*3760*/  STS [R59], R13 ;  /* 0x0000000d3b007388 */ /* 0x000fe80000000800 */
[----:B------:R4:W-:Y:S01]  /*3770*/  STS [R61], R14 ;  /* 0x0000000e3d007388 */ /* 0x0009e20000000800 */
[----:B--2---:R-:W2:Y:S01]  /*3780*/  LDC.64 R2, c[0x0][0x388] ;  /* 0x0000e200ff027b82 */ /* 0x004ea20000000a00 */
[----:B---3--:R-:W-:-:S02]  /*3790*/  VIADD R12, R0, 0x200 ;  /* 0x00000200000c7836 */ /* 0x008fc40000000000 */
[----:B------:R3:W-:Y:S04]  /*37a0*/  STS [R63], R15 ;  /* 0x0000000f3f007388 */ /* 0x0007e80000000800 */
[----:B------:R1:W-:Y:S01]  /*37b0*/  STS [R65], R16 ;  /* 0x0000001041007388 */ /* 0x0003e20000000800 */
[----:B------:R-:W-:Y:S01]  /*37c0*/  ISETP.LT.U32.AND P3, PT, R12, UR6, PT ;  /* 0x000000060c007c0c */ /* 0x000fe2000bf61070 */
[C---:B----4-:R-:W-:Y:S02]  /*37d0*/  VIADD R14, R0.reuse, 0x300 ;  /* 0x00000300000e7836 */ /* 0x050fe40000000000 */
[----:B------:R4:W-:Y:S01]  /*37e0*/  STS [R67], R17 ;  /* 0x0000001143007388 */ /* 0x0009e20000000800 */
[C---:B------:R-:W-:Y:S01]  /*37f0*/  VIADD R12, R0.reuse, 0x500 ;  /* 0x00000500000c7836 */ /* 0x040fe20000000000 */
[----:B---3--:R-:W-:-:S02]  /*3800*/  LOP3.LUT R15, R0, 0x400, RZ, 0xfc, !PT ;  /* 0x00000400000f7812 */ /* 0x008fc400078efcff */
[----:B------:R-:W-:Y:S01]  /*3810*/  STS [R69], R18 ;  /* 0x0000001245007388 */ /* 0x000fe20000000800 */
[----:B------:R-:W-:Y:S01]  /*3820*/  ISETP.LT.U32.AND P0, PT, R14, UR6, PT ;  /* 0x000000060e007c0c */ /* 0x000fe2000bf01070 */
[----:B-1----:R-:W-:Y:S01]  /*3830*/  IMAD.U32 R16, RZ, RZ, UR7 ;  /* 0x00000007ff107e24 */ /* 0x002fe2000f8e00ff */
[----:B------:R-:W-:Y:S01]  /*3840*/  ISETP.LT.U32.AND P5, PT, R15, UR6, PT ;  /* 0x000000060f007c0c */ /* 0x000fe2000bfa1070 */
[----:B------:R-:W-:Y:S01]  /*3850*/  STS [R71], R19 ;  /* 0x0000001347007388 */ /* 0x000fe20000000800 */
[----:B------:R-:W-:Y:S01]  /*3860*/  IMAD.U32 R15, RZ, RZ, UR7 ;  /* 0x00000007ff0f7e24 */ /* 0x000fe2000f8e00ff */
[----:B------:R-:W-:Y:S01]  /*3870*/  ISETP.LT.U32.AND P6, PT, R12, UR6, PT ;  /* 0x000000060c007c0c */ /* 0x000fe2000bfc1070 */
[----:B----4-:R-:W-:Y:S01]  /*3880*/  @P4 IMAD.MOV.U32 R17, RZ, RZ, -0x1 ;  /* 0xffffffffff114424 */ /* 0x010fe200078e00ff */
[----:B------:R-:W-:Y:S01]  /*3890*/  STS [R73], R20 ;  /* 0x0000001449007388 */ /* 0x000fe20000000800 */
[----:B------:R-:W-:Y:S01]  /*38a0*/  ISETP.GT.U32.AND.EX P2, PT, R16, RZ, PT, P2 ;  /* 0x000000ff1000720c */ /* 0x000fe20003f44120 */
[----:B------:R-:W-:Y:S01]  /*38b0*/  IMAD.U32 R14, RZ, RZ, UR7 ;  /* 0x00000007ff0e7e24 */ /* 0x000fe2000f8e00ff */
[----:B------:R-:W-:Y:S01]  /*38c0*/  ISETP.GT.U32.AND.EX P0, PT, R15, RZ, PT, P0 ;  /* 0x000000ff0f00720c */ /* 0x000fe20003f04100 */
[----:B------:R1:W-:Y:S01]  /*38d0*/  STS [R75], R21 ;  /* 0x000000154b007388 */ /* 0x0003e20000000800 */
[----:B------:R-:W-:Y:S01]  /*38e0*/  @P4 SEL R17, R17, 0x80000000, P1 ;  /* 0x8000000011114807 */ /* 0x000fe20000800000 */
[----:B--2---:R-:W-:Y:S01]  /*38f0*/  IMAD.WIDE.U32 R2, R0, 0x4, R2 ;  /* 0x0000000400027825 */ /* 0x004fe200078e0002 */
[----:B------:R-:W-:Y:S01]  /*3900*/  ISETP.GT.U32.AND.EX P3, PT, R14, RZ, PT, P3 ;  /* 0x000000ff0e00720c */ /* 0x000fe20003f64130 */
[----:B------:R-:W-:Y:S01]  /*3910*/  STS [R77], R22 ;  /* 0x000000164d007388 */ /* 0x000fe20000000800 */
[----:B------:R-:W-:Y:S01]  /*3920*/  ISETP.GT.U32.AND.EX P5, PT, R16, RZ, PT, P5 ;  /* 0x000000ff1000720c */ /* 0x000fe20003fa4150 */
[----:B0-----:R-:W-:Y:S01]  /*3930*/  IMAD.WIDE.U32 R4, R0, 0x4, R4 ;  /* 0x0000000400047825 */ /* 0x001fe200078e0004 */
[----:B------:R-:W-:Y:S01]  /*3940*/  ISETP.GT.U32.AND.EX P6, PT, R16, RZ, PT, P6 ;  /* 0x000000ff1000720c */ /* 0x000fe20003fc4160 */
[----:B------:R0:W-:Y:S01]  /*3950*/  STS [R79], R23 ;  /* 0x000000174f007388 */ /* 0x0001e20000000800 */
[----:B-1----:R-:W-:Y:S01]  /*3960*/  @P4 LOP3.LUT R21, R17, R30, RZ, 0x3c, !PT ;  /* 0x0000001e11154212 */ /* 0x002fe200078e3cff */
[----:B------:R-:W-:-:S02]  /*3970*/  @P2 IMAD.MOV.U32 R12, RZ, RZ, -0x1 ;  /* 0xffffffffff0c2424 */ /* 0x000fc400078e00ff */
[----:B------:R-:W-:Y:S01]  /*3980*/  STS [R81], R24 ;  /* 0x0000001851007388 */ /* 0x000fe20000000800 */
[----:B------:R-:W-:Y:S01]  /*3990*/  @P2 ISETP.GT.AND P1, PT, R31, -0x1, PT ;  /* 0xffffffff1f00280c */ /* 0x000fe20003f24270 */
[----:B------:R-:W-:Y:S02]  /*39a0*/  VIADD R14, R0, 0x600 ;  /* 0x00000600000e7836 */ /* 0x000fe40000000000 */
[----:B------:R1:W-:Y:S01]  /*39b0*/  STS [R83], R25 ;  /* 0x0000001953007388 */ /* 0x0003e20000000800 */
[----:B------:R-:W-:Y:S01]  /*39c0*/  @P2 SEL R12, R12, 0x80000000, P1 ;  /* 0x800000000c0c2807 */ /* 0x000fe20000800000 */
[----:B0-----:R-:W-:Y:S01]  /*39d0*/  @P3 IMAD.MOV.U32 R23, RZ, RZ, -0x1 ;  /* 0xffffffffff173424 */ /* 0x001fe200078e00ff */
[----:B------:R-:W-:Y:S01]  /*39e0*/  ISETP.LT.U32.AND P1, PT, R14, UR6, PT ;  /* 0x000000060e007c0c */ /* 0x000fe2000bf21070 */
[----:B------:R-:W-:Y:S01]  /*39f0*/  STS [R85], R26 ;  /* 0x0000001a55007388 */ /* 0x000fe20000000800 */
[----:B------:R-:W-:Y:S01]  /*3a00*/  @P2 LOP3.LUT R31, R12, R31, RZ, 0x3c, !PT ;  /* 0x0000001f0c1f2212 */ /* 0x000fe200078e3cff */
[C---:B------:R-:W-:Y:S01]  /*3a10*/  VIADD R12, R0.reuse, 0x700 ;  /* 0x00000700000c7836 */ /* 0x040fe20000000000 */
[----:B------:R-:W-:Y:S01]  /*3a20*/  LOP3.LUT R14, R0, 0x800, RZ, 0xfc, !PT ;  /* 0x00000800000e7812 */ /* 0x000fe200078efcff */
[----:B------:R-:W-:Y:S01]  /*3a30*/  STS [R87], R27 ;  /* 0x0000001b57007388 */ /* 0x000fe20000000800 */
[----:B------:R-:W-:-:S02]  /*3a40*/  IMAD.U32 R18, RZ, RZ, UR7 ;  /* 0x00000007ff127e24 */ /* 0x000fc4000f8e00ff */
[----:B-1----:R-:W-:Y:S01]  /*3a50*/  @P5 IMAD.MOV.U32 R25, RZ, RZ, -0x1 ;  /* 0xffffffffff195424 */ /* 0x002fe200078e00ff */
[----:B------:R-:W-:Y:S01]  /*3a60*/  STS [R89], R28 ;  /* 0x0000001c59007388 */ /* 0x000fe20000000800 */
[----:B------:R-:W-:Y:S01]  /*3a70*/  IMAD.U32 R20, RZ, RZ, UR7 ;  /* 0x00000007ff147e24 */ /* 0x000fe2000f8e00ff */
[----:B------:R-:W-:Y:S01]  /*3a80*/  BAR.SYNC.DEFER_BLOCKING 0x0 ;  /* 0x0000000000007b1d */ /* 0x000fe20000010000 */
[----:B------:R-:W-:Y:S01]  /*3a90*/  ISETP.GT.U32.AND.EX P1, PT, R18, RZ, PT, P1 ;  /* 0x000000ff1200720c */ /* 0x000fe20003f24110 */
[----:B------:R-:W-:-:S12]  /*3aa0*/  VIADD R16, R0, 0xb00 ;  /* 0x00000b0000107836 */ /* 0x000fd80000000000 */
[----:B------:R-:W-:Y:S01]  /*3ab0*/  @P1 IMAD.MOV.U32 R18, RZ, RZ, -0x1 ;  /* 0xffffffffff121424 */ /* 0x000fe200078e00ff */
[----:B------:R-:W0:Y:S04]  /*3ac0*/  @P4 LDS R43, [R51] ;  /* 0x00000000332b4984 */ /* 0x000e280000000800 */
[----:B------:R-:W1:Y:S04]  /*3ad0*/  LDS R13, [R51+0x400] ;  /* 0x00040000330d7984 */ /* 0x000e680000000800 */
[----:B------:R-:W2:Y:S04]  /*3ae0*/  LDS R15, [R51+0x800] ;  /* 0x00080000330f7984 */ /* 0x000ea80000000800 */
[----:B------:R-:W3:Y:S04]  /*3af0*/  LDS R17, [R51+0xc00] ;  /* 0x000c000033117984 */ /* 0x000ee80000000800 */
[----:B------:R-:W4:Y:S04]  /*3b00*/  LDS R19, [R51+0x1000] ;  /* 0x0010000033137984 */ /* 0x000f280000000800 */
[----:B------:R-:W-:Y:S04]  /*3b10*/  @P4 STG.E desc[UR8][R2.64], R21 ;  /* 0x0000001502004986 */ /* 0x000fe8000c101908 */
[----:B------:R-:W4:Y:S04]  /*3b20*/  LDS R21, [R51+0x1400] ;  /* 0x0014000033157984 */ /* 0x000f280000000800 */
[----:B0-----:R-:W-:Y:S01]  /*3b30*/  @P4 STG.E desc[UR8][R4.64], R43 ;  /* 0x0000002b04004986 */ /* 0x001fe2000c101908 */
[----:B------:R-:W-:-:S03]  /*3b40*/  @P3 ISETP.GT.AND P4, PT, R32, -0x1, PT ;  /* 0xffffffff2000380c */ /* 0x000fc60003f84270 */
[----:B------:R-:W-:Y:S01]  /*3b50*/  @P2 STG.E desc[UR8][R2.64+0x400], R31 ;  /* 0x0004001f02002986 */ /* 0x000fe2000c101908 */
[----:B------:R-:W-:Y:S02]  /*3b60*/  @P3 SEL R23, R23, 0x80000000, P4 ;  /* 0x8000000017173807 */ /* 0x000fe40002000000 */
[----:B------:R-:W-:Y:S01]  /*3b70*/  @P0 ISETP.GT.AND P4, PT, R33, -0x1, PT ;  /* 0xffffffff2100080c */ /* 0x000fe20003f84270 */
[----:B-1----:R-:W-:Y:S01]  /*3b80*/  @P2 STG.E desc[UR8][R4.64+0x400], R13 ;  /* 0x0004000d04002986 */ /* 0x002fe2000c101908 */
[----:B------:R-:W-:Y:S01]  /*3b90*/  ISETP.LT.U32.AND P2, PT, R12, UR6, PT ;  /* 0x000000060c007c0c */ /* 0x000fe2000bf41070 */
[----:B------:R-:W-:Y:S01]  /*3ba0*/  @P0 IMAD.MOV.U32 R12, RZ, RZ, -0x1 ;  /* 0xffffffffff0c0424 */ /* 0x000fe200078e00ff */
[----:B------:R-:W-:Y:S01]  /*3bb0*/  @P3 LOP3.LUT R23, R23, R32, RZ, 0x3c, !PT ;  /* 0x0000002017173212 */ /* 0x000fe200078e3cff */
[----:B------:R-:W0:Y:S01]  /*3bc0*/  LDS R13, [R51+0x1800] ;  /* 0x00180000330d7984 */ /* 0x000e220000000800 */
[----:B------:R-:W-:Y:S02]  /*3bd0*/  ISETP.GT.U32.AND.EX P2, PT, R20, RZ, PT, P2 ;  /* 0x000000ff1400720c */ /* 0x000fe40003f44120 */
[----:B------:R-:W-:Y:S01]  /*3be0*/  @P0 SEL R12, R12, 0x80000000, P4 ;  /* 0x800000000c0c0807 */ /* 0x000fe20002000000 */
[----:B------:R-:W-:Y:S01]  /*3bf0*/  @P3 STG.E desc[UR8][R2.64+0x800], R23 ;  /* 0x0008001702003986 */ /* 0x000fe2000c101908 */
[----:B------:R-:W-:-:S02]  /*3c00*/  @P5 ISETP.GT.AND P4, PT, R34, -0x1, PT ;  /* 0xffffffff2200580c */ /* 0x000fc40003f84270 */
[----:B------:R-:W-:Y:S01]  /*3c10*/  @P0 LOP3.LUT R33, R12, R33, RZ, 0x3c, !PT ;  /* 0x000000210c210212 */ /* 0x000fe200078e3cff */
[----:B------:R-:W-:Y:S01]  /*3c20*/  VIADD R12, R0, 0x900 ;  /* 0x00000900000c7836 */ /* 0x000fe20000000000 */
[----:B------:R-:W-:Y:S01]  /*3c30*/  @P5 SEL R25, R25, 0x80000000, P4 ;  /* 0x8000000019195807 */ /* 0x000fe20002000000 */
[----:B--2---:R-:W-:Y:S01]  /*3c40*/  @P3 STG.E desc[UR8][R4.64+0x800], R15 ;  /* 0x0008000f04003986 */ /* 0x004fe2000c101908 */
[----:B------:R-:W-:Y:S01]  /*3c50*/  ISETP.LT.U32.AND P4, PT, R14, UR6, PT ;  /* 0x000000060e007c0c */ /* 0x000fe2000bf81070 */
[----:B------:R-:W-:Y:S01]  /*3c60*/  VIADD R14, R0, 0xa00 ;  /* 0x00000a00000e7836 */ /* 0x000fe20000000000 */
[----:B------:R-:W-:Y:S01]  /*3c70*/  @P5 LOP3.LUT R25, R25, R34, RZ, 0x3c, !PT ;  /* 0x0000002219195212 */ /* 0x000fe200078e3cff */
[----:B------:R-:W-:Y:S01]  /*3c80*/  @P0 STG.E desc[UR8][R2.64+0xc00], R33 ;  /* 0x000c002102000986 */ /* 0x000fe2000c101908 */
[----:B------:R-:W-:Y:S01]  /*3c90*/  ISETP.LT.U32.AND P3, PT, R12, UR6, PT ;  /* 0x000000060c007c0c */ /* 0x000fe2000bf61070 */
[----:B------:R-:W-:Y:S02]  /*3ca0*/  @P6 IMAD.MOV.U32 R12, RZ, RZ, -0x1 ;  /* 0xffffffffff0c6424 */ /* 0x000fe400078e00ff */
[----:B---3--:R-:W-:Y:S01]  /*3cb0*/  @P0 STG.E desc[UR8][R4.64+0xc00], R17 ;  /* 0x000c001104000986 */ /* 0x008fe2000c101908 */
[----:B------:R-:W-:-:S03]  /*3cc0*/  @P1 ISETP.GT.AND P0, PT, R36, -0x1, PT ;  /* 0xffffffff2400180c */ /* 0x000fc60003f04270 */
[----:B------:R-:W-:Y:S04]  /*3cd0*/  @P5 STG.E desc[UR8][R2.64+0x1000], R25 ;  /* 0x0010001902005986 */ /* 0x000fe8000c101908 */
[----:B----4-:R1:W-:Y:S01]  /*3ce0*/  @P5 STG.E desc[UR8][R4.64+0x1000], R19 ;  /* 0x0010001304005986 */ /* 0x0103e2000c101908 */
[----:B------:R-:W-:-:S03]  /*3cf0*/  @P6 ISETP.GT.AND P5, PT, R35, -0x1, PT ;  /* 0xffffffff2300680c */ /* 0x000fc60003fa4270 */
[----:B------:R-:W2:Y:S01]  /*3d00*/  LDS R15, [R51+0x1c00] ;  /* 0x001c0000330f7984 */ /* 0x000ea20000000800 */
[----:B------:R-:W-:Y:S02]  /*3d10*/  @P6 SEL R12, R12, 0x80000000, P5 ;  /* 0x800000000c0c6807 */ /* 0x000fe40002800000 */
[----:B------:R-:W-:Y:S01]  /*3d20*/  ISETP.LT.U32.AND P5, PT, R14, UR6, PT ;  /* 0x000000060e007c0c */ /* 0x000fe2000bfa1070 */
[----:B------:R-:W-:Y:S01]  /*3d30*/  IMAD.U32 R14, RZ, RZ, UR7 ;  /* 0x00000007ff0e7e24 */ /* 0x000fe2000f8e00ff */
[----:B------:R-:W3:Y:S01]  /*3d40*/  LDS R17, [R51+0x2000] ;  /* 0x0020000033117984 */ /* 0x000ee20000000800 */
[----:B------:R-:W-:Y:S02]  /*3d50*/  @P6 LOP3.LUT R35, R12, R35, RZ, 0x3c, !PT ;  /* 0x000000230c236212 */ /* 0x000fe400078e3cff */
[----:B-1----:R-:W-:Y:S02]  /*3d60*/  @P1 SEL R19, R18, 0x80000000, P0 ;  /* 0x8000000012131807 */ /* 0x002fe40000000000 */
[----:B------:R-:W-:Y:S01]  /*3d70*/  ISETP.GT.U32.AND.EX P4, PT, R14, RZ, PT, P4 ;  /* 0x000000ff0e00720c */ /* 0x000fe20003f84140 */
[----:B------:R-:W-:Y:S01]  /*3d80*/  @P6 STG.E desc[UR8][R2.64+0x1400], R35 ;  /* 0x0014002302006986 */ /* 0x000fe2000c101908 */
[----:B------:R-:W-:Y:S01]  /*3d90*/  @P1 LOP3.LUT R23, R19, R36, RZ, 0x3c, !PT ;  /* 0x0000002413171212 */ /* 0x000fe200078e3cff */
[----:B------:R-:W-:Y:S01]  /*3da0*/  @P2 IMAD.MOV.U32 R14, RZ, RZ, -0x1 ;  /* 0xffffffffff0e2424 */ /* 0x000fe200078e00ff */
[----:B------:R-:W-:Y:S01]  /*3db0*/  ISETP.LT.U32.AND P0, PT, R16, UR6, PT ;  /* 0x0000000610007c0c */ /* 0x000fe2000bf01070 */
[----:B------:R-:W1:Y:S01]  /*3dc0*/  LDS R19, [R51+0x2400] ;  /* 0x0024000033137984 */ /* 0x000e620000000800 */
[----:B------:R-:W-:Y:S01]  /*3dd0*/  IMAD.U32 R16, RZ, RZ, UR7 ;  /* 0x00000007ff107e24 */ /* 0x000fe2000f8e00ff */
[----:B------:R-:W-:-:S02]  /*3de0*/  LOP3.LUT R12, R0, 0xc00, RZ, 0xfc, !PT ;  /* 0x00000c00000c7812 */ /* 0x000fc400078efcff */
[----:B------:R-:W-:Y:S01]  /*3df0*/  @P6 STG.E desc[UR8][R4.64+0x1400], R21 ;  /* 0x0014001504006986 */ /* 0x000fe2000c101908 */
[----:B------:R-:W-:Y:S02]  /*3e00*/  @P2 ISETP.GT.AND P6, PT, R37, -0x1, PT ;  /* 0xffffffff2500280c */ /* 0x000fe40003fc4270 */
[C---:B------:R-:W-:Y:S01]  /*3e10*/  ISETP.GT.U32.AND.EX P3, PT, R16.reuse, RZ, PT, P3 ;  /* 0x000000ff1000720c */ /* 0x040fe20003f64130 */
[----:B------:R4:W-:Y:S01]  /*3e20*/  @P1 STG.E desc[UR8][R2.64+0x1800], R23 ;  /* 0x0018001702001986 */ /* 0x0009e2000c101908 */
[----:B------:R-:W-:Y:S01]  /*3e30*/  ISETP.GT.U32.AND.EX P5, PT, R16, RZ, PT, P5 ;  /* 0x000000ff1000720c */ /* 0x000fe20003fa4150 */
[----:B------:R-:W-:Y:S02]  /*3e40*/  @P4 IMAD.MOV.U32 R16, RZ, RZ, -0x1 ;  /* 0xffffffffff104424 */ /* 0x000fe400078e00ff */
[----:B0-----:R-:W-:Y:S01]  /*3e50*/  @P1 STG.E desc[UR8][R4.64+0x1800], R13 ;  /* 0x0018000d04001986 */ /* 0x001fe2000c101908 */
[----:B------:R-:W-:Y:S02]  /*3e60*/  ISETP.LT.U32.AND P1, PT, R12, UR6, PT ;  /* 0x000000060c007c0c */ /* 0x000fe4000bf21070 */
[----:B------:R-:W-:Y:S01]  /*3e70*/  @P2 SEL R12, R14, 0x80000000, P6 ;  /* 0x800000000e0c2807 */ /* 0x000fe20003000000 */
[----:B------:R-:W0:Y:S01]  /*3e80*/  LDS R13, [R51+0x2800] ;  /* 0x00280000330d7984 */ /* 0x000e220000000800 */
[----:B------:R-:W-:Y:S01]  /*3e90*/  @P4 ISETP.GT.AND P6, PT, R38, -0x1, PT ;  /* 0xffffffff2600480c */ /* 0x000fe20003fc4270 */
[----:B------:R-:W-:Y:S01]  /*3ea0*/  VIADD R14, R0, 0xd00 ;  /* 0x00000d00000e7836 */ /* 0x000fe20000000000 */
[----:B------:R-:W-:Y:S01]  /*3eb0*/  @P2 LOP3.LUT R37, R12, R37, RZ, 0x3c, !PT ;  /* 0x000000250c252212 */ /* 0x000fe200078e3cff */
[----:B------:R-:W0:Y:S01]  /*3ec0*/  LDS R21, [R51+0x2c00] ;  /* 0x002c000033157984 */ /* 0x000e220000000800 */
[----:B----4-:R-:W-:Y:S01]  /*3ed0*/  @P4 SEL R23, R16, 0x80000000, P6 ;  /* 0x8000000010174807 */ /* 0x010fe20003000000 */
[----:B------:R-:W-:Y:S01]  /*3ee0*/  IMAD.U32 R16, RZ, RZ, UR7 ;  /* 0x00000007ff107e24 */ /* 0x000fe2000f8e00ff */
[----:B------:R-:W-:Y:S01]  /*3ef0*/  @P3 ISETP.GT.AND P6, PT, R39, -0x1, PT ;  /* 0xffffffff2700380c */ /* 0x000fe20003fc4270 */
[----:B------:R-:W-:Y:S01]  /*3f00*/  @P3 IMAD.MOV.U32 R18, RZ, RZ, -0x1 ;  /* 0xffffffffff123424 */ /* 0x000fe200078e00ff */
[----:B------:R-:W-:Y:S01]  /*3f10*/  @P4 LOP3.LUT R23, R23, R38, RZ, 0x3c, !PT ;  /* 0x0000002617174212 */ /* 0x000fe200078e3cff */
[----:B------:R-:W-:Y:S01]  /*3f20*/  @P2 STG.E desc[UR8][R2.64+0x1c00], R37 ;  /* 0x001c002502002986 */ /* 0x000fe2000c101908 */
[----:B------:R-:W-:Y:S01]  /*3f30*/  ISETP.GT.U32.AND.EX P0, PT, R16, RZ, PT, P0 ;  /* 0x000000ff1000720c */ /* 0x000fe20003f04100 */
[----:B------:R-:W-:Y:S01]  /*3f40*/  @P5 IMAD.MOV.U32 R25, RZ, RZ, -0x1 ;  /* 0xffffffffff195424 */ /* 0x000fe200078e00ff */
[----:B------:R-:W-:Y:S01]  /*3f50*/  @P3 SEL R12, R18, 0x80000000, P6 ;  /* 0x80000000120c3807 */ /* 0x000fe20003000000 */
[----:B--2---:R2:W-:Y:S01]  /*3f60*/  @P2 STG.E desc[UR8][R4.64+0x1c00], R15 ;  /* 0x001c000f04002986 */ /* 0x0045e2000c101908 */
[----:B------:R-:W-:Y:S01]  /*3f70*/  @P5 ISETP.GT.AND P2, PT, R40, -0x1, PT ;  /* 0xffffffff2800580c */ /* 0x000fe20003f44270 */
[----:B------:R-:W-:Y:S01]  /*3f80*/  VIADD R18, R0, 0x1200 ;  /* 0x0000120000127836 */ /* 0x000fe20000000000 */
[----:B------:R-:W-:Y:S01]  /*3f90*/  @P3 LOP3.LUT R39, R12, R39, RZ, 0x3c, !PT ;  /* 0x000000270c273212 */ /* 0x000fe200078e3cff */
[----:B------:R-:W-:Y:S01]  /*3fa0*/  VIADD R12, R0, 0xe00 ;  /* 0x00000e00000c7836 */ /* 0x000fe20000000000 */
[----:B------:R-:W-:Y:S01]  /*3fb0*/  @P4 STG.E desc[UR8][R2.64+0x2000], R23 ;  /* 0x0020001702004986 */ /* 0x000fe2000c101908 */
[----:B------:R-:W-:-:S02]  /*3fc0*/  @P5 SEL R25, R25, 0x80000000, P2 ;  /* 0x8000000019195807 */ /* 0x000fc40001000000 */
[----:B------:R-:W-:Y:S01]  /*3fd0*/  ISETP.LT.U32.AND P6, PT, R14, UR6, PT ;  /* 0x000000060e007c0c */ /* 0x000fe2000bfc1070 */
[----:B---3--:R-:W-:Y:S01]  /*3fe0*/  @P4 STG.E desc[UR8][R4.64+0x2000], R17 ;  /* 0x0020001104004986 */ /* 0x008fe2000c101908 */
[----:B------:R-:W-:Y:S01]  /*3ff0*/  ISETP.LT.U32.AND P2, PT, R12, UR6, PT ;  /* 0x000000060c007c0c */ /* 0x000fe2000bf41070 */
[----:B------:R-:W-:Y:S01]  /*4000*/  VIADD R14, R0, 0xf00 ;  /* 0x00000f00000e7836 */ /* 0x000fe20000000000 */
[----:B------:R-:W-:Y:S01]  /*4010*/  @P5 LOP3.LUT R25, R25, R40, RZ, 0x3c, !PT ;  /* 0x0000002819195212 */ /* 0x000fe200078e3cff */
[----:B------:R-:W-:Y:S01]  /*4020*/  @P3 STG.E desc[UR8][R2.64+0x2400], R39 ;  /* 0x0024002702003986 */ /* 0x000fe2000c101908 */
[----:B------:R-:W-:Y:S01]  /*4030*/  @P0 IMAD.MOV.U32 R12, RZ, RZ, -0x1 ;  /* 0xffffffffff0c0424 */ /* 0x000fe200078e00ff */
[----:B------:R-:W-:Y:S01]  /*4040*/  ISETP.GT.U32.AND.EX P6, PT, R16, RZ, PT, P6 ;  /* 0x000000ff1000720c */ /* 0x000fe20003fc4160 */
[----:B--2---:R-:W-:Y:S01]  /*4050*/  IMAD.U32 R15, RZ, RZ, UR7 ;  /* 0x00000007ff0f7e24 */ /* 0x004fe2000f8e00ff */
[----:B-1----:R-:W-:Y:S01]  /*4060*/  @P3 STG.E desc[UR8][R4.64+0x2400], R19 ;  /* 0x0024001304003986 */ /* 0x002fe2000c101908 */
[----:B------:R-:W-:-:S02]  /*4070*/  @P0 ISETP.GT.AND P3, PT, R41, -0x1, PT ;  /* 0xffffffff2900080c */ /* 0x000fc40003f64270 */
[----:B------:R-:W-:Y:S01]  /*4080*/  ISETP.LT.U32.AND P4, PT, R14, UR6, PT ;  /* 0x000000060e007c0c */ /* 0x000fe2000bf81070 */
[----:B------:R1:W-:Y:S01]  /*4090*/  @P5 STG.E desc[UR8][R2.64+0x2800], R25 ;  /* 0x0028001902005986 */ /* 0x0003e2000c101908 */
[----:B------:R-:W-:Y:S02]  /*40a0*/  @P0 SEL R12, R12, 0x80000000, P3 ;  /* 0x800000000c0c0807 */ /* 0x000fe40001800000 */
[----:B------:R-:W-:Y:S01]  /*40b0*/  LOP3.LUT R14, R0, 0x1000, RZ, 0xfc, !PT ;  /* 0x00001000000e7812 */ /* 0x000fe200078efcff */
[----:B------:R-:W-:Y:S01]  /*40c0*/  LDS R17, [R51+0x3800] ;  /* 0x0038000033117984 */ /* 0x000fe20000000800 */
[C---:B------:R-:W-:Y:S02]  /*40d0*/  ISETP.GT.U32.AND.EX P1, PT, R15.reuse, RZ, PT, P1 ;  /* 0x000000ff0f00720c */ /* 0x040fe40003f24110 */
[----:B------:R-:W-:Y:S01]  /*40e0*/  @P0 LOP3.LUT R41, R12, R41, RZ, 0x3c, !PT ;  /* 0x000000290c290212 */ /* 0x000fe200078e3cff */
[----:B------:R-:W-:Y:S01]  /*40f0*/  VIADD R12, R0, 0x1100 ;  /* 0x00001100000c7836 */ /* 0x000fe20000000000 */
[----:B------:R-:W-:Y:S01]  /*4100*/  ISETP.LT.U32.AND P3, PT, R14, UR6, PT ;  /* 0x000000060e007c0c */ /* 0x000fe2000bf61070 */
[----:B------:R-:W-:Y:S01]  /*4110*/  IMAD.U32 R14, RZ, RZ, UR7 ;  /* 0x00000007ff0e7e24 */ /* 0x000fe2000f8e00ff */
[----:B0-----:R-:W-:Y:S01]  /*4120*/  @P5 STG.E desc[UR8][R4.64+0x2800], R13 ;  /* 0x0028000d04005986 */ /* 0x001fe2000c101908 */
[----:B------:R-:W-:-:S02]  /*4130*/  ISETP.GT.U32.AND.EX P4, PT, R15, RZ, PT, P4 ;  /* 0x000000ff0f00720c */ /* 0x000fc40003f84140 */
[----:B------:R-:W-:Y:S01]  /*4140*/  ISETP.LT.U32.AND P5, PT, R12, UR6, PT ;  /* 0x000000060c007c0c */ /* 0x000fe2000bfa1070 */
[----:B------:R-:W-:Y:S01]  /*4150*/  @P0 STG.E desc[UR8][R2.64+0x2c00], R41 ;  /* 0x002c002902000986 */ /* 0x000fe2000c101908 */
[C---:B------:R-:W-:Y:S02]  /*4160*/  ISETP.GT.U32.AND.EX P2, PT, R14.reuse, RZ, PT, P2 ;  /* 0x000000ff0e00720c */ /* 0x040fe40003f44120 */
[----:B------:R-:W-:Y:S01]  /*4170*/  @P1 IMAD.MOV.U32 R12, RZ, RZ, -0x1 ;  /* 0xffffffffff0c1424 */ /* 0x000fe200078e00ff */
[----:B------:R-:W0:Y:S01]  /*4180*/  LDS R13, [R51+0x3000] ;  /* 0x00300000330d7984 */ /* 0x000e220000000800 */
[----:B------:R-:W-:Y:S02]  /*4190*/  ISETP.GT.U32.AND.EX P5, PT, R15, RZ, PT, P5 ;  /* 0x000000ff0f00720c */ /* 0x000fe40003fa4150 */
[----:B------:R-:W-:Y:S01]  /*41a0*/  ISETP.GT.U32.AND.EX P3, PT, R14, RZ, PT, P3 ;  /* 0x000000ff0e00720c */ /* 0x000fe20003f64130 */
[----:B------:R-:W-:Y:S01]  /*41b0*/  @P0 STG.E desc[UR8][R4.64+0x2c00], R21 ;  /* 0x002c001504000986 */ /* 0x000fe2000c101908 */
[----:B------:R-:W-:Y:S01]  /*41c0*/  @P1 ISETP.GT.AND P0, PT, R29, -0x1, PT ;  /* 0xffffffff1d00180c */ /* 0x000fe20003f04270 */
[----:B------:R-:W-:-:S02]  /*41d0*/  @P6 IMAD.MOV.U32 R14, RZ, RZ, -0x1 ;  /* 0xffffffffff0e6424 */ /* 0x000fc400078e00ff */
[----:B------:R-:W2:Y:S01]  /*41e0*/  LDS R15, [R51+0x3400] ;  /* 0x00340000330f7984 */ /* 0x000ea20000000800 */
[----:B------:R-:W-:Y:S01]  /*41f0*/  @P1 SEL R12, R12, 0x80000000, P0 ;  /* 0x800000000c0c1807 */ /* 0x000fe20000000000 */
[----:B-1----:R-:W-:Y:S01]  /*4200*/  @P2 IMAD.MOV.U32 R25, RZ, RZ, -0x1 ;  /* 0xffffffffff192424 */ /* 0x002fe200078e00ff */
[----:B------:R-:W-:Y:S01]  /*4210*/  @P6 ISETP.GT.AND P0, PT, R11, -0x1, PT ;  /* 0xffffffff0b00680c */ /* 0x000fe20003f04270 */
[----:B------:R-:W1:Y:S01]  /*4220*/  LDS R19, [R51+0x3c00] ;  /* 0x003c000033137984 */ /* 0x000e620000000800 */
[----:B------:R-:W-:Y:S01]  /*4230*/  @P4 IMAD.MOV.U32 R16, RZ, RZ, -0x1 ;  /* 0xffffffffff104424 */ /* 0x000fe200078e00ff */
[----:B------:R-:W-:Y:S01]  /*4240*/  @P1 LOP3.LUT R29, R12, R29, RZ, 0x3c, !PT ;  /* 0x0000001d0c1d1212 */ /* 0x000fe200078e3cff */
[----:B------:R-:W-:Y:S01]  /*4250*/  @P5 IMAD.MOV.U32 R20, RZ, RZ, -0x1 ;  /* 0xffffffffff145424 */ /* 0x000fe200078e00ff */
[----:B------:R-:W3:Y:S01]  /*4260*/  LDS R21, [R51+0x4000] ;  /* 0x0040000033157984 */ /* 0x000ee20000000800 */
[----:B------:R-:W-:Y:S01]  /*4270*/  @P6 SEL R14, R14, 0x80000000, P0 ;  /* 0x800000000e0e6807 */ /* 0x000fe20000000000 */
[----:B------:R-:W-:Y:S01]  /*4280*/  @P3 IMAD.MOV.U32 R27, RZ, RZ, -0x1 ;  /* 0xffffffffff1b3424 */ /* 0x000fe200078e00ff */
[----:B------:R-:W-:Y:S01]  /*4290*/  @P2 ISETP.GT.AND P0, PT, R10, -0x1, PT ;  /* 0xffffffff0a00280c */ /* 0x000fe20003f04270 */
[----:B------:R-:W4:Y:S01]  /*42a0*/  LDS R23, [R51+0x4400] ;  /* 0x0044000033177984 */ /* 0x000f220000000800 */
[----:B------:R-:W-:-:S02]  /*42b0*/  @P6 LOP3.LUT R11, R14, R11, RZ, 0x3c, !PT ;  /* 0x0000000b0e0b6212 */ /* 0x000fc400078e3cff */
[----:B------:R-:W-:Y:S01]  /*42c0*/  @P2 SEL R25, R25, 0x80000000, P0 ;  /* 0x8000000019192807 */ /* 0x000fe20000000000 */
[----:B------:R0:W-:Y:S01]  /*42d0*/  @P1 STG.E desc[UR8][R2.64+0x3000], R29 ;  /* 0x0030001d02001986 */ /* 0x0001e2000c101908 */
[----:B------:R-:W-:Y:S02]  /*42e0*/  @P4 ISETP.GT.AND P0, PT, R9, -0x1, PT ;  /* 0xffffffff0900480c */ /* 0x000fe40003f04270 */
[----:B------:R-:W-:Y:S02]  /*42f0*/  @P2 LOP3.LUT R25, R25, R10, RZ, 0x3c, !PT ;  /* 0x0000000a19192212 */ /* 0x000fe400078e3cff */
[----:B------:R-:W-:Y:S02]  /*4300*/  @P4 SEL R16, R16, 0x80000000, P0 ;  /* 0x8000000010104807 */ /* 0x000fe40000000000 */
[----:B------:R-:W-:Y:S02]  /*4310*/  @P3 ISETP.GT.AND P0, PT, R8, -0x1, PT ;  /* 0xffffffff0800380c */ /* 0x000fe40003f04270 */
[----:B------:R-:W-:-:S02]  /*4320*/  @P4 LOP3.LUT R9, R16, R9, RZ, 0x3c, !PT ;  /* 0x0000000910094212 */ /* 0x000fc400078e3cff */
[----:B------:R-:W-:Y:S02]  /*4330*/  @P3 SEL R27, R27, 0x80000000, P0 ;  /* 0x800000001b1b3807 */ /* 0x000fe40000000000 */
[----:B------:R-:W-:Y:S02]  /*4340*/  @P5 ISETP.GT.AND P0, PT, R7, -0x1, PT ;  /* 0xffffffff0700580c */ /* 0x000fe40003f04270 */
[----:B------:R-:W-:Y:S01]  /*4350*/  @P3 LOP3.LUT R27, R27, R8, RZ, 0x3c, !PT ;  /* 0x000000081b1b3212 */ /* 0x000fe200078e3cff */
[----:B0-----:R0:W-:Y:S01]  /*4360*/  @P1 STG.E desc[UR8][R4.64+0x3000], R13 ;  /* 0x0030000d04001986 */ /* 0x0011e2000c101908 */
[----:B------:R-:W-:Y:S02]  /*4370*/  @P5 SEL R0, R20, 0x80000000, P0 ;  /* 0x8000000014005807 */ /* 0x000fe40000000000 */
[----:B------:R-:W-:Y:S01]  /*4380*/  ISETP.LT.U32.AND P0, PT, R18, UR6, PT ;  /* 0x0000000612007c0c */ /* 0x000fe2000bf01070 */
[----:B------:R-:W-:Y:S01]  /*4390*/  IMAD.U32 R18, RZ, RZ, UR7 ;  /* 0x00000007ff127e24 */ /* 0x000fe2000f8e00ff */
[----:B------:R0:W-:Y:S01]  /*43a0*/  @P6 STG.E desc[UR8][R2.64+0x3400], R11 ;  /* 0x0034000b02006986 */ /* 0x0001e2000c101908 */
[----:B------:R-:W-:-:S03]  /*43b0*/  @P5 LOP3.LUT R7, R0, R7, RZ, 0x3c, !PT ;  /* 0x0000000700075212 */ /* 0x000fc600078e3cff */
[----:B------:R-:W-:Y:S01]  /*43c0*/  ISETP.GT.U32.AND.EX P0, PT, R18, RZ, PT, P0 ;  /* 0x000000ff1200720c */ /* 0x000fe20003f04100 */
[----:B--2---:R0:W-:Y:S04]  /*43d0*/  @P6 STG.E desc[UR8][R4.64+0x3400], R15 ;  /* 0x0034000f04006986 */ /* 0x0041e8000c101908 */
[----:B------:R0:W-:Y:S04]  /*43e0*/  @P2 STG.E desc[UR8][R2.64+0x3800], R25 ;  /* 0x0038001902002986 */ /* 0x0001e8000c101908 */
[----:B------:R0:W-:Y:S04]  /*43f0*/  @P2 STG.E desc[UR8][R4.64+0x3800], R17 ;  /* 0x0038001104002986 */ /* 0x0001e8000c101908 */
[----:B------:R0:W-:Y:S04]  /*4400*/  @P4 STG.E desc[UR8][R2.64+0x3c00], R9 ;  /* 0x003c000902004986 */ /* 0x0001e8000c101908 */
[----:B-1----:R0:W-:Y:S04]  /*4410*/  @P4 STG.E desc[UR8][R4.64+0x3c00], R19 ;  /* 0x003c001304004986 */ /* 0x0021e8000c101908 */
[----:B------:R0:W-:Y:S04]  /*4420*/  @P3 STG.E desc[UR8][R2.64+0x4000], R27 ;  /* 0x0040001b02003986 */ /* 0x0001e8000c101908 */
[----:B---3--:R0:W-:Y:S04]  /*4430*/  @P3 STG.E desc[UR8][R4.64+0x4000], R21 ;  /* 0x0040001504003986 */ /* 0x0081e8000c101908 */
[----:B------:R0:W-:Y:S04]  /*4440*/  @P5 STG.E desc[UR8][R2.64+0x4400], R7 ;  /* 0x0044000702005986 */ /* 0x0001e8000c101908 */
[----:B----4-:R0:W-:Y:S01]  /*4450*/  @P5 STG.E desc[UR8][R4.64+0x4400], R23 ;  /* 0x0044001704005986 */ /* 0x0101e2000c101908 */
[----:B------:R-:W-:Y:S05]  /*4460*/  @!P0 EXIT ;  /* 0x000000000000894d */ /* 0x000fea0003800000 */
[----:B------:R-:W1:Y:S01]  /*4470*/  LDS R51, [R51+0x4800] ;  /* 0x0048000033337984 */ /* 0x000e620000000800 */
[----:B0-----:R-:W-:Y:S01]  /*4480*/  IMAD.MOV.U32 R7, RZ, RZ, -0x1 ;  /* 0xffffffffff077424 */ /* 0x001fe200078e00ff */
[----:B------:R-:W-:-:S04]  /*4490*/  ISETP.GT.AND P0, PT, R6, -0x1, PT ;  /* 0xffffffff0600780c */ /* 0x000fc80003f04270 */
[----:B------:R-:W-:-:S04]  /*44a0*/  SEL R7, R7, 0x80000000, P0 ;  /* 0x8000000007077807 */ /* 0x000fc80000000000 */
[----:B------:R-:W-:-:S05]  /*44b0*/  LOP3.LUT R7, R7, R6, RZ, 0x3c, !PT ;  /* 0x0000000607077212 */ /* 0x000fca00078e3cff */
[----:B------:R-:W-:Y:S04]  /*44c0*/  STG.E desc[UR8][R2.64+0x4800], R7 ;  /* 0x0048000702007986 */ /* 0x000fe8000c101908 */
[----:B-1----:R-:W-:Y:S01]  /*44d0*/  STG.E desc[UR8][R4.64+0x4800], R51 ;  /* 0x0048003304007986 */ /* 0x002fe2000c101908 */
[----:B------:R-:W-:Y:S05]  /*44e0*/  EXIT ;  /* 0x000000000000794d */ /* 0x000fea0003800000 */
.L_x_223:
        /* <DEDUP_REMOVED lines=9> */
.L_x_657:


//--------------------- .text._ZN3cub18CUB_300001_SM_10006detail10radix_sort29DeviceRadixSortOnesweepKernelINS1_5radix10policy_hubIfiyE10Policy1000ELNS0_9SortOrderE1EfiyiiNS1_21identity_decomposer_tEEEvPT5_SB_PT3_PKSC_PT1_PKSG_PT2_PKSK_T4_iiT6_ --------------------------
	.section	.text._ZN3cub18CUB_300001_SM_10006detail10radix_sort29DeviceRadixSortOnesweepKernelINS1_5radix10policy_hubIfiyE10Policy1000ELNS0_9SortOrderE1EfiyiiNS1_21identity_decomposer_tEEEvPT5_SB_PT3_PKSC_PT1_PKSG_PT2_PKSK_T4_iiT6_,"ax",@progbits
	.align	128
        .global         _ZN3cub18CUB_300001_SM_10006detail10radix_sort29DeviceRadixSortOnesweepKernelINS1_5radix10policy_hubIfiyE10Policy1000ELNS0_9SortOrderE1EfiyiiNS1_21identity_decomposer_tEEEvPT5_SB_PT3_PKSC_PT1_PKSG_PT2_PKSK_T4_iiT6_
        .type           _ZN3cub18CUB_300001_SM_10006detail10radix_sort29DeviceRadixSortOnesweepKernelINS1_5radix10policy_hubIfiyE10Policy1000ELNS0_9SortOrderE1EfiyiiNS1_21identity_decomposer_tEEEvPT5_SB_PT3_PKSC_PT1_PKSG_PT2_PKSK_T4_iiT6_,@function
        .size           _ZN3cub18CUB_300001_SM_10006detail10radix_sort29DeviceRadixSortOnesweepKernelINS1_5radix10policy_hubIfiyE10Policy1000ELNS0_9SortOrderE1EfiyiiNS1_21identity_decomposer_tEEEvPT5_SB_PT3_PKSC_PT1_PKSG_PT2_PKSK_T4_iiT6_,(.L_x_658 - _ZN3cub18CUB_300001_SM_10006detail10radix_sort29DeviceRadixSortOnesweepKernelINS1_5radix10policy_hubIfiyE10Policy1000ELNS0_9SortOrderE1EfiyiiNS1_21identity_decomposer_tEEEvPT5_SB_PT3_PKSC_PT1_PKSG_PT2_PKSK_T4_iiT6_)
        .other          _ZN3cub18CUB_300001_SM_10006detail10radix_sort29DeviceRadixSortOnesweepKernelINS1_5radix10policy_hubIfiyE10Policy1000ELNS0_9SortOrderE1EfiyiiNS1_21identity_decomposer_tEEEvPT5_SB_PT3_PKSC_PT1_PKSG_PT2_PKSK_T4_iiT6_,@"STO_CUDA_ENTRY STV_DEFAULT"
_ZN3cub18CUB_300001_SM_10006detail10radix_sort29DeviceRadixSortOnesweepKernelINS1_5radix10policy_hubIfiyE10Policy1000ELNS0_9SortOrderE1EfiyiiNS1_21identity_decomposer_tEEEvPT5_SB_PT3_PKSC_PT1_PKSG_PT2_PKSK_T4_iiT6_:
.text._ZN3cub18CUB_300001_SM_10006detail10radix_sort29DeviceRadixSortOnesweepKernelINS1_5radix10policy_hubIfiyE10Policy1000ELNS0_9SortOrderE1EfiyiiNS1_21identity_decomposer_tEEEvPT5_SB_PT3_PKSC_PT1_PKSG_PT2_PKSK_T4_iiT6_:
        /* <DEDUP_REMOVED lines=16> */
.L_x_225:
[----:B------:R-:W-:Y:S05]  /*0100*/  BSYNC.RECONVERGENT B0 ;  /* 0x0000000000007941 */ /* 0x000fea0003800200 */
.L_x_224:
        /* <DEDUP_REMOVED lines=35> */
.L_x_226:
        /* <DEDUP_REMOVED lines=76> */
.L_x_227:
        /* <DEDUP_REMOVED lines=18> */
.L_x_230:
        /* <DEDUP_REMOVED lines=21> */
.L_x_229:
[----:B------:R-:W-:Y:S05]  /*0a70*/  BSYNC.RECONVERGENT B0 ;  /* 0x0000000000007941 */ /* 0x000fea0003800200 */
.L_x_228:
        /* <DEDUP_REMOVED lines=17> */
.L_x_234:
[----:B------:R-:W-:Y:S05]  /*0b90*/  BSYNC.RECONVERGENT B1 ;  /* 0x0000000000017941 */ /* 0x000fea0003800200 */
.L_x_233:
        /* <DEDUP_REMOVED lines=14> */
.L_x_235:
[----:B------:R-:W-:Y:S01]  /*0c80*/  VIADD R4, R4, 0x1 ;  /* 0x0000000104047836 */ /* 0x000fe20000000000 */
[----:B------:R0:W-:Y:S04]  /*0c90*/  STS [R0], RZ ;  /* 0x000000ff00007388 */ /* 0x0001e80000000800 */
[----:B------:R-:W-:Y:S01]  /*0ca0*/  ISETP.NE.AND P0, PT, R4, RZ, PT ;  /* 0x000000ff0400720c */ /* 0x000fe20003f05270 */
[----:B0-----:R-:W-:-:S12]  /*0cb0*/  VIADD R0, R0, 0x80 ;  /* 0x0000008000007836 */ /* 0x001fd80000000000 */
[----:B------:R-:W-:Y:S05]  /*0cc0*/  @P0 BRA `(.L_x_235) ;  /* 0xfffffffc00ec0947 */ /* 0x000fea000383ffff */
.L_x_232:
[----:B------:R-:W-:Y:S05]  /*0cd0*/  BSYNC.RECONVERGENT B0 ;  /* 0x0000000000007941 */ /* 0x000fea0003800200 */
.L_x_231:
        /* <DEDUP_REMOVED lines=198> */
.L_x_237:
[----:B------:R-:W-:Y:S05]  /*1940*/  BSYNC.RECONVERGENT B0 ;  /* 0x0000000000007941 */ /* 0x000fea0003800200 */
.L_x_236:
        /* <DEDUP_REMOVED lines=40> */
.L_x_246:
[----:B0-----:R-:W0:Y:S01]  /*1bd0*/  LDC.64 R10, c[0x0][0x380] ;  /* 0x0000e000ff0a7b82 */ /* 0x001e220000000a00 */
[----:B------:R-:W-:Y:S01]  /*1be0*/  VIADD R19, R12, 0xffffffff ;  /* 0xffffffff0c137836 */ /* 0x000fe20000000000 */
[----:B------:R-:W-:Y:S03]  /*1bf0*/  BSSY B2, `(.L_x_243) ;  /* 0x0000008000027945 */ /* 0x000fe60003800000 */
[----:B------:R-:W-:-:S04]  /*1c00*/  IMAD R13, R19, 0x100, R3 ;  /* 0x00000100130d7824 */ /* 0x000fc800078e0203 */
[----:B0-----:R-:W-:-:S07]  /*1c10*/  IMAD.WIDE R10, R13, 0x4, R10 ;  /* 0x000000040d0a7825 */ /* 0x001fce00078e020a */
.L_x_244:
[----:B------:R-:W-:Y:S05]  /*1c20*/  YIELD ;  /* 0x0000000000007946 */ /* 0x000fea0003800000 */
[----:B------:R0:W-:Y:S06]  /*1c30*/  MEMBAR.SC.CTA ;  /* 0x0000000000007992 */ /* 0x0001ec0000000000 */
[----:B0-----:R-:W2:Y:S02]  /*1c40*/  LDG.E.STRONG.SYS R13, desc[UR6][R10.64] ;  /* 0x000000060a0d7981 */ /* 0x001ea4000c1f5900 */
[----:B--2---:R-:W-:-:S13]  /*1c50*/  ISETP.NE.AND P0, PT, R13, RZ, PT ;  /* 0x000000ff0d00720c */ /* 0x004fda0003f05270 */
[----:B------:R-:W-:Y:S05]  /*1c60*/  @!P0 BRA `(.L_x_244) ;  /* 0xfffffffc00ec8947 */ /* 0x000fea000383ffff */
[----:B------:R-:W-:Y:S05]  /*1c70*/  BSYNC B2 ;  /* 0x0000000000027941 */ /* 0x000fea0003800000 */
.L_x_243:
[----:B------:R-:W-:Y:S01]  /*1c80*/  BSSY.RECONVERGENT B2, `(.L_x_245) ;  /* 0x0000006000027945 */ /* 0x000fe20003800200 */
[C---:B------:R-:W-:Y:S02]  /*1c90*/  ISETP.GT.AND P0, PT, R13.reuse, -0x1, PT ;  /* 0xffffffff0d00780c */ /* 0x040fe40003f04270 */
[----:B------:R-:W-:Y:S01]  /*1ca0*/  LOP3.LUT R10, R13, 0x3fffffff, RZ, 0xc0, !PT ;  /* 0x3fffffff0d0a7812 */ /* 0x000fe200078ec0ff */
[----:B------:R-:W-:Y:S05]  /*1cb0*/  WARPSYNC.EXCLUSIVE R4 ;  /* 0x0000000004007348 */ /* 0x000fea0003a00000 */
[----:B------:R-:W-:-:S05]  /*1cc0*/  IMAD.IADD R17, R10, 0x1, R17 ;  /* 0x000000010a117824 */ /* 0x000fca00078e0211 */
[----:B------:R-:W-:-:S07]  /*1cd0*/  VOTE.ANY R4, PT, P0 ;  /* 0x0000000000047806 */ /* 0x000fce00000e0100 */
[----:B------:R-:W-:Y:S05]  /*1ce0*/  BSYNC.RECONVERGENT B2 ;  /* 0x0000000000027941 */ /* 0x000fea0003800200 */
.L_x_245:
[----:B------:R-:W-:Y:S01]  /*1cf0*/  ISETP.GT.U32.AND P1, PT, R12, 0x1, PT ;  /* 0x000000010c00780c */ /* 0x000fe20003f24070 */
[----:B------:R-:W-:-:S12]  /*1d00*/  IMAD.MOV.U32 R12, RZ, RZ, R19 ;  /* 0x000000ffff0c7224 */ /* 0x000fd800078e0013 */
[----:B------:R-:W-:Y:S05]  /*1d10*/  @P0 BRA P1, `(.L_x_246) ;  /* 0xfffffffc00ac0947 */ /* 0x000fea000083ffff */
[----:B------:R-:W-:Y:S05]  /*1d20*/  BSYNC B0 ;  /* 0x0000000000007941 */ /* 0x000fea0003800000 */
.L_x_242:
[----:B------:R1:W2:Y:S02]  /*1d30*/  LDS.64 R10, [R15+0x6600] ;  /* 0x006600000f0a7984 */ /* 0x0002a40000000a00 */
.L_x_241:
[C---:B------:R-:W-:Y:S01]  /*1d40*/  IMAD.IADD R19, R17.reuse, 0x1, -R0 ;  /* 0x0000000111137824 */ /* 0x040fe200078e0a00 */
[----:B------:R-:W-:-:S04]  /*1d50*/  LOP3.LUT R13, R17, 0x80000000, RZ, 0xfc, !PT ;  /* 0x80000000110d7812 */ /* 0x000fc800078efcff */
[C---:B0-2---:R-:W-:Y:S01]  /*1d60*/  IADD3 R10, P0, PT, R19.reuse, R10, RZ ;  /* 0x0000000a130a7210 */ /* 0x045fe20007f1e0ff */
[----:B------:R0:W-:Y:S03]  /*1d70*/  STG.E.STRONG.SYS desc[UR6][R20.64], R13 ;  /* 0x0000000d14007986 */ /* 0x0001e6000c115906 */
[----:B------:R-:W-:-:S05]  /*1d80*/  LEA.HI.X.SX32 R11, R19, R11, 0x1, P0 ;  /* 0x0000000b130b7211 */ /* 0x000fca00000f0eff */
[----:B------:R0:W-:Y:S04]  /*1d90*/  STS.64 [R15+0x6600], R10 ;  /* 0x0066000a0f007388 */ /* 0x0001e80000000a00 */
.L_x_240:
[----:B------:R-:W-:Y:S05]  /*1da0*/  BSYNC B1 ;  /* 0x0000000000017941 */ /* 0x000fea0003800000 */
.L_x_239:
        /* <DEDUP_REMOVED lines=17> */
.L_x_247:
        /* <DEDUP_REMOVED lines=28> */
.L_x_248:
        /* <DEDUP_REMOVED lines=56> */
.L_x_249:
        /* <DEDUP_REMOVED lines=19> */
.L_x_250:
        /* <DEDUP_REMOVED lines=51> */
.L_x_251:
        /* <DEDUP_REMOVED lines=22> */
.L_x_252:
        /* <DEDUP_REMOVED lines=56> */
.L_x_238:
        /* <DEDUP_REMOVED lines=38> */
.L_x_344:
        /* <DEDUP_REMOVED lines=25> */
.L_x_253:
        /* <DEDUP_REMOVED lines=46> */
.L_x_256:
[----:B------:R-:W-:Y:S05]  /*3410*/  BSYNC.RECONVERGENT B0 ;  /* 0x0000000000007941 */ /* 0x000fea0003800200 */
.L_x_255:
        /* <DEDUP_REMOVED lines=40> */
.L_x_258:
[----:B------:R-:W-:Y:S05]  /*36a0*/  BSYNC.RECONVERGENT B0 ;  /* 0x0000000000007941 */ /* 0x000fea0003800200 */
.L_x_257:
        /* <DEDUP_REMOVED lines=39> */
.L_x_260:
[----:B------:R-:W-:Y:S05]  /*3920*/  BSYNC.RECONVERGENT B0 ;  /* 0x0000000000007941 */ /* 0x000fea0003800200 */
.L_x_259:
        /* <DEDUP_REMOVED lines=39> */
.L_x_262:
[----:B------:R-:W-:Y:S05]  /*3ba0*/  BSYNC.RECONVERGENT B0 ;  /* 0x0000000000007941 */ /* 0x000fea0003800200 */
.L_x_261:
        /* <DEDUP_REMOVED lines=39> */
.L_x_264:
[----:B------:R-:W-:Y:S05]  /*3e20*/  BSYNC.RECONVERGENT B0 ;  /* 0x0000000000007941 */ /* 0x000fea0003800200 */
.L_x_263:
        /* <DEDUP_REMOVED lines=39> */
.L_x_266:
[----:B------:R-:W-:Y:S05]  /*40a0*/  BSYNC.RECONVERGENT B0 ;  /* 0x0000000000007941 */ /* 0x000fea0003800200 */
.L_x_265:
        /* <DEDUP_REMOVED lines=39> */
.L_x_268:
[----:B------:R-:W-:Y:S05]  /*4320*/  BSYNC.RECONVERGENT B0 ;  /* 0x0000000000007941 */ /* 0x000fea0003800200 */
.L_x_267:
        /* <DEDUP_REMOVED lines=39> */
.L_x_270:
[----:B------:R-:W-:Y:S05]  /*45a0*/  BSYNC.RECONVERGENT B0 ;  /* 0x0000000000007941 */ /* 0x000fea0003800200 */
.L_x_269:
        /* <DEDUP_REMOVED lines=39> */
.L_x_272:
[----:B------:R-:W-:Y:S05]  /*4820*/  BSYNC.RECONVERGENT B0 ;  /* 0x0000000000007941 */ /* 0x000fea0003800200 */
.L_x_271:
        /* <DEDUP_REMOVED lines=39> */
.L_x_274:
[----:B------:R-:W-:Y:S05]  /*4aa0*/  BSYNC.RECONVERGENT B0 ;  /* 0x0000000000007941 */ /* 0x000fea0003800200 */
.L_x_273:
        /* <DEDUP_REMOVED lines=39> */
.L_x_276:
[----:B------:R-:W-:Y:S05]  /*4d20*/  BSYNC.RECONVERGENT B0 ;  /* 0x0000000000007941 */ /* 0x000fea0003800200 */
.L_x_275:
        /* <DEDUP_REMOVED lines=39> */
.L_x_278:
[----:B------:R-:W-:Y:S05]  /*4fa0*/  BSYNC.RECONVERGENT B0 ;  /* 0x0000000000007941 */ /* 0x000fea0003800200 */
.L_x_277:
        /* <DEDUP_REMOVED lines=39> */
.L_x_280:
[----:B------:R-:W-:Y:S05]  /*5220*/  BSYNC.RECONVERGENT B0 ;  /* 0x0000000000007941 */ /* 0x000fea0003800200 */
.L_x_279:
        /* <DEDUP_REMOVED lines=39> */
.L_x_282:
[----:B------:R-:W-:Y:S05]  /*54a0*/  BSYNC.RECONVERGENT B0 ;  /* 0x0000000000007941 */ /* 0x000fea0003800200 */
.L_x_281:
        /* <DEDUP_REMOVED lines=39> */
.L_x_284:
[----:B------:R-:W-:Y:S05]  /*5720*/  BSYNC.RECONVERGENT B0 ;  /* 0x0000000000007941 */ /* 0x000fea0003800200 */
.L_x_283:
        /* <DEDUP_REMOVED lines=39> */
.L_x_286:
[----:B------:R-:W-:Y:S05]  /*59a0*/  BSYNC.RECONVERGENT B0 ;  /* 0x0000000000007941 */ /* 0x000fea0003800200 */
.L_x_285:
        /* <DEDUP_REMOVED lines=39> */
.L_x_288:
[----:B------:R-:W-:Y:S05]  /*5c20*/  BSYNC.RECONVERGENT B0 ;  /* 0x0000000000007941 */ /* 0x000fea0003800200 */
.L_x_287:
        /* <DEDUP_REMOVED lines=35> */
.L_x_290:
[----:B------:R-:W-:Y:S05]  /*5e60*/  BSYNC.RECONVERGENT B0 ;  /* 0x0000000000007941 */ /* 0x000fea0003800200 */
.L_x_289:
        /* <DEDUP_REMOVED lines=72> */
.L_x_298:
[----:B0-----:R-:W0:Y:S01]  /*62f0*/  LDC.64 R10, c[0x0][0x380] ;  /* 0x0000e000ff0a7b82 */ /* 0x001e220000000a00 */
[----:B------:R-:W-:Y:S01]  /*6300*/  VIADD R17, R6, 0xffffffff ;  /* 0xffffffff06117836 */ /* 0x000fe20000000000 */
[----:B------:R-:W-:Y:S03]  /*6310*/  BSSY B2, `(.L_x_295) ;  /* 0x0000008000027945 */ /* 0x000fe60003800000 */
[----:B------:R-:W-:-:S04]  /*6320*/  IMAD R13, R17, 0x100, R3 ;  /* 0x00000100110d7824 */ /* 0x000fc800078e0203 */
[----:B0-----:R-:W-:-:S07]  /*6330*/  IMAD.WIDE R10, R13, 0x4, R10 ;  /* 0x000000040d0a7825 */ /* 0x001fce00078e020a */
.L_x_296:
[----:B------:R-:W-:Y:S05]  /*6340*/  YIELD ;  /* 0x0000000000007946 */ /* 0x000fea0003800000 */
[----:B------:R0:W-:Y:S06]  /*6350*/  MEMBAR.SC.CTA ;  /* 0x0000000000007992 */ /* 0x0001ec0000000000 */
[----:B0-----:R-:W3:Y:S02]  /*6360*/  LDG.E.STRONG.SYS R12, desc[UR6][R10.64] ;  /* 0x000000060a0c7981 */ /* 0x001ee4000c1f5900 */
[----:B---3--:R-:W-:-:S13]  /*6370*/  ISETP.NE.AND P0, PT, R12, RZ, PT ;  /* 0x000000ff0c00720c */ /* 0x008fda0003f05270 */
[----:B------:R-:W-:Y:S05]  /*6380*/  @!P0 BRA `(.L_x_296) ;  /* 0xfffffffc00ec8947 */ /* 0x000fea000383ffff */
[----:B------:R-:W-:Y:S05]  /*6390*/  BSYNC B2 ;  /* 0x0000000000027941 */ /* 0x000fea0003800000 */
.L_x_295:
[----:B------:R-:W-:Y:S01]  /*63a0*/  BSSY.RECONVERGENT B2, `(.L_x_297) ;  /* 0x0000006000027945 */ /* 0x000fe20003800200 */
[C---:B------:R-:W-:Y:S02]  /*63b0*/  ISETP.GT.AND P0, PT, R12.reuse, -0x1, PT ;  /* 0xffffffff0c00780c */ /* 0x040fe40003f04270 */
[----:B------:R-:W-:Y:S01]  /*63c0*/  LOP3.LUT R12, R12, 0x3fffffff, RZ, 0xc0, !PT ;  /* 0x3fffffff0c0c7812 */ /* 0x000fe200078ec0ff */
[----:B------:R-:W-:Y:S05]  /*63d0*/  WARPSYNC.EXCLUSIVE R4 ;  /* 0x0000000004007348 */ /* 0x000fea0003a00000 */
[----:B------:R-:W-:-:S05]  /*63e0*/  IMAD.IADD R15, R12, 0x1, R15 ;  /* 0x000000010c0f7824 */ /* 0x000fca00078e020f */
[----:B------:R-:W-:-:S07]  /*63f0*/  VOTE.ANY R4, PT, P0 ;  /* 0x0000000000047806 */ /* 0x000fce00000e0100 */
[----:B------:R-:W-:Y:S05]  /*6400*/  BSYNC.RECONVERGENT B2 ;  /* 0x0000000000027941 */ /* 0x000fea0003800200 */
.L_x_297:
[----:B------:R-:W-:Y:S01]  /*6410*/  ISETP.GT.U32.AND P1, PT, R6, 0x1, PT ;  /* 0x000000010600780c */ /* 0x000fe20003f24070 */
[----:B------:R-:W-:-:S12]  /*6420*/  IMAD.MOV.U32 R6, RZ, RZ, R17 ;  /* 0x000000ffff067224 */ /* 0x000fd800078e0011 */
[----:B------:R-:W-:Y:S05]  /*6430*/  @P0 BRA P1, `(.L_x_298) ;  /* 0xfffffffc00ac0947 */ /* 0x000fea000083ffff */
[----:B------:R-:W-:Y:S05]  /*6440*/  BSYNC B0 ;  /* 0x0000000000007941 */ /* 0x000fea0003800000 */
.L_x_294:
[----:B------:R3:W4:Y:S02]  /*6450*/  LDS.64 R10, [R19+0x6600] ;  /* 0x00660000130a7984 */ /* 0x0007240000000a00 */
.L_x_293:
        /* <DEDUP_REMOVED lines=9> */
.L_x_292:
[----:B------:R-:W-:Y:S05]  /*64f0*/  BSYNC B1 ;  /* 0x0000000000017941 */ /* 0x000fea0003800000 */
.L_x_291:
        /* <DEDUP_REMOVED lines=16> */
.L_x_299:
        /* <DEDUP_REMOVED lines=280> */
.L_x_300:
        /* <DEDUP_REMOVED lines=30> */
.L_x_303:
[----:B------:R-:W-:Y:S05]  /*7960*/  BSYNC.RECONVERGENT B0 ;  /* 0x0000000000007941 */ /* 0x000fea0003800200 */
.L_x_302:
        /* <DEDUP_REMOVED lines=22> */
.L_x_305:
[----:B------:R-:W-:Y:S05]  /*7ad0*/  BSYNC.RECONVERGENT B0 ;  /* 0x0000000000007941 */ /* 0x000fea0003800200 */
.L_x_304:
        /* <DEDUP_REMOVED lines=22> */
.L_x_307:
[----:B------:R-:W-:Y:S05]  /*7c40*/  BSYNC.RECONVERGENT B0 ;  /* 0x0000000000007941 */ /* 0x000fea0003800200 */
.L_x_306:
        /* <DEDUP_REMOVED lines=22> */
.L_x_309:
[----:B------:R-:W-:Y:S05]  /*7db0*/  BSYNC.RECONVERGENT B0 ;  /* 0x0000000000007941 */ /* 0x000fea0003800200 */
.L_x_308:
        /* <DEDUP_REMOVED lines=22> */
.L_x_311:
[----:B------:R-:W-:Y:S05]  /*7f20*/  BSYNC.RECONVERGENT B0 ;  /* 0x0000000000007941 */ /* 0x000fea0003800200 */
.L_x_310:
        /* <DEDUP_REMOVED lines=22> */
.L_x_313:
[----:B------:R-:W-:Y:S05]  /*8090*/  BSYNC.RECONVERGENT B0 ;  /* 0x0000000000007941 */ /* 0x000fea0003800200 */
.L_x_312:
        /* <DEDUP_REMOVED lines=22> */
.L_x_315:
[----:B------:R-:W-:Y:S05]  /*8200*/  BSYNC.RECONVERGENT B0 ;  /* 0x0000000000007941 */ /* 0x000fea0003800200 */
.L_x_314:
        /* <DEDUP_REMOVED lines=22> */
.L_x_317:
[----:B------:R-:W-:Y:S05]  /*8370*/  BSYNC.RECONVERGENT B0 ;  /* 0x0000000000007941 */ /* 0x000fea0003800200 */
.L_x_316:
        /* <DEDUP_REMOVED lines=22> */
.L_x_319:
[----:B------:R-:W-:Y:S05]  /*84e0*/  BSYNC.RECONVERGENT B0 ;  /* 0x0000000000007941 */ /* 0x000fea0003800200 */
.L_x_318:
        /* <DEDUP_REMOVED lines=22> */
.L_x_321:
[----:B------:R-:W-:Y:S05]  /*8650*/  BSYNC.RECONVERGENT B0 ;  /* 0x0000000000007941 */ /* 0x000fea0003800200 */
.L_x_320:
        /* <DEDUP_REMOVED lines=22> */
.L_x_323:
[----:B------:R-:W-:Y:S05]  /*87c0*/  BSYNC.RECONVERGENT B0 ;  /* 0x0000000000007941 */ /* 0x000fea0003800200 */
.L_x_322:
        /* <DEDUP_REMOVED lines=22> */
.L_x_325:
[----:B------:R-:W-:Y:S05]  /*8930*/  BSYNC.RECONVERGENT B0 ;  /* 0x0000000000007941 */ /* 0x000fea0003800200 */
.L_x_324:
        /* <DEDUP_REMOVED lines=21> */
.L_x_327:
[----:B------:R-:W-:Y:S05]  /*8a90*/  BSYNC.RECONVERGENT B0 ;  /* 0x0000000000007941 */ /* 0x000fea0003800200 */
.L_x_326:
        /* <DEDUP_REMOVED lines=20> */
.L_x_329:
[----:B------:R-:W-:Y:S05]  /*8be0*/  BSYNC.RECONVERGENT B0 ;  /* 0x0000000000007941 */ /* 0x000fea0003800200 */
.L_x_328:
        /* <DEDUP_REMOVED lines=20> */
.L_x_331:
[----:B------:R-:W-:Y:S05]  /*8d30*/  BSYNC.RECONVERGENT B0 ;  /* 0x0000000000007941 */ /* 0x000fea0003800200 */
.L_x_330:
        /* <DEDUP_REMOVED lines=20> */
.L_x_333:
[----:B------:R-:W-:Y:S05]  /*8e80*/  BSYNC.RECONVERGENT B0 ;  /* 0x0000000000007941 */ /* 0x000fea0003800200 */
.L_x_332:
        /* <DEDUP_REMOVED lines=20> */
.L_x_335:
[----:B------:R-:W-:Y:S05]  /*8fd0*/  BSYNC.RECONVERGENT B0 ;  /* 0x0000000000007941 */ /* 0x000fea0003800200 */
.L_x_334:
[----:B------:R-:W-:Y:S01]  /*8fe0*/  NOP ;  /* 0x0000000000007918 */ /* 0x000fe20000000000 */
.L_x_301:
        /* <DEDUP_REMOVED lines=112> */
.L_x_336:
        /* <DEDUP_REMOVED lines=83> */
.L_x_337:
        /* <DEDUP_REMOVED lines=179> */
.L_x_338:
        /* <DEDUP_REMOVED lines=205> */
.L_x_254:
[----:B------:R-:W-:Y:S02]  /*b420*/  IMAD.MOV.U32 R49, RZ, RZ, R40 ;  /* 0x000000ffff317224 */ /* 0x000fe400078e0028 */
[----:B------:R-:W-:Y:S02]  /*b430*/  IMAD.MOV.U32 R48, RZ, RZ, 0x1 ;  /* 0x00000001ff307424 */ /* 0x000fe400078e00ff */
[----:B------:R-:W-:Y:S02]  /*b440*/  IMAD.MOV.U32 R51, RZ, RZ, RZ ;  /* 0x000000ffff337224 */ /* 0x000fe400078e00ff */
[----:B------:R-:W-:-:S07]  /*b450*/  IMAD.MOV.U32 R46, RZ, RZ, -0x1 ;  /* 0xffffffffff2e7424 */ /* 0x000fce00078e00ff */
[----:B------:R-:W-:Y:S05]  /*b460*/  WARPSYNC.COLLECTIVE R46, `(.L_x_339) ;  /* 0x000000002e087348 */ /* 0x000fea0003c00000 */
[----:B------:R0:W1:Y:S02]  /*b470*/  SHFL.UP P0, R47, R49, R48, R51 ;  /* 0x04000030312f7389 */ /* 0x0000640000000033 */
[----:B01----:R-:W-:Y:S05]  /*b480*/  ENDCOLLECTIVE ;  /* 0x000000000000791b */ /* 0x003fea0003800000 */
.L_x_339:
[----:B------:R-:W-:Y:S02]  /*b490*/  IMAD.MOV.U32 R48, RZ, RZ, 0x2 ;  /* 0x00000002ff307424 */ /* 0x000fe400078e00ff */
[----:B------:R-:W-:-:S04]  /*b4a0*/  IMAD.MOV.U32 R41, RZ, RZ, R47 ;  /* 0x000000ffff297224 */ /* 0x000fc800078e002f */
[----:B------:R-:W-:-:S04]  /*b4b0*/  @P0 IMAD.IADD R41, R40, 0x1, R41 ;  /* 0x0000000128290824 */ /* 0x000fc800078e0229 */
[----:B------:R-:W-:-:S07]  /*b4c0*/  IMAD.MOV.U32 R49, RZ, RZ, R41 ;  /* 0x000000ffff317224 */ /* 0x000fce00078e0029 */
[----:B------:R-:W-:Y:S05]  /*b4d0*/  WARPSYNC.COLLECTIVE R46, `(.L_x_340) ;  /* 0x000000002e087348 */ /* 0x000fea0003c00000 */
[----:B------:R0:W1:Y:S02]  /*b4e0*/  SHFL.UP P0, R47, R49, R48, R51 ;  /* 0x04000030312f7389 */ /* 0x0000640000000033 */
[----:B01----:R-:W-:Y:S05]  /*b4f0*/  ENDCOLLECTIVE ;  /* 0x000000000000791b */ /* 0x003fea0003800000 */
.L_x_340:
[----:B------:R-:W-:Y:S02]  /*b500*/  IMAD.MOV.U32 R48, RZ, RZ, 0x4 ;  /* 0x00000004ff307424 */ /* 0x000fe400078e00ff */
[----:B------:R-:W-:-:S04]  /*b510*/  IMAD.MOV.U32 R42, RZ, RZ, R47 ;  /* 0x000000ffff2a7224 */ /* 0x000fc800078e002f */
[----:B------:R-:W-:-:S04]  /*b520*/  @P0 IMAD.IADD R42, R41, 0x1, R42 ;  /* 0x00000001292a0824 */ /* 0x000fc800078e022a */
[----:B------:R-:W-:-:S07]  /*b530*/  IMAD.MOV.U32 R49, RZ, RZ, R42 ;  /* 0x000000ffff317224 */ /* 0x000fce00078e002a */
[----:B------:R-:W-:Y:S05]  /*b540*/  WARPSYNC.COLLECTIVE R46, `(.L_x_341) ;  /* 0x000000002e087348 */ /* 0x000fea0003c00000 */
[----:B------:R0:W1:Y:S02]  /*b550*/  SHFL.UP P0, R47, R49, R48, R51 ;  /* 0x04000030312f7389 */ /* 0x0000640000000033 */
[----:B01----:R-:W-:Y:S05]  /*b560*/  ENDCOLLECTIVE ;  /* 0x000000000000791b */ /* 0x003fea0003800000 */
.L_x_341:
[----:B------:R-:W-:Y:S02]  /*b570*/  IMAD.MOV.U32 R48, RZ, RZ, 0x8 ;  /* 0x00000008ff307424 */ /* 0x000fe400078e00ff */
[----:B------:R-:W-:-:S04]  /*b580*/  IMAD.MOV.U32 R43, RZ, RZ, R47 ;  /* 0x000000ffff2b7224 */ /* 0x000fc800078e002f */
[----:B------:R-:W-:-:S04]  /*b590*/  @P0 IMAD.IADD R43, R42, 0x1, R43 ;  /* 0x000000012a2b0824 */ /* 0x000fc800078e022b */
[----:B------:R-:W-:-:S07]  /*b5a0*/  IMAD.MOV.U32 R49, RZ, RZ, R43 ;  /* 0x000000ffff317224 */ /* 0x000fce00078e002b */
[----:B------:R-:W-:Y:S05]  /*b5b0*/  WARPSYNC.COLLECTIVE R46, `(.L_x_342) ;  /* 0x000000002e087348 */ /* 0x000fea0003c00000 */
[----:B------:R0:W1:Y:S02]  /*b5c0*/  SHFL.UP P0, R47, R49, R48, R51 ;  /* 0x04000030312f7389 */ /* 0x0000640000000033 */
[----:B01----:R-:W-:Y:S05]  /*b5d0*/  ENDCOLLECTIVE ;  /* 0x000000000000791b */ /* 0x003fea0003800000 */
.L_x_342:
[----:B------:R-:W-:Y:S02]  /*b5e0*/  IMAD.MOV.U32 R48, RZ, RZ, 0x10 ;  /* 0x00000010ff307424 */ /* 0x000fe400078e00ff */
[----:B------:R-:W-:-:S04]  /*b5f0*/  IMAD.MOV.U32 R44, RZ, RZ, R47 ;  /* 0x000000ffff2c7224 */ /* 0x000fc800078e002f */
[----:B------:R-:W-:-:S04]  /*b600*/  @P0 IMAD.IADD R44, R43, 0x1, R44 ;  /* 0x000000012b2c0824 */ /* 0x000fc800078e022c */
[----:B------:R-:W-:-:S07]  /*b610*/  IMAD.MOV.U32 R49, RZ, RZ, R44 ;  /* 0x000000ffff317224 */ /* 0x000fce00078e002c */
[----:B------:R-:W-:Y:S05]  /*b620*/  WARPSYNC.COLLECTIVE R46, `(.L_x_343) ;  /* 0x000000002e087348 */ /* 0x000fea0003c00000 */
[----:B------:R0:W1:Y:S02]  /*b630*/  SHFL.UP P0, R47, R49, R48, R51 ;  /* 0x04000030312f7389 */ /* 0x0000640000000033 */
[----:B01----:R-:W-:Y:S05]  /*b640*/  ENDCOLLECTIVE ;  /* 0x000000000000791b */ /* 0x003fea0003800000 */
.L_x_343:
[----:B------:R-:W-:Y:S05]  /*b650*/  BRA `(.L_x_344) ;  /* 0xffffff7800507947 */ /* 0x000fea000383ffff */
.L_x_345:
        /* <DEDUP_REMOVED lines=10> */
.L_x_658:


//--------------------- .text._ZN3cub18CUB_300001_SM_10006detail10radix_sort33DeviceRadixSortExclusiveSumKernelINS1_5radix10policy_hubIfiyE10Policy1000EyEEvPT0_ --------------------------
	.section	.text._ZN3cub18CUB_300001_SM_10006detail10radix_sort33DeviceRadixSortExclusiveSumKernelINS1_5radix10policy_hubIfiyE10Policy1000EyEEvPT0_,"ax",@progbits
	.align	128
        .global         _ZN3cub18CUB_300001_SM_10006detail10radix_sort33DeviceRadixSortExclusiveSumKernelINS1_5radix10policy_hubIfiyE10Policy1000EyEEvPT0_
        .type           _ZN3cub18CUB_300001_SM_10006detail10radix_sort33DeviceRadixSortExclusiveSumKernelINS1_5radix10policy_hubIfiyE10Policy1000EyEEvPT0_,@function
        .size           _ZN3cub18CUB_300001_SM_10006detail10radix_sort33DeviceRadixSortExclusiveSumKernelINS1_5radix10policy_hubIfiyE10Policy1000EyEEvPT0_,(.L_x_659 - _ZN3cub18CUB_300001_SM_10006detail10radix_sort33DeviceRadixSortExclusiveSumKernelINS1_5radix10policy_hubIfiyE10Policy1000EyEEvPT0_)
        .other          _ZN3cub18CUB_300001_SM_10006detail10radix_sort33DeviceRadixSortExclusiveSumKernelINS1_5radix10policy_hubIfiyE10Policy1000EyEEvPT0_,@"STO_CUDA_ENTRY STV_DEFAULT"
_ZN3cub18CUB_300001_SM_10006detail10radix_sort33DeviceRadixSortExclusiveSumKernelINS1_5radix10policy_hubIfiyE10Policy1000EyEEvPT0_:
.text._ZN3cub18CUB_300001_SM_10006detail10radix_sort33DeviceRadixSortExclusiveSumKernelINS1_5radix10policy_hubIfiyE10Policy1000EyEEvPT0_:
        /* <DEDUP_REMOVED lines=63> */
.L_x_358:
        /* <DEDUP_REMOVED lines=28> */
.L_x_346:
[----:B------:R-:W-:Y:S05]  /*05b0*/  WARPSYNC.ALL ;  /* 0x0000000000007948 */ /* 0x000fea0003800000 */
[----:B------:R-:W-:Y:S06]  /*05c0*/  BAR.SYNC.DEFER_BLOCKING 0x0 ;  /* 0x0000000000007b1d */ /* 0x000fec0000010000 */
[----:B------:R-:W-:Y:S05]  /*05d0*/  @P1 EXIT ;  /* 0x000000000000194d */ /* 0x000fea0003800000 */
[----:B01----:R-:W0:Y:S04]  /*05e0*/  LDS.64 R2, [R0+0x10] ;  /* 0x0000100000027984 */ /* 0x003e280000000a00 */
[----:B0-----:R-:W-:Y:S01]  /*05f0*/  STG.E.64 desc[UR4][R16.64], R2 ;  /* 0x0000000210007986 */ /* 0x001fe2000c101b04 */
[----:B------:R-:W-:Y:S05]  /*0600*/  EXIT ;  /* 0x000000000000794d */ /* 0x000fea0003800000 */
.L_x_347:
[----:B------:R-:W-:Y:S02]  /*0610*/  IMAD.MOV.U32 R24, RZ, RZ, R20 ;  /* 0x000000ffff187224 */ /* 0x000fe400078e0014 */
[----:B------:R-:W-:Y:S02]  /*0620*/  IMAD.MOV.U32 R23, RZ, RZ, 0x1 ;  /* 0x00000001ff177424 */ /* 0x000fe400078e00ff */
[----:B------:R-:W-:Y:S02]  /*0630*/  IMAD.MOV.U32 R22, RZ, RZ, RZ ;  /* 0x000000ffff167224 */ /* 0x000fe400078e00ff */
[----:B------:R-:W-:-:S07]  /*0640*/  IMAD.MOV.U32 R21, RZ, RZ, -0x1 ;  /* 0xffffffffff157424 */ /* 0x000fce00078e00ff */
[----:B------:R-:W-:Y:S05]  /*0650*/  WARPSYNC.COLLECTIVE R21, `(.L_x_348) ;  /* 0x0000000015087348 */ /* 0x000fea0003c00000 */
[----:B------:R0:W1:Y:S02]  /*0660*/  SHFL.UP P0, R25, R24, R23, R22 ;  /* 0x0400001718197389 */ /* 0x0000640000000016 */
[----:B01----:R-:W-:Y:S05]  /*0670*/  ENDCOLLECTIVE ;  /* 0x000000000000791b */ /* 0x003fea0003800000 */
.L_x_348:
[----:B------:R-:W-:Y:S02]  /*0680*/  IMAD.MOV.U32 R24, RZ, RZ, R19 ;  /* 0x000000ffff187224 */ /* 0x000fe400078e0013 */
[----:B------:R-:W-:-:S07]  /*0690*/  IMAD.MOV.U32 R27, RZ, RZ, R25 ;  /* 0x000000ffff1b7224 */ /* 0x000fce00078e0019 */
[----:B------:R-:W-:Y:S05]  /*06a0*/  WARPSYNC.COLLECTIVE R21, `(.L_x_349) ;  /* 0x0000000015087348 */ /* 0x000fea0003c00000 */
[----:B------:R0:W1:Y:S02]  /*06b0*/  SHFL.UP P0, R25, R24, R23, R22 ;  /* 0x0400001718197389 */ /* 0x0000640000000016 */
[----:B01----:R-:W-:Y:S05]  /*06c0*/  ENDCOLLECTIVE ;  /* 0x000000000000791b */ /* 0x003fea0003800000 */
.L_x_349:
        /* <DEDUP_REMOVED lines=9> */
.L_x_350:
[----:B------:R-:W-:Y:S02]  /*0760*/  IMAD.MOV.U32 R24, RZ, RZ, R26 ;  /* 0x000000ffff187224 */ /* 0x000fe400078e001a */
[----:B------:R-:W-:-:S07]  /*0770*/  IMAD.MOV.U32 R28, RZ, RZ, R25 ;  /* 0x000000ffff1c7224 */ /* 0x000fce00078e0019 */
[----:B------:R-:W-:Y:S05]  /*0780*/  WARPSYNC.COLLECTIVE R21, `(.L_x_351) ;  /* 0x0000000015087348 */ /* 0x000fea0003c00000 */
[----:B------:R0:W1:Y:S02]  /*0790*/  SHFL.UP P0, R25, R24, R23, R22 ;  /* 0x0400001718197389 */ /* 0x0000640000000016 */
[----:B01----:R-:W-:Y:S05]  /*07a0*/  ENDCOLLECTIVE ;  /* 0x000000000000791b */ /* 0x003fea0003800000 */
.L_x_351:
        /* <DEDUP_REMOVED lines=9> */
.L_x_352:
[----:B------:R-:W-:Y:S02]  /*0840*/  IMAD.MOV.U32 R24, RZ, RZ, R29 ;  /* 0x000000ffff187224 */ /* 0x000fe400078e001d */
[----:B------:R-:W-:-:S07]  /*0850*/  IMAD.MOV.U32 R27, RZ, RZ, R25 ;  /* 0x000000ffff1b7224 */ /* 0x000fce00078e0019 */
[----:B------:R-:W-:Y:S05]  /*0860*/  WARPSYNC.COLLECTIVE R21, `(.L_x_353) ;  /* 0x0000000015087348 */ /* 0x000fea0003c00000 */
[----:B------:R0:W1:Y:S02]  /*0870*/  SHFL.UP P0, R25, R24, R23, R22 ;  /* 0x0400001718197389 */ /* 0x0000640000000016 */
[----:B01----:R-:W-:Y:S05]  /*0880*/  ENDCOLLECTIVE ;  /* 0x000000000000791b */ /* 0x003fea0003800000 */
.L_x_353:
        /* <DEDUP_REMOVED lines=9> */
.L_x_354:
[----:B------:R-:W-:Y:S02]  /*0920*/  IMAD.MOV.U32 R24, RZ, RZ, R29 ;  /* 0x000000ffff187224 */ /* 0x000fe400078e001d */
[----:B------:R-:W-:-:S07]  /*0930*/  IMAD.MOV.U32 R27, RZ, RZ, R25 ;  /* 0x000000ffff1b7224 */ /* 0x000fce00078e0019 */
[----:B------:R-:W-:Y:S05]  /*0940*/  WARPSYNC.COLLECTIVE R21, `(.L_x_355) ;  /* 0x0000000015087348 */ /* 0x000fea0003c00000 */
[----:B------:R0:W1:Y:S02]  /*0950*/  SHFL.UP P0, R25, R24, R23, R22 ;  /* 0x0400001718197389 */ /* 0x0000640000000016 */
[----:B01----:R-:W-:Y:S05]  /*0960*/  ENDCOLLECTIVE ;  /* 0x000000000000791b */ /* 0x003fea0003800000 */
.L_x_355:
        /* <DEDUP_REMOVED lines=9> */
.L_x_356:
[----:B------:R-:W-:Y:S02]  /*0a00*/  IMAD.MOV.U32 R24, RZ, RZ, R26 ;  /* 0x000000ffff187224 */ /* 0x000fe400078e001a */
[----:B------:R-:W-:-:S07]  /*0a10*/  IMAD.MOV.U32 R28, RZ, RZ, R25 ;  /* 0x000000ffff1c7224 */ /* 0x000fce00078e0019 */
[----:B------:R-:W-:Y:S05]  /*0a20*/  WARPSYNC.COLLECTIVE R21, `(.L_x_357) ;  /* 0x0000000015087348 */ /* 0x000fea0003c00000 */
[----:B------:R0:W1:Y:S02]  /*0a30*/  SHFL.UP P0, R25, R24, R23, R22 ;  /* 0x0400001718197389 */ /* 0x0000640000000016 */
[----:B01----:R-:W-:Y:S05]  /*0a40*/  ENDCOLLECTIVE ;  /* 0x000000000000791b */ /* 0x003fea0003800000 */
.L_x_357:
[----:B------:R-:W-:Y:S05]  /*0a50*/  BRA `(.L_x_358) ;  /* 0xfffffff800647947 */ /* 0x000fea000383ffff */
.L_x_359:
        /* <DEDUP_REMOVED lines=10> */
.L_x_659:


//--------------------- .text._ZN3cub18CUB_300001_SM_10006detail10radix_sort30DeviceRadixSortHistogramKernelINS1_5radix10policy_hubIfiyE10Policy1000ELNS0_9SortOrderE1EfyNS1_21identity_decomposer_tEEEvPT2_PKT1_SA_iiT3_ --------------------------
	.section	.text._ZN3cub18CUB_300001_SM_10006detail10radix_sort30DeviceRadixSortHistogramKernelINS1_5radix10policy_hubIfiyE10Policy1000ELNS0_9SortOrderE1EfyNS1_21identity_decomposer_tEEEvPT2_PKT1_SA_iiT3_,"ax",@progbits
	.align	128
        .global         _ZN3cub18CUB_300001_SM_10006detail10radix_sort30DeviceRadixSortHistogramKernelINS1_5radix10policy_hubIfiyE10Policy1000ELNS0_9SortOrderE1EfyNS1_21identity_decomposer_tEEEvPT2_PKT1_SA_iiT3_
        .type           _ZN3cub18CUB_300001_SM_10006detail10radix_sort30DeviceRadixSortHistogramKernelINS1_5radix10policy_hubIfiyE10Policy1000ELNS0_9SortOrderE1EfyNS1_21identity_decomposer_tEEEvPT2_PKT1_SA_iiT3_,@function
        .size           _ZN3cub18CUB_300001_SM_10006detail10radix_sort30DeviceRadixSortHistogramKernelINS1_5radix10policy_hubIfiyE10Policy1000ELNS0_9SortOrderE1EfyNS1_21identity_decomposer_tEEEvPT2_PKT1_SA_iiT3_,(.L_x_660 - _ZN3cub18CUB_300001_SM_10006detail10radix_sort30DeviceRadixSortHistogramKernelINS1_5radix10policy_hubIfiyE10Policy1000ELNS0_9SortOrderE1EfyNS1_21identity_decomposer_tEEEvPT2_PKT1_SA_iiT3_)
        .other          _ZN3cub18CUB_300001_SM_10006detail10radix_sort30DeviceRadixSortHistogramKernelINS1_5radix10policy_hubIfiyE10Policy1000ELNS0_9SortOrderE1EfyNS1_21identity_decomposer_tEEEvPT2_PKT1_SA_iiT3_,@"STO_CUDA_ENTRY STV_DEFAULT"
_ZN3cub18CUB_300001_SM_10006detail10radix_sort30DeviceRadixSortHistogramKernelINS1_5radix10policy_hubIfiyE10Policy1000ELNS0_9SortOrderE1EfyNS1_21identity_decomposer_tEEEvPT2_PKT1_SA_iiT3_:
.text._ZN3cub18CUB_300001_SM_10006detail10radix_sort30DeviceRadixSortHistogramKernelINS1_5radix10policy_hubIfiyE10Policy1000ELNS0_9SortOrderE1EfyNS1_21identity_decomposer_tEEEvPT2_PKT1_SA_iiT3_:
        /* <DEDUP_REMOVED lines=42> */
.L_x_443:
        /* <DEDUP_REMOVED lines=9> */
.L_x_363:
        /* <DEDUP_REMOVED lines=21> */
.L_x_362:
        /* <DEDUP_REMOVED lines=19> */
.L_x_365:
        /* <DEDUP_REMOVED lines=18> */
.L_x_364:
[----:B------:R-:W-:-:S13]  /*06d0*/  ISETP.GT.U32.AND P2, PT, R0, 0x7f, PT ;  /* 0x0000007f0000780c */ /* 0x000fda0003f44070 */
[----:B------:R-:W-:Y:S05]  /*06e0*/  @P2 BRA `(.L_x_361) ;  /* 0x0000000000e02947 */ /* 0x000fea0003800000 */
[----:B--23--:R-:W-:Y:S01]  /*06f0*/  IMAD.MOV.U32 R3, RZ, RZ, RZ ;  /* 0x000000ffff037224 */ /* 0x00cfe200078e00ff */
[----:B------:R-:W-:Y:S06]  /*0700*/  @!P1 BRA `(.L_x_366) ;  /* 0x0000000000589947 */ /* 0x000fec0003800000 */
[----:B------:R-:W-:-:S07]  /*0710*/  IMAD.MOV.U32 R3, RZ, RZ, RZ ;  /* 0x000000ffff037224 */ /* 0x000fce00078e00ff */
.L_x_367:
        /* <DEDUP_REMOVED lines=21> */
.L_x_366:
        /* <DEDUP_REMOVED lines=14> */
.L_x_368:
        /* <DEDUP_REMOVED lines=18> */
.L_x_361:
[----:B------:R-:W-:Y:S05]  /*0a70*/  BSYNC.RECONVERGENT B0 ;  /* 0x0000000000007941 */ /* 0x000fea0003800200 */
.L_x_360:
        /* <DEDUP_REMOVED lines=16> */
.L_x_374:
        /* <DEDUP_REMOVED lines=36> */
.L_x_370:
        /* <DEDUP_REMOVED lines=67> */
.L_x_371:
        /* <DEDUP_REMOVED lines=88> */
.L_x_373:
        /* <DEDUP_REMOVED lines=73> */
.L_x_372:
[----:B------:R-:W-:Y:S05]  /*1c00*/  BRA.U !UP0, `(.L_x_374) ;  /* 0xffffffed08dc7547 */ /* 0x000fea000b83ffff */
.L_x_369:
        /* <DEDUP_REMOVED lines=9> */
.L_x_394:
        /* <DEDUP_REMOVED lines=16> */
.L_x_379:
[----:B------:R-:W-:Y:S05]  /*1da0*/  BSYNC.RECONVERGENT B1 ;  /* 0x0000000000017941 */ /* 0x000fea0003800200 */
.L_x_378:
        /* <DEDUP_REMOVED lines=15> */
.L_x_381:
[----:B------:R-:W-:Y:S05]  /*1ea0*/  BSYNC.RECONVERGENT B1 ;  /* 0x0000000000017941 */ /* 0x000fea0003800200 */
.L_x_380:
[----:B------:R-:W-:Y:S04]  /*1eb0*/  BSSY.RECONVERGENT B1, `(.L_x_382) ;  /* 0x0000007000017945 */ /* 0x000fe80003800200 */
[----:B------:R-:W-:Y:S05]  /*1ec0*/  @!P0 BRA `(.L_x_383) ;  /* 0x0000000000148947 */ /* 0x000fea0003800000 */
[----:B01----:R-:W-:Y:S02]  /*1ed0*/  IMAD R17, R5, 0x100, R0 ;  /* 0x0000010005117824 */ /* 0x003fe400078e0200 */
[----:B------:R-:W-:Y:S02]  /*1ee0*/  IMAD.MOV.U32 R23, RZ, RZ, RZ ;  /* 0x000000ffff177224 */ /* 0x000fe400078e00ff */
[----:B------:R-:W-:-:S04]  /*1ef0*/  VIADD R17, R17, 0x200 ;  /* 0x0000020011117836 */ /* 0x000fc80000000000 */
[----:B------:R-:W-:-:S05]  /*1f00*/  IMAD.WIDE.U32 R16, R17, 0x8, R2 ;  /* 0x0000000811107825 */ /* 0x000fca00078e0002 */
[----:B------:R2:W-:Y:S02]  /*1f10*/  REDG.E.ADD.64.STRONG.GPU desc[UR20][R16.64], R22 ;  /* 0x000000161000798e */ /* 0x0005e4000c12e514 */
.L_x_383:
[----:B------:R-:W-:Y:S05]  /*1f20*/  BSYNC.RECONVERGENT B1 ;  /* 0x0000000000017941 */ /* 0x000fea0003800200 */
.L_x_382:
[----:B------:R-:W-:Y:S04]  /*1f30*/  BSSY.RECONVERGENT B1, `(.L_x_384) ;  /* 0x0000007000017945 */ /* 0x000fe80003800200 */
[----:B------:R-:W-:Y:S05]  /*1f40*/  @!P1 BRA `(.L_x_385) ;  /* 0x0000000000149947 */ /* 0x000fea0003800000 */
[----:B012---:R-:W-:Y:S02]  /*1f50*/  IMAD R17, R5, 0x100, R0 ;  /* 0x0000010005117824 */ /* 0x007fe400078e0200 */
[----:B------:R-:W-:Y:S02]  /*1f60*/  IMAD.MOV.U32 R15, RZ, RZ, RZ ;  /* 0x000000ffff0f7224 */ /* 0x000fe400078e00ff */
[----:B------:R-:W-:-:S04]  /*1f70*/  VIADD R17, R17, 0x300 ;  /* 0x0000030011117836 */ /* 0x000fc80000000000 */
[----:B------:R-:W-:-:S05]  /*1f80*/  IMAD.WIDE.U32 R16, R17, 0x8, R2 ;  /* 0x0000000811107825 */ /* 0x000fca00078e0002 */
[----:B------:R3:W-:Y:S02]  /*1f90*/  REDG.E.ADD.64.STRONG.GPU desc[UR20][R16.64], R14 ;  /* 0x0000000e1000798e */ /* 0x0007e4000c12e514 */
.L_x_385:
[----:B------:R-:W-:Y:S05]  /*1fa0*/  BSYNC.RECONVERGENT B1 ;  /* 0x0000000000017941 */ /* 0x000fea0003800200 */
.L_x_384:
[----:B------:R-:W-:Y:S04]  /*1fb0*/  BSSY.RECONVERGENT B1, `(.L_x_386) ;  /* 0x0000007000017945 */ /* 0x000fe80003800200 */
[----:B------:R-:W-:Y:S05]  /*1fc0*/  @!P2 BRA `(.L_x_387) ;  /* 0x000000000014a947 */ /* 0x000fea0003800000 */
[----:B---3--:R-:W-:Y:S02]  /*1fd0*/  IMAD R15, R5, 0x100, R0 ;  /* 0x00000100050f7824 */ /* 0x008fe400078e0200 */
[----:B------:R-:W-:Y:S02]  /*1fe0*/  IMAD.MOV.U32 R13, RZ, RZ, RZ ;  /* 0x000000ffff0d7224 */ /* 0x000fe400078e00ff */
[----:B------:R-:W-:-:S04]  /*1ff0*/  VIADD R15, R15, 0x400 ;  /* 0x000004000f0f7836 */ /* 0x000fc80000000000 */
[----:B------:R-:W-:-:S05]  /*2000*/  IMAD.WIDE.U32 R14, R15, 0x8, R2 ;  /* 0x000000080f0e7825 */ /* 0x000fca00078e0002 */
[----:B------:R4:W-:Y:S02]  /*2010*/  REDG.E.ADD.64.STRONG.GPU desc[UR20][R14.64], R12 ;  /* 0x0000000c0e00798e */ /* 0x0009e4000c12e514 */
.L_x_387:
[----:B------:R-:W-:Y:S05]  /*2020*/  BSYNC.RECONVERGENT B1 ;  /* 0x0000000000017941 */ /* 0x000fea0003800200 */
.L_x_386:
[----:B------:R-:W-:Y:S04]  /*2030*/  BSSY.RECONVERGENT B1, `(.L_x_388) ;  /* 0x0000007000017945 */ /* 0x000fe80003800200 */
[----:B------:R-:W-:Y:S05]  /*2040*/  @!P3 BRA `(.L_x_389) ;  /* 0x000000000014b947 */ /* 0x000fea0003800000 */
[----:B----4-:R-:W-:Y:S02]  /*2050*/  IMAD R13, R5, 0x100, R0 ;  /* 0x00000100050d7824 */ /* 0x010fe400078e0200 */
[----:B------:R-:W-:Y:S02]  /*2060*/  IMAD.MOV.U32 R7, RZ, RZ, RZ ;  /* 0x000000ffff077224 */ /* 0x000fe400078e00ff */
[----:B------:R-:W-:-:S04]  /*2070*/  VIADD R13, R13, 0x500 ;  /* 0x000005000d0d7836 */ /* 0x000fc80000000000 */
[----:B------:R-:W-:-:S05]  /*2080*/  IMAD.WIDE.U32 R12, R13, 0x8, R2 ;  /* 0x000000080d0c7825 */ /* 0x000fca00078e0002 */
[----:B------:R4:W-:Y:S02]  /*2090*/  REDG.E.ADD.64.STRONG.GPU desc[UR20][R12.64], R6 ;  /* 0x000000060c00798e */ /* 0x0009e4000c12e514 */
.L_x_389:
[----:B------:R-:W-:Y:S05]  /*20a0*/  BSYNC.RECONVERGENT B1 ;  /* 0x0000000000017941 */ /* 0x000fea0003800200 */
.L_x_388:
[----:B------:R-:W-:Y:S04]  /*20b0*/  BSSY.RECONVERGENT B1, `(.L_x_390) ;  /* 0x0000007000017945 */ /* 0x000fe80003800200 */
[----:B------:R-:W-:Y:S05]  /*20c0*/  @!P4 BRA `(.L_x_391) ;  /* 0x000000000014c947 */ /* 0x000fea0003800000 */
[----:B----4-:R-:W-:Y:S02]  /*20d0*/  IMAD R7, R5, 0x100, R0 ;  /* 0x0000010005077824 */ /* 0x010fe400078e0200 */
[----:B------:R-:W-:Y:S02]  /*20e0*/  IMAD.MOV.U32 R9, RZ, RZ, RZ ;  /* 0x000000ffff097224 */ /* 0x000fe400078e00ff */
[----:B------:R-:W-:-:S04]  /*20f0*/  VIADD R7, R7, 0x600 ;  /* 0x0000060007077836 */ /* 0x000fc80000000000 */
[----:B------:R-:W-:-:S05]  /*2100*/  IMAD.WIDE.U32 R6, R7, 0x8, R2 ;  /* 0x0000000807067825 */ /* 0x000fca00078e0002 */
[----:B------:R4:W-:Y:S02]  /*2110*/  REDG.E.ADD.64.STRONG.GPU desc[UR20][R6.64], R8 ;  /* 0x000000080600798e */ /* 0x0009e4000c12e514 */
.L_x_391:
[----:B------:R-:W-:Y:S05]  /*2120*/  BSYNC.RECONVERGENT B1 ;  /* 0x0000000000017941 */ /* 0x000fea0003800200 */
.L_x_390:
[----:B------:R-:W-:Y:S04]  /*2130*/  BSSY.RECONVERGENT B1, `(.L_x_392) ;  /* 0x0000007000017945 */ /* 0x000fe80003800200 */
[----:B------:R-:W-:Y:S05]  /*2140*/  @!P5 BRA `(.L_x_393) ;  /* 0x000000000014d947 */ /* 0x000fea0003800000 */
[----:B----4-:R-:W-:Y:S02]  /*2150*/  IMAD R7, R5, 0x100, R0 ;  /* 0x0000010005077824 */ /* 0x010fe400078e0200 */
[----:B------:R-:W-:Y:S02]  /*2160*/  IMAD.MOV.U32 R11, RZ, RZ, RZ ;  /* 0x000000ffff0b7224 */ /* 0x000fe400078e00ff */
[----:B------:R-:W-:-:S04]  /*2170*/  VIADD R7, R7, 0x700 ;  /* 0x0000070007077836 */ /* 0x000fc80000000000 */
[----:B------:R-:W-:-:S05]  /*2180*/  IMAD.WIDE.U32 R6, R7, 0x8, R2 ;  /* 0x0000000807067825 */ /* 0x000fca00078e0002 */
[----:B------:R4:W-:Y:S02]  /*2190*/  REDG.E.ADD.64.STRONG.GPU desc[UR20][R6.64], R10 ;  /* 0x0000000a0600798e */ /* 0x0009e4000c12e514 */
.L_x_393:
[----:B------:R-:W-:Y:S05]  /*21a0*/  BSYNC.RECONVERGENT B1 ;  /* 0x0000000000017941 */ /* 0x000fea0003800200 */
.L_x_392:
[----:B------:R-:W-:-:S05]  /*21b0*/  VIADD R5, R5, 0x8 ;  /* 0x0000000805057836 */ /* 0x000fca0000000000 */
[----:B------:R-:W-:-:S13]  /*21c0*/  ISETP.NE.AND P0, PT, R5, UR27, PT ;  /* 0x0000001b05007c0c */ /* 0x000fda000bf05270 */
[----:B------:R-:W-:Y:S05]  /*21d0*/  @P0 BRA `(.L_x_394) ;  /* 0xfffffff800b00947 */ /* 0x000fea000383ffff */
[----:B------:R-:W-:-:S07]  /*21e0*/  IMAD.U32 R3, RZ, RZ, UR27 ;  /* 0x0000001bff037e24 */ /* 0x000fce000f8e00ff */
.L_x_377:
        /* <DEDUP_REMOVED lines=24> */
.L_x_398:
[----:B------:R-:W-:Y:S05]  /*2370*/  BSYNC.RECONVERGENT B1 ;  /* 0x0000000000017941 */ /* 0x000fea0003800200 */
.L_x_397:
        /* <DEDUP_REMOVED lines=9> */
.L_x_400:
[----:B------:R-:W-:Y:S05]  /*2410*/  BSYNC.RECONVERGENT B1 ;  /* 0x0000000000017941 */ /* 0x000fea0003800200 */
.L_x_399:
        /* <DEDUP_REMOVED lines=8> */
.L_x_402:
[----:B------:R-:W-:Y:S05]  /*24a0*/  BSYNC.RECONVERGENT B1 ;  /* 0x0000000000017941 */ /* 0x000fea0003800200 */
.L_x_401:
        /* <DEDUP_REMOVED lines=9> */
.L_x_404:
[----:B------:R-:W-:Y:S05]  /*2540*/  BSYNC.RECONVERGENT B1 ;  /* 0x0000000000017941 */ /* 0x000fea0003800200 */
.L_x_403:
[----:B------:R-:W-:-:S07]  /*2550*/  VIADD R3, R3, 0x4 ;  /* 0x0000000403037836 */ /* 0x000fce0000000000 */
.L_x_396:
        /* <DEDUP_REMOVED lines=18> */
.L_x_408:
[----:B------:R-:W-:Y:S05]  /*2680*/  BSYNC.RECONVERGENT B2 ;  /* 0x0000000000027941 */ /* 0x000fea0003800200 */
.L_x_407:
        /* <DEDUP_REMOVED lines=9> */
.L_x_410:
[----:B------:R-:W-:Y:S05]  /*2720*/  BSYNC.RECONVERGENT B2 ;  /* 0x0000000000027941 */ /* 0x000fea0003800200 */
.L_x_409:
[----:B------:R-:W-:-:S07]  /*2730*/  VIADD R3, R3, 0x2 ;  /* 0x0000000203037836 */ /* 0x000fce0000000000 */
.L_x_406:
        /* <DEDUP_REMOVED lines=12> */
.L_x_405:
[----:B------:R-:W-:Y:S05]  /*2800*/  BSYNC.RECONVERGENT B1 ;  /* 0x0000000000017941 */ /* 0x000fea0003800200 */
.L_x_395:
[----:B------:R-:W-:-:S13]  /*2810*/  ISETP.GT.U32.AND P0, PT, R0, 0x7f, PT ;  /* 0x0000007f0000780c */ /* 0x000fda0003f04070 */
[----:B------:R-:W-:Y:S05]  /*2820*/  @P0 BRA `(.L_x_376) ;  /* 0x0000000800900947 */ /* 0x000fea0003800000 */
[----:B------:R-:W-:Y:S01]  /*2830*/  UISETP.GE.U32.AND UP0, UPT, UR22, 0x7, UPT ;  /* 0x000000071600788c */ /* 0x000fe2000bf06070 */
[----:B0-----:R-:W-:-:S08]  /*2840*/  IMAD.MOV.U32 R3, RZ, RZ, RZ ;  /* 0x000000ffff037224 */ /* 0x001fd000078e00ff */
[----:B------:R-:W-:Y:S05]  /*2850*/  BRA.U !UP0, `(.L_x_411) ;  /* 0x0000000508147547 */ /* 0x000fea000b800000 */
[----:B------:R-:W0:Y:S01]  /*2860*/  LDC.64 R2, c[0x0][0x380] ;  /* 0x0000e000ff027b82 */ /* 0x000e220000000a00 */
[----:B------:R-:W-:-:S07]  /*2870*/  IMAD.MOV.U32 R9, RZ, RZ, RZ ;  /* 0x000000ffff097224 */ /* 0x000fce00078e00ff */
.L_x_428:
        /* <DEDUP_REMOVED lines=18> */
.L_x_413:
[----:B------:R-:W-:Y:S05]  /*29a0*/  BSYNC.RECONVERGENT B1 ;  /* 0x0000000000017941 */ /* 0x000fea0003800200 */
.L_x_412:
[----:B------:R-:W-:Y:S04]  /*29b0*/  BSSY.RECONVERGENT B1, `(.L_x_414) ;  /* 0x0000005000017945 */ /* 0x000fe80003800200 */
[----:B------:R-:W-:Y:S05]  /*29c0*/  @!P1 BRA `(.L_x_415) ;  /* 0x00000000000c9947 */ /* 0x000fea0003800000 */
[----:B0-----:R-:W-:Y:S02]  /*29d0*/  IMAD.MOV.U32 R14, RZ, RZ, R13 ;  /* 0x000000ffff0e7224 */ /* 0x001fe400078e000d */
[----:B------:R-:W-:-:S05]  /*29e0*/  IMAD.MOV.U32 R15, RZ, RZ, RZ ;  /* 0x000000ffff0f7224 */ /* 0x000fca00078e00ff */
[----:B------:R1:W-:Y:S02]  /*29f0*/  REDG.E.ADD.64.STRONG.GPU desc[UR20][R6.64+0xc00], R14 ;  /* 0x000c000e0600798e */ /* 0x0003e4000c12e514 */
.L_x_415:
[----:B------:R-:W-:Y:S05]  /*2a00*/  BSYNC.RECONVERGENT B1 ;  /* 0x0000000000017941 */ /* 0x000fea0003800200 */
.L_x_414:
        /* <DEDUP_REMOVED lines=12> */
.L_x_417:
[----:B------:R-:W-:Y:S05]  /*2ad0*/  BSYNC.RECONVERGENT B1 ;  /* 0x0000000000017941 */ /* 0x000fea0003800200 */
.L_x_416:
[----:B------:R-:W-:Y:S04]  /*2ae0*/  BSSY.RECONVERGENT B1, `(.L_x_418) ;  /* 0x0000005000017945 */ /* 0x000fe80003800200 */
[----:B------:R-:W-:Y:S05]  /*2af0*/  @!P1 BRA `(.L_x_419) ;  /* 0x00000000000c9947 */ /* 0x000fea0003800000 */
[----:B012---:R-:W-:Y:S02]  /*2b00*/  IMAD.MOV.U32 R14, RZ, RZ, R18 ;  /* 0x000000ffff0e7224 */ /* 0x007fe400078e0012 */
[----:B------:R-:W-:-:S05]  /*2b10*/  IMAD.MOV.U32 R15, RZ, RZ, RZ ;  /* 0x000000ffff0f7224 */ /* 0x000fca00078e00ff */
[----:B------:R3:W-:Y:S02]  /*2b20*/  REDG.E.ADD.64.STRONG.GPU desc[UR20][R6.64+0x1c00], R14 ;  /* 0x001c000e0600798e */ /* 0x0007e4000c12e514 */
.L_x_419:
[----:B------:R-:W-:Y:S05]  /*2b30*/  BSYNC.RECONVERGENT B1 ;  /* 0x0000000000017941 */ /* 0x000fea0003800200 */
.L_x_418:
[----:B------:R-:W-:Y:S04]  /*2b40*/  BSSY.RECONVERGENT B1, `(.L_x_420) ;  /* 0x0000005000017945 */ /* 0x000fe80003800200 */
[----:B------:R-:W-:Y:S05]  /*2b50*/  @!P2 BRA `(.L_x_421) ;  /* 0x00000000000ca947 */ /* 0x000fea0003800000 */
[----:B0123--:R-:W-:Y:S02]  /*2b60*/  IMAD.MOV.U32 R14, RZ, RZ, R19 ;  /* 0x000000ffff0e7224 */ /* 0x00ffe400078e0013 */
[----:B------:R-:W-:-:S05]  /*2b70*/  IMAD.MOV.U32 R15, RZ, RZ, RZ ;  /* 0x000000ffff0f7224 */ /* 0x000fca00078e00ff */
[----:B------:R4:W-:Y:S02]  /*2b80*/  REDG.E.ADD.64.STRONG.GPU desc[UR20][R6.64+0x2400], R14 ;  /* 0x0024000e0600798e */ /* 0x0009e4000c12e514 */
.L_x_421:
[----:B------:R-:W-:Y:S05]  /*2b90*/  BSYNC.RECONVERGENT B1 ;  /* 0x0000000000017941 */ /* 0x000fea0003800200 */
.L_x_420:
[----:B------:R-:W-:Y:S04]  /*2ba0*/  BSSY.RECONVERGENT B1, `(.L_x_422) ;  /* 0x0000004000017945 */ /* 0x000fe80003800200 */
[----:B------:R-:W-:Y:S05]  /*2bb0*/  @!P3 BRA `(.L_x_423) ;  /* 0x000000000008b947 */ /* 0x000fea0003800000 */
[----:B------:R-:W-:-:S05]  /*2bc0*/  IMAD.MOV.U32 R17, RZ, RZ, RZ ;  /* 0x000000ffff117224 */ /* 0x000fca00078e00ff */
[----:B------:R0:W-:Y:S02]  /*2bd0*/  REDG.E.ADD.64.STRONG.GPU desc[UR20][R6.64+0x2c00], R16 ;  /* 0x002c00100600798e */ /* 0x0001e4000c12e514 */
.L_x_423:
[----:B------:R-:W-:Y:S05]  /*2be0*/  BSYNC.RECONVERGENT B1 ;  /* 0x0000000000017941 */ /* 0x000fea0003800200 */
.L_x_422:
[----:B------:R-:W-:Y:S04]  /*2bf0*/  BSSY.RECONVERGENT B1, `(.L_x_424) ;  /* 0x0000004000017945 */ /* 0x000fe80003800200 */
[----:B------:R-:W-:Y:S05]  /*2c00*/  @!P4 BRA `(.L_x_425) ;  /* 0x000000000008c947 */ /* 0x000fea0003800000 */
[----:B------:R-:W-:-:S05]  /*2c10*/  IMAD.MOV.U32 R13, RZ, RZ, RZ ;  /* 0x000000ffff0d7224 */ /* 0x000fca00078e00ff */
[----:B------:R0:W-:Y:S02]  /*2c20*/  REDG.E.ADD.64.STRONG.GPU desc[UR20][R6.64+0x3400], R12 ;  /* 0x0034000c0600798e */ /* 0x0001e4000c12e514 */
.L_x_425:
[----:B------:R-:W-:Y:S05]  /*2c30*/  BSYNC.RECONVERGENT B1 ;  /* 0x0000000000017941 */ /* 0x000fea0003800200 */
.L_x_424:
[----:B------:R-:W-:Y:S04]  /*2c40*/  BSSY.RECONVERGENT B1, `(.L_x_426) ;  /* 0x0000004000017945 */ /* 0x000fe80003800200 */
[----:B------:R-:W-:Y:S05]  /*2c50*/  @!P5 BRA `(.L_x_427) ;  /* 0x000000000008d947 */ /* 0x000fea0003800000 */
[----:B------:R-:W-:-:S05]  /*2c60*/  IMAD.MOV.U32 R11, RZ, RZ, RZ ;  /* 0x000000ffff0b7224 */ /* 0x000fca00078e00ff */
[----:B------:R0:W-:Y:S02]  /*2c70*/  REDG.E.ADD.64.STRONG.GPU desc[UR20][R6.64+0x3c00], R10 ;  /* 0x003c000a0600798e */ /* 0x0001e4000c12e514 */
.L_x_427:
[----:B------:R-:W-:Y:S05]  /*2c80*/  BSYNC.RECONVERGENT B1 ;  /* 0x0000000000017941 */ /* 0x000fea0003800200 */
.L_x_426:
[----:B------:R-:W-:Y:S05]  /*2c90*/  @P0 BRA `(.L_x_428) ;  /* 0xfffffff800f80947 */ /* 0x000fea000383ffff */
[----:B------:R-:W-:-:S07]  /*2ca0*/  IMAD.U32 R3, RZ, RZ, UR27 ;  /* 0x0000001bff037e24 */ /* 0x000fce000f8e00ff */
.L_x_411:
        /* <DEDUP_REMOVED lines=20> */
.L_x_431:
[----:B------:R-:W-:Y:S05]  /*2df0*/  BSYNC.RECONVERGENT B1 ;  /* 0x0000000000017941 */ /* 0x000fea0003800200 */
.L_x_430:
        /* <DEDUP_REMOVED lines=9> */
.L_x_433:
[----:B------:R-:W-:Y:S05]  /*2e90*/  BSYNC.RECONVERGENT B1 ;  /* 0x0000000000017941 */ /* 0x000fea0003800200 */
.L_x_432:
        /* <DEDUP_REMOVED lines=8> */
.L_x_435:
[----:B------:R-:W-:Y:S05]  /*2f20*/  BSYNC.RECONVERGENT B1 ;  /* 0x0000000000017941 */ /* 0x000fea0003800200 */
.L_x_434:
        /* <DEDUP_REMOVED lines=9> */
.L_x_437:
[----:B------:R-:W-:Y:S05]  /*2fc0*/  BSYNC.RECONVERGENT B1 ;  /* 0x0000000000017941 */ /* 0x000fea0003800200 */
.L_x_436:
[----:B------:R-:W-:-:S07]  /*2fd0*/  VIADD R3, R3, 0x4 ;  /* 0x0000000403037836 */ /* 0x000fce0000000000 */
.L_x_429:
        /* <DEDUP_REMOVED lines=17> */
.L_x_440:
[----:B------:R-:W-:Y:S05]  /*30f0*/  BSYNC.RECONVERGENT B1 ;  /* 0x0000000000017941 */ /* 0x000fea0003800200 */
.L_x_439:
        /* <DEDUP_REMOVED lines=9> */
.L_x_442:
[----:B------:R-:W-:Y:S05]  /*3190*/  BSYNC.RECONVERGENT B1 ;  /* 0x0000000000017941 */ /* 0x000fea0003800200 */
.L_x_441:
[----:B------:R-:W-:-:S07]  /*31a0*/  VIADD R3, R3, 0x2 ;  /* 0x0000000203037836 */ /* 0x000fce0000000000 */
.L_x_438:
        /* <DEDUP_REMOVED lines=12> */
.L_x_376:
[----:B------:R-:W-:Y:S05]  /*3270*/  BSYNC.RECONVERGENT B0 ;  /* 0x0000000000007941 */ /* 0x000fea0003800200 */
.L_x_375:
[----:B------:R-:W-:Y:S01]  /*3280*/  BAR.SYNC.DEFER_BLOCKING 0x0 ;  /* 0x0000000000007b1d */ /* 0x000fe20000010000 */
[----:B------:R-:W-:-:S04]  /*3290*/  UIADD3 UR6, UP0, UPT, UR6, 0x1, URZ ;  /* 0x0000000106067890 */ /* 0x000fc8000ff1e0ff */
[----:B------:R-:W-:Y:S02]  /*32a0*/  UIADD3.X UR7, UPT, UPT, URZ, UR7, URZ, UP0, !UPT ;  /* 0x00000007ff077290 */ /* 0x000fe400087fe4ff */
[----:B------:R-:W-:-:S04]  /*32b0*/  UISETP.NE.U32.AND UP0, UPT, UR6, UR11, UPT ;  /* 0x0000000b0600728c */ /* 0x000fc8000bf05070 */
[----:B------:R-:W-:-:S09]  /*32c0*/  UISETP.NE.AND.EX UP0, UPT, UR7, UR12, UPT, UP0 ;  /* 0x0000000c0700728c */ /* 0x000fd2000bf05300 */
[----:B------:R-:W-:Y:S05]  /*32d0*/  BRA.U UP0, `(.L_x_443) ;  /* 0xffffffcd00f07547 */ /* 0x000fea000b83ffff */
[----:B------:R-:W-:Y:S05]  /*32e0*/  EXIT ;  /* 0x000000000000794d */ /* 0x000fea0003800000 */
.L_x_444:
        /* <DEDUP_REMOVED lines=9> */
.L_x_660:


//--------------------- .text._ZN3cub18CUB_300001_SM_10006detail10radix_sort31DeviceRadixSortSingleTileKernelINS1_5radix10policy_hubIfiyE10Policy1000ELNS0_9SortOrderE1EfiyNS1_21identity_decomposer_tEEEvPKT1_PSA_PKT2_PSE_T3_iiT4_ --------------------------
	.section	.text._ZN3cub18CUB_300001_SM_10006detail10radix_sort31DeviceRadixSortSingleTileKernelINS1_5radix10policy_hubIfiyE10Policy1000ELNS0_9SortOrderE1EfiyNS1_21identity_decomposer_tEEEvPKT1_PSA_PKT2_PSE_T3_iiT4_,"ax",@progbits
	.align	128
        .global         _ZN3cub18CUB_300001_SM_10006detail10radix_sort31DeviceRadixSortSingleTileKernelINS1_5radix10policy_hubIfiyE10Policy1000ELNS0_9SortOrderE1EfiyNS1_21identity_decomposer_tEEEvPKT1_PSA_PKT2_PSE_T3_iiT4_
        .type           _ZN3cub18CUB_300001_SM_10006detail10radix_sort31DeviceRadixSortSingleTileKernelINS1_5radix10policy_hubIfiyE10Policy1000ELNS0_9SortOrderE1EfiyNS1_21identity_decomposer_tEEEvPKT1_PSA_PKT2_PSE_T3_iiT4_,@function
        .size           _ZN3cub18CUB_300001_SM_10006detail10radix_sort31DeviceRadixSortSingleTileKernelINS1_5radix10policy_hubIfiyE10Policy1000ELNS0_9SortOrderE1EfiyNS1_21identity_decomposer_tEEEvPKT1_PSA_PKT2_PSE_T3_iiT4_,(.L_x_661 - _ZN3cub18CUB_300001_SM_10006detail10radix_sort31DeviceRadixSortSingleTileKernelINS1_5radix10policy_hubIfiyE10Policy1000ELNS0_9SortOrderE1EfiyNS1_21identity_decomposer_tEEEvPKT1_PSA_PKT2_PSE_T3_iiT4_)
        .other          _ZN3cub18CUB_300001_SM_10006detail10radix_sort31DeviceRadixSortSingleTileKernelINS1_5radix10policy_hubIfiyE10Policy1000ELNS0_9SortOrderE1EfiyNS1_21identity_decomposer_tEEEvPKT1_PSA_PKT2_PSE_T3_iiT4_,@"STO_CUDA_ENTRY STV_DEFAULT"
_ZN3cub18CUB_300001_SM_10006detail10radix_sort31DeviceRadixSortSingleTileKernelINS1_5radix10policy_hubIfiyE10Policy1000ELNS0_9SortOrderE1EfiyNS1_21identity_decomposer_tEEEvPKT1_PSA_PKT2_PSE_T3_iiT4_:
.text._ZN3cub18CUB_300001_SM_10006detail10radix_sort31DeviceRadixSortSingleTileKernelINS1_5radix10policy_hubIfiyE10Policy1000ELNS0_9SortOrderE1EfiyNS1_21identity_decomposer_tEEEvPKT1_PSA_PKT2_PSE_T3_iiT4_:
        /* <DEDUP_REMOVED lines=222> */
.L_x_446:
        /* <DEDUP_REMOVED lines=593> */
.L_x_445:
        /* <DEDUP_REMOVED lines=288> */
.L_x_447:
        /* <DEDUP_REMOVED lines=9> */
.L_x_661:


//--------------------- .text._ZN3cub18CUB_300001_SM_10006detail11EmptyKernelIvEEvv --------------------------
	.section	.text._ZN3cub18CUB_300001_SM_10006detail11EmptyKernelIvEEvv,"ax",@progbits
	.align	128
        .global         _ZN3cub18CUB_300001_SM_10006detail11EmptyKernelIvEEvv
        .type           _ZN3cub18CUB_300001_SM_10006detail11EmptyKernelIvEEvv,@function
        .size           _ZN3cub18CUB_300001_SM_10006detail11EmptyKernelIvEEvv,(.L_x_662 - _ZN3cub18CUB_300001_SM_10006detail11EmptyKernelIvEEvv)
        .other          _ZN3cub18CUB_300001_SM_10006detail11EmptyKernelIvEEvv,@"STO_CUDA_ENTRY STV_DEFAULT"
_ZN3cub18CUB_300001_SM_10006detail11EmptyKernelIvEEvv:
.text._ZN3cub18CUB_300001_SM_10006detail11EmptyKernelIvEEvv:
[----:B------:R-:W-:Y:S01]  /*0000*/  LDC R1, c[0x0][0x37c] ;  /* 0x0000df00ff017b82 */ /* 0x000fe20000000800 */
[----:B------:R-:W-:Y:S05]  /*0010*/  EXIT ;  /* 0x000000000000794d */ /* 0x000fea0003800000 */
.L_x_448:
        /* <DEDUP_REMOVED lines=14> */
.L_x_662:


//--------------------- .text._Z6mutatePfS_S_     --------------------------
	.section	.text._Z6mutatePfS_S_,"ax",@progbits
	.align	128
        .global         _Z6mutatePfS_S_
        .type           _Z6mutatePfS_S_,@function
        .size           _Z6mutatePfS_S_,(.L_x_649 - _Z6mutatePfS_S_)
        .other          _Z6mutatePfS_S_,@"STO_CUDA_ENTRY STV_DEFAULT"
_Z6mutatePfS_S_:
.text._Z6mutatePfS_S_:
[----:B------:R-:W-:Y:S01]  /*0000*/  LDC R1, c[0x0][0x37c] ;  /* 0x0000df00ff017b82 */ /* 0x000fe20000000800 */
[----:B------:R-:W0:Y:S07]  /*0010*/  S2R R3, SR_TID.X ;  /* 0x0000000000037919 */ /* 0x000e2e0000002100 */
[----:B------:R-:W0:Y:S01]  /*0020*/  S2UR UR4, SR_CTAID.X ;  /* 0x00000000000479c3 */ /* 0x000e220000002500 */
[----:B------:R-:W1:Y:S07]  /*0030*/  LDCU.64 UR6, c[0x0][0x358] ;  /* 0x00006b00ff0677ac */ /* 0x000e6e0008000a00 */
[----:B------:R-:W0:Y:S08]  /*0040*/  LDC R2, c[0x0][0x360] ;  /* 0x0000d800ff027b82 */ /* 0x000e300000000800 */
[----:B------:R-:W2:Y:S01]  /*0050*/  LDC.64 R4, c[0x0][0x388] ;  /* 0x0000e200ff047b82 */ /* 0x000ea20000000a00 */
[----:B0-----:R-:W-:-:S04]  /*0060*/  IMAD R2, R2, UR4, R3 ;  /* 0x0000000402027c24 */ /* 0x001fc8000f8e0203 */
[----:B--2---:R-:W-:-:S06]  /*0070*/  IMAD.WIDE R4, R2, 0x4, R4 ;  /* 0x0000000402047825 */ /* 0x004fcc00078e0204 */
[----:B-1----:R-:W2:Y:S01]  /*0080*/  LDG.E R4, desc[UR6][R4.64] ;  /* 0x0000000604047981 */ /* 0x002ea2000c1e1900 */
[----:B------:R-:W-:Y:S01]  /*0090*/  UMOV UR4, 0x47ae147b ;  /* 0x47ae147b00047882 */ /* 0x000fe20000000000 */
[----:B------:R-:W-:Y:S01]  /*00a0*/  UMOV UR5, 0x3f847ae1 ;  /* 0x3f847ae100057882 */ /* 0x000fe20000000000 */
[----:B--2---:R-:W0:Y:S02]  /*00b0*/  F2F.F64.F32 R6, R4 ;  /* 0x0000000400067310 */ /* 0x004e240000201800 */
[----:B0-----:R-:W-:-:S14]  /*00c0*/  DSETP.GEU.AND P0, PT, R6, UR4, PT ;  /* 0x0000000406007e2a */ /* 0x001fdc000bf0e000 */
[----:B------:R-:W-:Y:S05]  /*00d0*/  @P0 EXIT ;  /* 0x000000000000094d */ /* 0x000fea0003800000 */
[----:B------:R-:W0:Y:S02]  /*00e0*/  LDC.64 R4, c[0x0][0x390] ;  /* 0x0000e400ff047b82 */ /* 0x000e240000000a00 */
[----:B0-----:R-:W-:-:S05]  /*00f0*/  IMAD.WIDE R4, R2, 0x4, R4 ;  /* 0x0000000402047825 */ /* 0x001fca00078e0204 */
[----:B------:R-:W2:Y:S01]  /*0100*/  LDG.E R0, desc[UR6][R4.64] ;  /* 0x0000000604007981 */ /* 0x000ea2000c1e1900 */
[----:B------:R-:W-:Y:S01]  /*0110*/  IMAD.MOV.U32 R6, RZ, RZ, 0x3e4ccccd ;  /* 0x3e4ccccdff067424 */ /* 0x000fe200078e00ff */
[----:B------:R-:W-:Y:S01]  /*0120*/  BSSY.RECONVERGENT B1, `(.L_x_449) ;  /* 0x000000b000017945 */ /* 0x000fe20003800200 */
[----:B------:R-:W-:-:S04]  /*0130*/  IMAD.MOV.U32 R3, RZ, RZ, 0x40a00000 ;  /* 0x40a00000ff037424 */ /* 0x000fc800078e00ff */
[----:B------:R-:W-:-:S04]  /*0140*/  FFMA R3, R6, -R3, 1 ;  /* 0x3f80000006037423 */ /* 0x000fc80000000803 */
[----:B------:R-:W-:Y:S01]  /*0150*/  FFMA R3, R3, R6, 0.20000000298023223877 ;  /* 0x3e4ccccd03037423 */ /* 0x000fe20000000006 */
[----:B--2---:R-:W0:Y:S03]  /*0160*/  FCHK P0, R0, 5 ;  /* 0x40a0000000007902 */ /* 0x004e260000000000 */
[----:B------:R-:W-:-:S04]  /*0170*/  FFMA R6, R0, R3, RZ ;  /* 0x0000000300067223 */ /* 0x000fc800000000ff */
[----:B------:R-:W-:-:S04]  /*0180*/  FFMA R7, R6, -5, R0 ;  /* 0xc0a0000006077823 */ /* 0x000fc80000000000 */
[----:B------:R-:W-:Y:S01]  /*0190*/  FFMA R6, R3, R7, R6 ;  /* 0x0000000703067223 */ /* 0x000fe20000000006 */
[----:B0-----:R-:W-:Y:S06]  /*01a0*/  @!P0 BRA `(.L_x_450) ;  /* 0x0000000000088947 */ /* 0x001fec0003800000 */
[----:B------:R-:W-:-:S07]  /*01b0*/  MOV R4, 0x1d0 ;  /* 0x000001d000047802 */ /* 0x000fce0000000f00 */
[----:B------:R-:W-:Y:S05]  /*01c0*/  CALL.REL.NOINC `($__internal_0_$__cuda_sm3x_div_rn_noftz_f32_slowpath) ;  /* 0x0000000000307944 */ /* 0x000fea0003c00000 */
.L_x_450:
[----:B------:R-:W-:Y:S05]  /*01d0*/  BSYNC.RECONVERGENT B1 ;  /* 0x0000000000017941 */ /* 0x000fea0003800200 */
.L_x_449:
[----:B------:R-:W0:Y:S02]  /*01e0*/  LDC.64 R4, c[0x0][0x380] ;  /* 0x0000e000ff047b82 */ /* 0x000e240000000a00 */
[----:B0-----:R-:W-:-:S05]  /*01f0*/  IMAD.WIDE R2, R2, 0x4, R4 ;  /* 0x0000000402027825 */ /* 0x001fca00078e0204 */
[----:B------:R-:W2:Y:S02]  /*0200*/  LDG.E R5, desc[UR6][R2.64] ;  /* 0x0000000602057981 */ /* 0x000ea4000c1e1900 */
[----:B--2---:R-:W-:-:S05]  /*0210*/  FADD R5, R5, R6 ;  /* 0x0000000605057221 */ /* 0x004fca0000000000 */
[----:B------:R-:W-:-:S04]  /*0220*/  FMNMX.NAN R5, R5, 1, PT ;  /* 0x3f80000005057809 */ /* 0x000fc80003820000 */
[----:B------:R-:W-:Y:S01]  /*0230*/  FSETP.GEU.AND P0, PT, R5, -1, PT ;  /* 0xbf8000000500780b */ /* 0x000fe20003f0e000 */
[----:B------:R0:W-:-:S12]  /*0240*/  STG.E desc[UR6][R2.64], R5 ;  /* 0x0000000502007986 */ /* 0x0001d8000c101906 */
[----:B0-----:R-:W-:Y:S05]  /*0250*/  @P0 EXIT ;  /* 0x000000000000094d */ /* 0x001fea0003800000 */
[----:B------:R-:W-:-:S05]  /*0260*/  IMAD.MOV.U32 R5, RZ, RZ, -0x40800000 ;  /* 0xbf800000ff057424 */ /* 0x000fca00078e00ff */
[----:B------:R-:W-:Y:S01]  /*0270*/  STG.E desc[UR6][R2.64], R5 ;  /* 0x0000000502007986 */ /* 0x000fe2000c101906 */
[----:B------:R-:W-:Y:S05]  /*0280*/  EXIT ;  /* 0x000000000000794d */ /* 0x000fea0003800000 */
        .weak           $__internal_0_$__cuda_sm3x_div_rn_noftz_f32_slowpath
        .type           $__internal_0_$__cuda_sm3x_div_rn_noftz_f32_slowpath,@function
        .size           $__internal_0_$__cuda_sm3x_div_rn_noftz_f32_slowpath,(.L_x_649 - $__internal_0_$__cuda_sm3x_div_rn_noftz_f32_slowpath)
$__internal_0_$__cuda_sm3x_div_rn_noftz_f32_slowpath:
[--C-:B------:R-:W-:Y:S01]  /*0290*/  SHF.R.U32.HI R3, RZ, 0x17, R0.reuse ;  /* 0x00000017ff037819 */ /* 0x100fe20000011600 */
[----:B------:R-:W-:Y:S04]  /*02a0*/  BSSY.RECONVERGENT B0, `(.L_x_451) ;  /* 0x000005c000007945 */ /* 0x000fe80003800200 */
[----:B------:R-:W-:Y:S01]  /*02b0*/  BSSY.RELIABLE B2, `(.L_x_452) ;  /* 0x000001a000027945 */ /* 0x000fe20003800100 */
[----:B------:R-:W-:Y:S01]  /*02c0*/  IMAD.MOV.U32 R5, RZ, RZ, R0 ;  /* 0x000000ffff057224 */ /* 0x000fe200078e0000 */
[----:B------:R-:W-:-:S05]  /*02d0*/  LOP3.LUT R3, R3, 0xff, RZ, 0xc0, !PT ;  /* 0x000000ff03037812 */ /* 0x000fca00078ec0ff */
[----:B------:R-:W-:-:S05]  /*02e0*/  VIADD R7, R3, 0xffffffff ;  /* 0xffffffff03077836 */ /* 0x000fca0000000000 */
[----:B------:R-:W-:-:S13]  /*02f0*/  ISETP.GT.U32.OR P0, PT, R7, 0xfd, !PT ;  /* 0x000000fd0700780c */ /* 0x000fda0007f04470 */
[----:B------:R-:W-:Y:S01]  /*0300*/  @!P0 IMAD.MOV.U32 R6, RZ, RZ, RZ ;  /* 0x000000ffff068224 */ /* 0x000fe200078e00ff */
[----:B------:R-:W-:Y:S06]  /*0310*/  @!P0 BRA `(.L_x_453) ;  /* 0x00000000004c8947 */ /* 0x000fec0003800000 */
[----:B------:R-:W-:-:S13]  /*0320*/  FSETP.GTU.FTZ.AND P0, PT, |R0|, +INF , PT ;  /* 0x7f8000000000780b */ /* 0x000fda0003f1c200 */
[----:B------:R-:W-:Y:S05]  /*0330*/  @P0 BREAK.RELIABLE B2 ;  /* 0x0000000000020942 */ /* 0x000fea0003800100 */
[----:B------:R-:W-:Y:S05]  /*0340*/  @P0 BRA `(.L_x_454) ;  /* 0x0000000400400947 */ /* 0x000fea0003800000 */
[----:B------:R-:W-:-:S05]  /*0350*/  IMAD.MOV.U32 R6, RZ, RZ, 0x40a00000 ;  /* 0x40a00000ff067424 */ /* 0x000fca00078e00ff */
[----:B------:R-:W-:-:S13]  /*0360*/  LOP3.LUT P0, RZ, R6, 0x7fffffff, R5, 0xc8, !PT ;  /* 0x7fffffff06ff7812 */ /* 0x000fda000780c805 */
[----:B------:R-:W-:Y:S05]  /*0370*/  @!P0 BREAK.RELIABLE B2 ;  /* 0x0000000000028942 */ /* 0x000fea0003800100 */
[----:B------:R-:W-:Y:S05]  /*0380*/  @!P0 BRA `(.L_x_455) ;  /* 0x0000000400288947 */ /* 0x000fea0003800000 */
[----:B------:R-:W-:-:S13]  /*0390*/  LOP3.LUT P0, RZ, R5, 0x7fffffff, RZ, 0xc0, !PT ;  /* 0x7fffffff05ff7812 */ /* 0x000fda000780c0ff */
[----:B------:R-:W-:Y:S05]  /*03a0*/  @!P0 BREAK.RELIABLE B2 ;  /* 0x0000000000028942 */ /* 0x000fea0003800100 */
[----:B------:R-:W-:Y:S05]  /*03b0*/  @!P0 BRA `(.L_x_456) ;  /* 0x0000000400148947 */ /* 0x000fea0003800000 */
[----:B------:R-:W-:Y:S02]  /*03c0*/  FSETP.NEU.FTZ.AND P0, PT, |R0|, +INF , PT ;  /* 0x7f8000000000780b */ /* 0x000fe40003f1d200 */
[----:B------:R-:W-:-:S04]  /*03d0*/  LOP3.LUT P1, RZ, R6, 0x7fffffff, RZ, 0xc0, !PT ;  /* 0x7fffffff06ff7812 */ /* 0x000fc8000782c0ff */
[----:B------:R-:W-:-:S13]  /*03e0*/  PLOP3.LUT P0, PT, P0, P1, PT, 0x2f, 0xf2 ;  /* 0x0000000000f2781c */ /* 0x000fda0000702577 */
[----:B------:R-:W-:Y:S05]  /*03f0*/  @P0 BREAK.RELIABLE B2 ;  /* 0x0000000000020942 */ /* 0x000fea0003800100 */
[----:B------:R-:W-:Y:S05]  /*0400*/  @P0 BRA `(.L_x_457) ;  /* 0x0000000000f40947 */ /* 0x000fea0003800000 */
[----:B------:R-:W-:-:S13]  /*0410*/  ISETP.GE.AND P0, PT, R7, RZ, PT ;  /* 0x000000ff0700720c */ /* 0x000fda0003f06270 */
[----:B------:R-:W-:Y:S02]  /*0420*/  @P0 IMAD.MOV.U32 R6, RZ, RZ, RZ ;  /* 0x000000ffff060224 */ /* 0x000fe400078e00ff */
[----:B------:R-:W-:Y:S01]  /*0430*/  @!P0 FFMA R5, R0, 1.84467440737095516160e+19, RZ ;  /* 0x5f80000000058823 */ /* 0x000fe200000000ff */
[----:B------:R-:W-:-:S07]  /*0440*/  @!P0 IMAD.MOV.U32 R6, RZ, RZ, -0x40 ;  /* 0xffffffc0ff068424 */ /* 0x000fce00078e00ff */
.L_x_453:
[----:B------:R-:W-:Y:S05]  /*0450*/  BSYNC.RELIABLE B2 ;  /* 0x0000000000027941 */ /* 0x000fea0003800100 */
.L_x_452:
[----:B------:R-:W-:Y:S01]  /*0460*/  UMOV UR4, 0x40a00000 ;  /* 0x40a0000000047882 */ /* 0x000fe20000000000 */
[----:B------:R-:W-:Y:S01]  /*0470*/  IADD3 R3, PT, PT, R3, -0x7f, RZ ;  /* 0xffffff8103037810 */ /* 0x000fe20007ffe0ff */
[----:B------:R-:W-:Y:S01]  /*0480*/  UIADD3 UR4, UPT, UPT, UR4, -0x1000000, URZ ;  /* 0xff00000004047890 */ /* 0x000fe2000fffe0ff */
[----:B------:R-:W-:Y:S02]  /*0490*/  BSSY.RECONVERGENT B2, `(.L_x_458) ;  /* 0x0000033000027945 */ /* 0x000fe40003800200 */
[----:B------:R-:W-:Y:S01]  /*04a0*/  IADD3 R6, PT, PT, R6, -0x2, R3 ;  /* 0xfffffffe06067810 */ /* 0x000fe20007ffe003 */
[----:B------:R-:W-:Y:S02]  /*04b0*/  IMAD R0, R3, -0x800000, R5 ;  /* 0xff80000003007824 */ /* 0x000fe400078e0205 */
[----:B------:R-:W-:-:S03]  /*04c0*/  FADD.FTZ R9, -RZ, -UR4 ;  /* 0x80000004ff097e21 */ /* 0x000fc60008010100 */
[----:B------:R-:W0:Y:S02]  /*04d0*/  MUFU.RCP R7, UR4 ;  /* 0x0000000400077d08 */ /* 0x000e240008001000 */
[----:B0-----:R-:W-:-:S04]  /*04e0*/  FFMA R8, R7, R9, 1 ;  /* 0x3f80000007087423 */ /* 0x001fc80000000009 */
[----:B------:R-:W-:-:S04]  /*04f0*/  FFMA R7, R7, R8, R7 ;  /* 0x0000000807077223 */ /* 0x000fc80000000007 */
[----:B------:R-:W-:-:S04]  /*0500*/  FFMA R8, R0, R7, RZ ;  /* 0x0000000700087223 */ /* 0x000fc800000000ff */
[----:B------:R-:W-:-:S04]  /*0510*/  FFMA R5, R9, R8, R0 ;  /* 0x0000000809057223 */ /* 0x000fc80000000000 */
[----:B------:R-:W-:-:S04]  /*0520*/  FFMA R8, R7, R5, R8 ;  /* 0x0000000507087223 */ /* 0x000fc80000000008 */
[----:B------:R-:W-:-:S04]  /*0530*/  FFMA R9, R9, R8, R0 ;  /* 0x0000000809097223 */ /* 0x000fc80000000000 */
[----:B------:R-:W-:-:S05]  /*0540*/  FFMA R5, R7, R9, R8 ;  /* 0x0000000907057223 */ /* 0x000fca0000000008 */
[----:B------:R-:W-:-:S04]  /*0550*/  SHF.R.U32.HI R0, RZ, 0x17, R5 ;  /* 0x00000017ff007819 */ /* 0x000fc80000011605 */
[----:B------:R-:W-:-:S05]  /*0560*/  LOP3.LUT R0, R0, 0xff, RZ, 0xc0, !PT ;  /* 0x000000ff00007812 */ /* 0x000fca00078ec0ff */
[----:B------:R-:W-:-:S04]  /*0570*/  IMAD.IADD R10, R0, 0x1, R6 ;  /* 0x00000001000a7824 */ /* 0x000fc800078e0206 */
[----:B------:R-:W-:-:S05]  /*0580*/  VIADD R0, R10, 0xffffffff ;  /* 0xffffffff0a007836 */ /* 0x000fca0000000000 */
[----:B------:R-:W-:-:S13]  /*0590*/  ISETP.GE.U32.AND P0, PT, R0, 0xfe, PT ;  /* 0x000000fe0000780c */ /* 0x000fda0003f06070 */
[----:B------:R-:W-:Y:S05]  /*05a0*/  @!P0 BRA `(.L_x_459) ;  /* 0x0000000000808947 */ /* 0x000fea0003800000 */
[----:B------:R-:W-:-:S13]  /*05b0*/  ISETP.GT.AND P0, PT, R10, 0xfe, PT ;  /* 0x000000fe0a00780c */ /* 0x000fda0003f04270 */
[----:B------:R-:W-:Y:S05]  /*05c0*/  @P0 BRA `(.L_x_460) ;  /* 0x00000000006c0947 */ /* 0x000fea0003800000 */
[----:B------:R-:W-:-:S13]  /*05d0*/  ISETP.GE.AND P0, PT, R10, 0x1, PT ;  /* 0x000000010a00780c */ /* 0x000fda0003f06270 */
[----:B------:R-:W-:Y:S05]  /*05e0*/  @P0 BRA `(.L_x_461) ;  /* 0x0000000000740947 */ /* 0x000fea0003800000 */
[----:B------:R-:W-:Y:S02]  /*05f0*/  ISETP.GE.AND P0, PT, R10, -0x18, PT ;  /* 0xffffffe80a00780c */ /* 0x000fe40003f06270 */
[----:B------:R-:W-:-:S11]  /*0600*/  LOP3.LUT R5, R5, 0x80000000, RZ, 0xc0, !PT ;  /* 0x8000000005057812 */ /* 0x000fd600078ec0ff */
[----:B------:R-:W-:Y:S05]  /*0610*/  @!P0 BRA `(.L_x_461) ;  /* 0x0000000000688947 */ /* 0x000fea0003800000 */
[CCC-:B------:R-:W-:Y:S01]  /*0620*/  FFMA.RZ R0, R7.reuse, R9.reuse, R8.reuse ;  /* 0x0000000907007223 */ /* 0x1c0fe2000000c008 */
[C---:B------:R-:W-:Y:S01]  /*0630*/  VIADD R6, R10.reuse, 0x20 ;  /* 0x000000200a067836 */ /* 0x040fe20000000000 */
[C---:B------:R-:W-:Y:S02]  /*0640*/  ISETP.NE.AND P2, PT, R10.reuse, RZ, PT ;  /* 0x000000ff0a00720c */ /* 0x040fe40003f45270 */
[----:B------:R-:W-:Y:S02]  /*0650*/  ISETP.NE.AND P1, PT, R10, RZ, PT ;  /* 0x000000ff0a00720c */ /* 0x000fe40003f25270 */
[----:B------:R-:W-:Y:S01]  /*0660*/  LOP3.LUT R3, R0, 0x7fffff, RZ, 0xc0, !PT ;  /* 0x007fffff00037812 */ /* 0x000fe200078ec0ff */
[CCC-:B------:R-:W-:Y:S01]  /*0670*/  FFMA.RP R0, R7.reuse, R9.reuse, R8.reuse ;  /* 0x0000000907007223 */ /* 0x1c0fe20000008008 */
[----:B------:R-:W-:Y:S01]  /*0680*/  FFMA.RM R7, R7, R9, R8 ;  /* 0x0000000907077223 */ /* 0x000fe20000004008 */
[----:B------:R-:W-:Y:S01]  /*0690*/  IMAD.MOV R8, RZ, RZ, -R10 ;  /* 0x000000ffff087224 */ /* 0x000fe200078e0a0a */
[----:B------:R-:W-:-:S03]  /*06a0*/  LOP3.LUT R3, R3, 0x800000, RZ, 0xfc, !PT ;  /* 0x0080000003037812 */ /* 0x000fc600078efcff */
[----:B------:R-:W-:Y:S02]  /*06b0*/  FSETP.NEU.FTZ.AND P0, PT, R0, R7, PT ;  /* 0x000000070000720b */ /* 0x000fe40003f1d000 */
[----:B------:R-:W-:Y:S02]  /*06c0*/  SHF.L.U32 R6, R3, R6, RZ ;  /* 0x0000000603067219 */ /* 0x000fe400000006ff */
[----:B------:R-:W-:Y:S02]  /*06d0*/  SEL R0, R8, RZ, P2 ;  /* 0x000000ff08007207 */ /* 0x000fe40001000000 */
[----:B------:R-:W-:Y:S02]  /*06e0*/  ISETP.NE.AND P1, PT, R6, RZ, P1 ;  /* 0x000000ff0600720c */ /* 0x000fe40000f25270 */
[----:B------:R-:W-:Y:S02]  /*06f0*/  SHF.R.U32.HI R0, RZ, R0, R3 ;  /* 0x00000000ff007219 */ /* 0x000fe40000011603 */
[----:B------:R-:W-:-:S02]  /*0700*/  PLOP3.LUT P0, PT, P0, P1, PT, 0xf8, 0x8f ;  /* 0x00000000008f781c */ /* 0x000fc40000703f70 */
[----:B------:R-:W-:Y:S02]  /*0710*/  SHF.R.U32.HI R6, RZ, 0x1, R0 ;  /* 0x00000001ff067819 */ /* 0x000fe40000011600 */
[----:B------:R-:W-:-:S04]  /*0720*/  SEL R3, RZ, 0x1, !P0 ;  /* 0x00000001ff037807 */ /* 0x000fc80004000000 */
[----:B------:R-:W-:-:S04]  /*0730*/  LOP3.LUT R3, R3, 0x1, R6, 0xf8, !PT ;  /* 0x0000000103037812 */ /* 0x000fc800078ef806 */
[----:B------:R-:W-:-:S04]  /*0740*/  LOP3.LUT R3, R3, R0, RZ, 0xc0, !PT ;  /* 0x0000000003037212 */ /* 0x000fc800078ec0ff */
[----:B------:R-:W-:-:S04]  /*0750*/  IADD3 R6, PT, PT, R6, R3, RZ ;  /* 0x0000000306067210 */ /* 0x000fc80007ffe0ff */
[----:B------:R-:W-:Y:S01]  /*0760*/  LOP3.LUT R5, R6, R5, RZ, 0xfc, !PT ;  /* 0x0000000506057212 */ /* 0x000fe200078efcff */
[----:B------:R-:W-:Y:S06]  /*0770*/  BRA `(.L_x_461) ;  /* 0x0000000000107947 */ /* 0x000fec0003800000 */
.L_x_460:
[----:B------:R-:W-:-:S04]  /*0780*/  LOP3.LUT R5, R5, 0x80000000, RZ, 0xc0, !PT ;  /* 0x8000000005057812 */ /* 0x000fc800078ec0ff */
[----:B------:R-:W-:Y:S01]  /*0790*/  LOP3.LUT R5, R5, 0x7f800000, RZ, 0xfc, !PT ;  /* 0x7f80000005057812 */ /* 0x000fe200078efcff */
[----:B------:R-:W-:Y:S06]  /*07a0*/  BRA `(.L_x_461) ;  /* 0x0000000000047947 */ /* 0x000fec0003800000 */
.L_x_459:
[----:B------:R-:W-:-:S07]  /*07b0*/  IMAD R5, R6, 0x800000, R5 ;  /* 0x0080000006057824 */ /* 0x000fce00078e0205 */
.L_x_461:
[----:B------:R-:W-:Y:S05]  /*07c0*/  BSYNC.RECONVERGENT B2 ;  /* 0x0000000000027941 */ /* 0x000fea0003800200 */
.L_x_458:
[----:B------:R-:W-:Y:S05]  /*07d0*/  BRA `(.L_x_462) ;  /* 0x0000000000207947 */ /* 0x000fea0003800000 */
.L_x_457:
[----:B------:R-:W-:-:S04]  /*07e0*/  LOP3.LUT R5, R6, 0x80000000, R5, 0x48, !PT ;  /* 0x8000000006057812 */ /* 0x000fc800078e4805 */
[----:B------:R-:W-:Y:S01]  /*07f0*/  LOP3.LUT R5, R5, 0x7f800000, RZ, 0xfc, !PT ;  /* 0x7f80000005057812 */ /* 0x000fe200078efcff */
[----:B------:R-:W-:Y:S06]  /*0800*/  BRA `(.L_x_462) ;  /* 0x0000000000147947 */ /* 0x000fec0003800000 */
.L_x_456:
[----:B------:R-:W-:Y:S01]  /*0810*/  LOP3.LUT R5, R6, 0x80000000, R5, 0x48, !PT ;  /* 0x8000000006057812 */ /* 0x000fe200078e4805 */
[----:B------:R-:W-:Y:S06]  /*0820*/  BRA `(.L_x_462) ;  /* 0x00000000000c7947 */ /* 0x000fec0003800000 */
.L_x_455:
[----:B------:R-:W0:Y:S01]  /*0830*/  MUFU.RSQ R5, -QNAN ;  /* 0xffc0000000057908 */ /* 0x000e220000001400 */
[----:B------:R-:W-:Y:S05]  /*0840*/  BRA `(.L_x_462) ;  /* 0x0000000000047947 */ /* 0x000fea0003800000 */
.L_x_454:
[----:B------:R-:W-:-:S07]  /*0850*/  FADD.FTZ R5, R0, 5 ;  /* 0x40a0000000057421 */ /* 0x000fce0000010000 */
.L_x_462:
[----:B------:R-:W-:Y:S05]  /*0860*/  BSYNC.RECONVERGENT B0 ;  /* 0x0000000000007941 */ /* 0x000fea0003800200 */
.L_x_451:
[----:B0-----:R-:W-:Y:S02]  /*0870*/  IMAD.MOV.U32 R6, RZ, RZ, R5 ;  /* 0x000000ffff067224 */ /* 0x001fe400078e0005 */
[----:B------:R-:W-:-:S04]  /*0880*/  IMAD.MOV.U32 R5, RZ, RZ, 0x0 ;  /* 0x00000000ff057424 */ /* 0x000fc800078e00ff */
[----:B------:R-:W-:Y:S05]  /*0890*/  RET.REL.NODEC R4 `(_Z6mutatePfS_S_) ;  /* 0xfffffff404d87950 */ /* 0x000fea0003c3ffff */
.L_x_463:
        /* <DEDUP_REMOVED lines=14> */
.L_x_649:


//--------------------- .text._Z9crossoverPfS_PjS0_i --------------------------
	.section	.text._Z9crossoverPfS_PjS0_i,"ax",@progbits
	.align	128
        .global         _Z9crossoverPfS_PjS0_i
        .type           _Z9crossoverPfS_PjS0_i,@function
        .size           _Z9crossoverPfS_PjS0_i,(.L_x_664 - _Z9crossoverPfS_PjS0_i)
        .other          _Z9crossoverPfS_PjS0_i,@"STO_CUDA_ENTRY STV_DEFAULT"
_Z9crossoverPfS_PjS0_i:
.text._Z9crossoverPfS_PjS0_i:
[----:B------:R-:W-:Y:S01]  /*0000*/  LDC R1, c[0x0][0x37c] ;  /* 0x0000df00ff017b82 */ /* 0x000fe20000000800 */
[----:B------:R-:W0:Y:S01]  /*0010*/  LDCU.64 UR4, c[0x0][0x388] ;  /* 0x00007100ff0477ac */ /* 0x000e220008000a00 */
[----:B------:R-:W1:Y:S01]  /*0020*/  S2R R0, SR_CTAID.X ;  /* 0x0000000000007919 */ /* 0x000e620000002500 */
[----:B------:R-:W-:Y:S01]  /*0030*/  IMAD.MOV.U32 R4, RZ, RZ, RZ ;  /* 0x000000ffff047224 */ /* 0x000fe200078e00ff */
[----:B------:R-:W2:Y:S01]  /*0040*/  LDCU.64 UR6, c[0x0][0x358] ;  /* 0x00006b00ff0677ac */ /* 0x000ea20008000a00 */
[----:B0-----:R-:W-:-:S04]  /*0050*/  UIADD3 UR4, UP0, UPT, UR4, 0x20, URZ ;  /* 0x0000002004047890 */ /* 0x001fc8000ff1e0ff */
[----:B------:R-:W-:Y:S02]  /*0060*/  UIADD3.X UR5, UPT, UPT, URZ, UR5, URZ, UP0, !UPT ;  /* 0x00000005ff057290 */ /* 0x000fe400087fe4ff */
[----:B------:R-:W-:Y:S01]  /*0070*/  IMAD.U32 R2, RZ, RZ, UR4 ;  /* 0x00000004ff027e24 */ /* 0x000fe2000f8e00ff */
[----:B------:R-:W-:-:S03]  /*0080*/  UMOV UR4, URZ ;  /* 0x000000ff00047c82 */ /* 0x000fc60008000000 */
[----:B--2---:R-:W-:-:S07]  /*0090*/  IMAD.U32 R3, RZ, RZ, UR5 ;  /* 0x00000005ff037e24 */ /* 0x004fce000f8e00ff */
.L_x_464:
[----:B--2---:R-:W2:Y:S04]  /*00a0*/  LDG.E R15, desc[UR6][R2.64+-0x20] ;  /* 0xffffe006020f7981 */ /* 0x004ea8000c1e1900 */
[----:B------:R-:W3:Y:S04]  /*00b0*/  LDG.E R16, desc[UR6][R2.64+-0x1c] ;  /* 0xffffe40602107981 */ /* 0x000ee8000c1e1900 */
[----:B------:R-:W4:Y:S04]  /*00c0*/  LDG.E R19, desc[UR6][R2.64+-0x18] ;  /* 0xffffe80602137981 */ /* 0x000f28000c1e1900 */
[----:B------:R-:W5:Y:S04]  /*00d0*/  LDG.E R14, desc[UR6][R2.64+-0x14] ;  /* 0xffffec06020e7981 */ /* 0x000f68000c1e1900 */
[----:B------:R-:W5:Y:S04]  /*00e0*/  LDG.E R13, desc[UR6][R2.64+-0x10] ;  /* 0xfffff006020d7981 */ /* 0x000f68000c1e1900 */
[----:B------:R-:W5:Y:S04]  /*00f0*/  LDG.E R12, desc[UR6][R2.64+-0xc] ;  /* 0xfffff406020c7981 */ /* 0x000f68000c1e1900 */
[----:B------:R-:W5:Y:S04]  /*0100*/  LDG.E R11, desc[UR6][R2.64+-0x8] ;  /* 0xfffff806020b7981 */ /* 0x000f68000c1e1900 */
[----:B------:R-:W5:Y:S04]  /*0110*/  LDG.E R10, desc[UR6][R2.64+-0x4] ;  /* 0xfffffc06020a7981 */ /* 0x000f68000c1e1900 */
[----:B------:R-:W5:Y:S04]  /*0120*/  LDG.E R9, desc[UR6][R2.64] ;  /* 0x0000000602097981 */ /* 0x000f68000c1e1900 */
[----:B------:R-:W5:Y:S04]  /*0130*/  LDG.E R8, desc[UR6][R2.64+0x4] ;  /* 0x0000040602087981 */ /* 0x000f68000c1e1900 */
[----:B0-----:R-:W5:Y:S04]  /*0140*/  LDG.E R7, desc[UR6][R2.64+0x8] ;  /* 0x0000080602077981 */ /* 0x001f68000c1e1900 */
[----:B------:R-:W5:Y:S01]  /*0150*/  LDG.E R6, desc[UR6][R2.64+0xc] ;  /* 0x00000c0602067981 */ /* 0x000f62000c1e1900 */
[----:B------:R-:W-:-:S03]  /*0160*/  I2FP.F32.S32 R4, R4 ;  /* 0x0000000400047245 */ /* 0x000fc60000201400 */
[----:B------:R-:W5:Y:S02]  /*0170*/  LDG.E R5, desc[UR6][R2.64+0x10] ;  /* 0x0000100602057981 */ /* 0x000f64000c1e1900 */
[----:B--2---:R-:W-:Y:S02]  /*0180*/  FADD R17, R15, R4 ;  /* 0x000000040f117221 */ /* 0x004fe40000000000 */
[----:B------:R-:W2:Y:S04]  /*0190*/  LDG.E R4, desc[UR6][R2.64+0x14] ;  /* 0x0000140602047981 */ /* 0x000ea8000c1e1900 */
[----:B------:R-:W0:Y:S02]  /*01a0*/  F2I.TRUNC.NTZ R17, R17 ;  /* 0x0000001100117305 */ /* 0x000e24000020f100 */
[----:B0-----:R-:W-:-:S05]  /*01b0*/  I2FP.F32.S32 R15, R17 ;  /* 0x00000011000f7245 */ /* 0x001fca0000201400 */
[----:B---3--:R-:W-:Y:S02]  /*01c0*/  FADD R18, R16, R15 ;  /* 0x0000000f10127221 */ /* 0x008fe40000000000 */
[----:B------:R-:W3:Y:S04]  /*01d0*/  LDG.E R15, desc[UR6][R2.64+0x18] ;  /* 0x00001806020f7981 */ /* 0x000ee8000c1e1900 */
[----:B------:R-:W0:Y:S02]  /*01e0*/  F2I.TRUNC.NTZ R18, R18 ;  /* 0x0000001200127305 */ /* 0x000e24000020f100 */
[----:B0-----:R-:W-:-:S05]  /*01f0*/  I2FP.F32.S32 R16, R18 ;  /* 0x0000001200107245 */ /* 0x001fca0000201400 */
[----:B----4-:R-:W-:Y:S02]  /*0200*/  FADD R19, R19, R16 ;  /* 0x0000001013137221 */ /* 0x010fe40000000000 */
[----:B------:R-:W4:Y:S04]  /*0210*/  LDG.E R16, desc[UR6][R2.64+0x1c] ;  /* 0x00001c0602107981 */ /* 0x000f28000c1e1900 */
[----:B------:R-:W0:Y:S02]  /*0220*/  F2I.TRUNC.NTZ R19, R19 ;  /* 0x0000001300137305 */ /* 0x000e24000020f100 */
[----:B0-----:R-:W-:-:S05]  /*0230*/  I2FP.F32.S32 R21, R19 ;  /* 0x0000001300157245 */ /* 0x001fca0000201400 */
[----:B-----5:R-:W-:-:S06]  /*0240*/  FADD R14, R14, R21 ;  /* 0x000000150e0e7221 */ /* 0x020fcc0000000000 */
[----:B------:R-:W0:Y:S02]  /*0250*/  F2I.TRUNC.NTZ R14, R14 ;  /* 0x0000000e000e7305 */ /* 0x000e24000020f100 */
[----:B0-----:R-:W-:-:S05]  /*0260*/  I2FP.F32.S32 R20, R14 ;  /* 0x0000000e00147245 */ /* 0x001fca0000201400 */
[----:B------:R-:W-:-:S06]  /*0270*/  FADD R13, R13, R20 ;  /* 0x000000140d0d7221 */ /* 0x000fcc0000000000 */
        /* <DEDUP_REMOVED lines=26> */
[----:B--2---:R-:W-:-:S06]  /*0420*/  FADD R9, R4, R9 ;  /* 0x0000000904097221 */ /* 0x004fcc0000000000 */
[----:B------:R-:W0:Y:S02]  /*0430*/  F2I.TRUNC.NTZ R9, R9 ;  /* 0x0000000900097305 */ /* 0x000e24000020f100 */
[----:B0-----:R-:W-:-:S05]  /*0440*/  I2FP.F32.S32 R4, R9 ;  /* 0x0000000900047245 */ /* 0x001fca0000201400 */
[----:B---3--:R-:W-:-:S06]  /*0450*/  FADD R15, R15, R4 ;  /* 0x000000040f0f7221 */ /* 0x008fcc0000000000 */
[----:B------:R-:W0:Y:S01]  /*0460*/  F2I.TRUNC.NTZ R15, R15 ;  /* 0x0000000f000f7305 */ /* 0x000e22000020f100 */
[----:B------:R-:W-:-:S04]  /*0470*/  UIADD3 UR4, UPT, UPT, UR4, 0x10, URZ ;  /* 0x0000001004047890 */ /* 0x000fc8000fffe0ff */
[----:B------:R-:W-:Y:S01]  /*0480*/  UISETP.NE.AND UP0, UPT, UR4, 0x1000, UPT ;  /* 0x000010000400788c */ /* 0x000fe2000bf05270 */
[----:B0-----:R-:W-:-:S05]  /*0490*/  I2FP.F32.S32 R7, R15 ;  /* 0x0000000f00077245 */ /* 0x001fca0000201400 */
[----:B----4-:R-:W-:-:S04]  /*04a0*/  FADD R7, R16, R7 ;  /* 0x0000000710077221 */ /* 0x010fc80000000000 */
[----:B------:R0:W2:Y:S01]  /*04b0*/  F2I.TRUNC.NTZ R4, R7 ;  /* 0x0000000700047305 */ /* 0x0000a2000020f100 */
[----:B------:R-:W-:-:S04]  /*04c0*/  IADD3 R2, P0, PT, R2, 0x40, RZ ;  /* 0x0000004002027810 */ /* 0x000fc80007f1e0ff */
[----:B------:R-:W-:Y:S01]  /*04d0*/  IADD3.X R3, PT, PT, RZ, R3, RZ, P0, !PT ;  /* 0x00000003ff037210 */ /* 0x000fe200007fe4ff */
[----:B------:R-:W-:Y:S08]  /*04e0*/  BRA.U UP0, `(.L_x_464) ;  /* 0xfffffff900ec7547 */ /* 0x000ff0000b83ffff */
[----:B--2---:R-:W-:Y:S01]  /*04f0*/  ISETP.NE.AND P0, PT, R4, RZ, PT ;  /* 0x000000ff0400720c */ /* 0x004fe20003f05270 */
[----:B------:R-:W-:Y:S02]  /*0500*/  IMAD.MOV.U32 R8, RZ, RZ, RZ ;  /* 0x000000ffff087224 */ /* 0x000fe400078e00ff */
[----:B------:R-:W-:-:S10]  /*0510*/  IMAD.MOV.U32 R11, RZ, RZ, RZ ;  /* 0x000000ffff0b7224 */ /* 0x000fd400078e00ff */
[----:B------:R-:W-:Y:S05]  /*0520*/  @!P0 BRA `(.L_x_465) ;  /* 0x0000001000648947 */ /* 0x000fea0003800000 */
[----:B------:R-:W1:Y:S02]  /*0530*/  LDC.64 R2, c[0x0][0x390] ;  /* 0x0000e400ff027b82 */ /* 0x000e640000000a00 */
[----:B-1----:R-:W-:-:S06]  /*0540*/  IMAD.WIDE.U32 R2, R0, 0x4, R2 ;  /* 0x0000000400027825 */ /* 0x002fcc00078e0002 */
[----:B------:R-:W2:Y:S01]  /*0550*/  LDG.E R3, desc[UR6][R2.64] ;  /* 0x0000000602037981 */ /* 0x000ea2000c1e1900 */
[----:B------:R-:W1:Y:S01]  /*0560*/  I2F.U32.RP R8, R4 ;  /* 0x0000000400087306 */ /* 0x000e620000209000 */
[----:B------:R-:W-:Y:S02]  /*0570*/  IADD3 R5, PT, PT, RZ, -R4, RZ ;  /* 0x80000004ff057210 */ /* 0x000fe40007ffe0ff */
[----:B------:R-:W-:-:S05]  /*0580*/  ISETP.NE.U32.AND P1, PT, R4, RZ, PT ;  /* 0x000000ff0400720c */ /* 0x000fca0003f25070 */
[----:B-1----:R-:W1:Y:S02]  /*0590*/  MUFU.RCP R8, R8 ;  /* 0x0000000800087308 */ /* 0x002e640000001000 */
[----:B-1----:R-:W-:Y:S01]  /*05a0*/  VIADD R6, R8, 0xffffffe ;  /* 0x0ffffffe08067836 */ /* 0x002fe20000000000 */
[----:B------:R-:W-:-:S05]  /*05b0*/  CS2R R8, SRZ ;  /* 0x0000000000087805 */ /* 0x000fca000001ff00 */
[----:B0-----:R0:W1:Y:S02]  /*05c0*/  F2I.FTZ.U32.TRUNC.NTZ R7, R6 ;  /* 0x0000000600077305 */ /* 0x001064000021f000 */
[----:B0-----:R-:W-:Y:S02]  /*05d0*/  IMAD.MOV.U32 R6, RZ, RZ, RZ ;  /* 0x000000ffff067224 */ /* 0x001fe400078e00ff */
[----:B-1----:R-:W-:-:S04]  /*05e0*/  IMAD R5, R5, R7, RZ ;  /* 0x0000000705057224 */ /* 0x002fc800078e02ff */
[----:B------:R-:W-:Y:S02]  /*05f0*/  IMAD.HI.U32 R10, R7, R5, R6 ;  /* 0x00000005070a7227 */ /* 0x000fe400078e0006 */
[----:B------:R-:W0:Y:S04]  /*0600*/  LDC.64 R6, c[0x0][0x388] ;  /* 0x0000e200ff067b82 */ /* 0x000e280000000a00 */
[----:B--2---:R-:W-:-:S04]  /*0610*/  IMAD.HI.U32 R10, R10, R3, RZ ;  /* 0x000000030a0a7227 */ /* 0x004fc800078e00ff */
[----:B------:R-:W-:-:S04]  /*0620*/  IMAD.MOV R10, RZ, RZ, -R10 ;  /* 0x000000ffff0a7224 */ /* 0x000fc800078e0a0a */
[----:B------:R-:W-:-:S05]  /*0630*/  IMAD R5, R4, R10, R3 ;  /* 0x0000000a04057224 */ /* 0x000fca00078e0203 */
[----:B------:R-:W-:-:S13]  /*0640*/  ISETP.GE.U32.AND P0, PT, R5, R4, PT ;  /* 0x000000040500720c */ /* 0x000fda0003f06070 */
[----:B------:R-:W-:-:S05]  /*0650*/  @P0 IMAD.IADD R5, R5, 0x1, -R4 ;  /* 0x0000000105050824 */ /* 0x000fca00078e0a04 */
[----:B------:R-:W-:-:S13]  /*0660*/  ISETP.GE.U32.AND P0, PT, R5, R4, PT ;  /* 0x000000040500720c */ /* 0x000fda0003f06070 */
[----:B------:R-:W-:Y:S02]  /*0670*/  @P0 IADD3 R5, PT, PT, -R4, R5, RZ ;  /* 0x0000000504050210 */ /* 0x000fe40007ffe1ff */
[----:B0-----:R-:W-:-:S07]  /*0680*/  @!P1 LOP3.LUT R5, RZ, R4, RZ, 0x33, !PT ;  /* 0x00000004ff059212 */ /* 0x001fce00078e33ff */
.L_x_467:
[----:B------:R-:W-:-:S05]  /*0690*/  IMAD.WIDE.U32 R2, R9, 0x4, R6 ;  /* 0x0000000409027825 */ /* 0x000fca00078e0006 */
[----:B------:R-:W2:Y:S01]  /*06a0*/  LDG.E R10, desc[UR6][R2.64] ;  /* 0x00000006020a7981 */ /* 0x000ea2000c1e1900 */
[----:B------:R-:W-:Y:S01]  /*06b0*/  I2FP.F32.S32 R11, R8 ;  /* 0x00000008000b7245 */ /* 0x000fe20000201400 */
[----:B------:R-:W-:-:S04]  /*06c0*/  IMAD.MOV.U32 R8, RZ, RZ, R9 ;  /* 0x000000ffff087224 */ /* 0x000fc800078e0009 */
[----:B--2---:R-:W-:-:S06]  /*06d0*/  FADD R10, R10, R11 ;  /* 0x0000000b0a0a7221 */ /* 0x004fcc0000000000 */
[----:B------:R-:W0:Y:S02]  /*06e0*/  F2I.TRUNC.NTZ R10, R10 ;  /* 0x0000000a000a7305 */ /* 0x000e24000020f100 */
[----:B0-----:R-:W-:-:S13]  /*06f0*/  ISETP.GT.AND P0, PT, R10, R5, PT ;  /* 0x000000050a00720c */ /* 0x001fda0003f04270 */
[----:B------:R-:W-:Y:S05]  /*0700*/  @P0 BRA `(.L_x_466) ;  /* 0x0000000400b80947 */ /* 0x000fea0003800000 */
[----:B------:R-:W2:Y:S01]  /*0710*/  LDG.E R8, desc[UR6][R2.64+0x4] ;  /* 0x0000040602087981 */ /* 0x000ea2000c1e1900 */
[----:B------:R-:W-:-:S05]  /*0720*/  I2FP.F32.S32 R11, R10 ;  /* 0x0000000a000b7245 */ /* 0x000fca0000201400 */
[----:B--2---:R-:W-:Y:S01]  /*0730*/  FADD R11, R8, R11 ;  /* 0x0000000b080b7221 */ /* 0x004fe20000000000 */
[----:B------:R-:W-:-:S03]  /*0740*/  VIADD R8, R9, 0x1 ;  /* 0x0000000109087836 */ /* 0x000fc60000000000 */
        /* <DEDUP_REMOVED lines=13> */
[----:B------:R-:W-:-:S03]  /*0820*/  IADD3 R8, PT, PT, R9, 0x3, RZ ;  /* 0x0000000309087810 */ /* 0x000fc60007ffe0ff */
        /* <DEDUP_REMOVED lines=81> */
[----:B------:R-:W-:Y:S02]  /*0d40*/  I2FP.F32.S32 R11, R10 ;  /* 0x0000000a000b7245 */ /* 0x000fe40000201400 */
[----:B------:R-:W-:-:S03]  /*0d50*/  IADD3 R8, PT, PT, R9, 0xf, RZ ;  /* 0x0000000f09087810 */ /* 0x000fc60007ffe0ff */
[----:B--2---:R-:W-:-:S04]  /*0d60*/  FADD R11, R2, R11 ;  /* 0x0000000b020b7221 */ /* 0x004fc80000000000 */
[----:B------:R-:W0:Y:S02]  /*0d70*/  F2I.TRUNC.NTZ R10, R11 ;  /* 0x0000000b000a7305 */ /* 0x000e24000020f100 */
[----:B0-----:R-:W-:-:S13]  /*0d80*/  ISETP.GT.AND P0, PT, R10, R5, PT ;  /* 0x000000050a00720c */ /* 0x001fda0003f04270 */
[----:B------:R-:W-:Y:S05]  /*0d90*/  @P0 BRA `(.L_x_466) ;  /* 0x0000000000140947 */ /* 0x000fea0003800000 */
[----:B------:R-:W-:Y:S02]  /*0da0*/  VIADD R9, R9, 0x10 ;  /* 0x0000001009097836 */ /* 0x000fe40000000000 */
[----:B------:R-:W-:-:S03]  /*0db0*/  IMAD.MOV.U32 R8, RZ, RZ, R10 ;  /* 0x000000ffff087224 */ /* 0x000fc600078e000a */
[----:B------:R-:W-:-:S13]  /*0dc0*/  ISETP.NE.AND P0, PT, R9, 0x1000, PT ;  /* 0x000010000900780c */ /* 0x000fda0003f05270 */
[----:B------:R-:W-:Y:S05]  /*0dd0*/  @P0 BRA `(.L_x_467) ;  /* 0xfffffff8002c0947 */ /* 0x000fea000383ffff */
[----:B------:R-:W-:-:S07]  /*0de0*/  IMAD.MOV.U32 R8, RZ, RZ, RZ ;  /* 0x000000ffff087224 */ /* 0x000fce00078e00ff */
.L_x_466:
[----:B------:R-:W0:Y:S01]  /*0df0*/  LDC.64 R2, c[0x0][0x398] ;  /* 0x0000e600ff027b82 */ /* 0x000e220000000a00 */
[----:B------:R-:W1:Y:S02]  /*0e00*/  LDCU UR4, c[0x0][0x360] ;  /* 0x00006c00ff0477ac */ /* 0x000e640008000800 */
[----:B-1----:R-:W-:-:S05]  /*0e10*/  IADD3 R5, PT, PT, R0, UR4, RZ ;  /* 0x0000000400057c10 */ /* 0x002fca000fffe0ff */
[----:B0-----:R-:W-:-:S06]  /*0e20*/  IMAD.WIDE.U32 R2, R5, 0x4, R2 ;  /* 0x0000000405027825 */ /* 0x001fcc00078e0002 */
[----:B------:R-:W2:Y:S01]  /*0e30*/  LDG.E R3, desc[UR6][R2.64] ;  /* 0x0000000602037981 */ /* 0x000ea2000c1e1900 */
[----:B------:R-:W0:Y:S01]  /*0e40*/  I2F.U32.RP R9, R4 ;  /* 0x0000000400097306 */ /* 0x000e220000209000 */
[----:B------:R-:W-:Y:S01]  /*0e50*/  IMAD.MOV R5, RZ, RZ, -R4 ;  /* 0x000000ffff057224 */ /* 0x000fe200078e0a04 */
[----:B------:R-:W-:-:S06]  /*0e60*/  ISETP.NE.U32.AND P1, PT, R4, RZ, PT ;  /* 0x000000ff0400720c */ /* 0x000fcc0003f25070 */
[----:B0-----:R-:W0:Y:S02]  /*0e70*/  MUFU.RCP R9, R9 ;  /* 0x0000000900097308 */ /* 0x001e240000001000 */
[----:B0-----:R-:W-:Y:S02]  /*0e80*/  VIADD R6, R9, 0xffffffe ;  /* 0x0ffffffe09067836 */ /* 0x001fe40000000000 */
[----:B------:R-:W-:-:S04]  /*0e90*/  IMAD.MOV.U32 R9, RZ, RZ, RZ ;  /* 0x000000ffff097224 */ /* 0x000fc800078e00ff */
[----:B------:R0:W1:Y:S02]  /*0ea0*/  F2I.FTZ.U32.TRUNC.NTZ R7, R6 ;  /* 0x0000000600077305 */ /* 0x000064000021f000 */
[----:B0-----:R-:W-:Y:S02]  /*0eb0*/  IMAD.MOV.U32 R6, RZ, RZ, RZ ;  /* 0x000000ffff067224 */ /* 0x001fe400078e00ff */
[----:B-1----:R-:W-:-:S04]  /*0ec0*/  IMAD R5, R5, R7, RZ ;  /* 0x0000000705057224 */ /* 0x002fc800078e02ff */
[----:B------:R-:W-:-:S06]  /*0ed0*/  IMAD.HI.U32 R10, R7, R5, R6 ;  /* 0x00000005070a7227 */ /* 0x000fcc00078e0006 */
[----:B--2---:R-:W-:-:S05]  /*0ee0*/  IMAD.HI.U32 R5, R10, R3, RZ ;  /* 0x000000030a057227 */ /* 0x004fca00078e00ff */
[----:B------:R-:W-:-:S05]  /*0ef0*/  IADD3 R5, PT, PT, -R5, RZ, RZ ;  /* 0x000000ff05057210 */ /* 0x000fca0007ffe1ff */
[----:B------:R-:W-:Y:S02]  /*0f00*/  IMAD R7, R4, R5, R3 ;  /* 0x0000000504077224 */ /* 0x000fe400078e0203 */
[----:B------:R-:W0:Y:S03]  /*0f10*/  LDC.64 R2, c[0x0][0x388] ;  /* 0x0000e200ff027b82 */ /* 0x000e260000000a00 */
[----:B------:R-:W-:-:S13]  /*0f20*/  ISETP.GE.U32.AND P0, PT, R7, R4, PT ;  /* 0x000000040700720c */ /* 0x000fda0003f06070 */
[----:B------:R-:W-:-:S05]  /*0f30*/  @P0 IMAD.IADD R7, R7, 0x1, -R4 ;  /* 0x0000000107070824 */ /* 0x000fca00078e0a04 */
[----:B------:R-:W-:-:S13]  /*0f40*/  ISETP.GE.U32.AND P0, PT, R7, R4, PT ;  /* 0x000000040700720c */ /* 0x000fda0003f06070 */
[----:B------:R-:W-:Y:S01]  /*0f50*/  @P0 IMAD.IADD R7, R7, 0x1, -R4 ;  /* 0x0000000107070824 */ /* 0x000fe200078e0a04 */
[----:B------:R-:W-:-:S07]  /*0f60*/  @!P1 LOP3.LUT R7, RZ, R4, RZ, 0x33, !PT ;  /* 0x00000004ff079212 */ /* 0x000fce00078e33ff */
.L_x_468:
[----:B0-----:R-:W-:-:S05]  /*0f70*/  IMAD.WIDE.U32 R4, R9, 0x4, R2 ;  /* 0x0000000409047825 */ /* 0x001fca00078e0002 */
[----:B------:R-:W2:Y:S01]  /*0f80*/  LDG.E R10, desc[UR6][R4.64] ;  /* 0x00000006040a7981 */ /* 0x000ea2000c1e1900 */
[----:B------:R-:W-:-:S05]  /*0f90*/  I2FP.F32.S32 R11, R6 ;  /* 0x00000006000b7245 */ /* 0x000fca0000201400 */
[----:B--2---:R-:W-:Y:S01]  /*0fa0*/  FADD R10, R10, R11 ;  /* 0x0000000b0a0a7221 */ /* 0x004fe20000000000 */
[----:B------:R-:W-:-:S05]  /*0fb0*/  MOV R11, R9 ;  /* 0x00000009000b7202 */ /* 0x000fca0000000f00 */
        /* <DEDUP_REMOVED lines=97> */
[----:B------:R-:W-:-:S05]  /*15d0*/  IADD3 R11, PT, PT, R9, 0xe, RZ ;  /* 0x0000000e090b7810 */ /* 0x000fca0007ffe0ff */
[----:B------:R-:W0:Y:S02]  /*15e0*/  F2I.TRUNC.NTZ R6, R6 ;  /* 0x0000000600067305 */ /* 0x000e24000020f100 */
[----:B0-----:R-:W-:-:S13]  /*15f0*/  ISETP.GT.AND P0, PT, R6, R7, PT ;  /* 0x000000070600720c */ /* 0x001fda0003f04270 */
[----:B------:R-:W-:Y:S05]  /*1600*/  @P0 BRA `(.L_x_465) ;  /* 0x00000000002c0947 */ /* 0x000fea0003800000 */
[----:B------:R-:W2:Y:S01]  /*1610*/  LDG.E R4, desc[UR6][R4.64+0x3c] ;  /* 0x00003c0604047981 */ /* 0x000ea2000c1e1900 */
[----:B------:R-:W-:-:S05]  /*1620*/  I2FP.F32.S32 R11, R6 ;  /* 0x00000006000b7245 */ /* 0x000fca0000201400 */
[----:B--2---:R-:W-:Y:S01]  /*1630*/  FADD R6, R4, R11 ;  /* 0x0000000b04067221 */ /* 0x004fe20000000000 */
[----:B------:R-:W-:-:S05]  /*1640*/  VIADD R11, R9, 0xf ;  /* 0x0000000f090b7836 */ /* 0x000fca0000000000 */
[----:B------:R-:W0:Y:S02]  /*1650*/  F2I.TRUNC.NTZ R6, R6 ;  /* 0x0000000600067305 */ /* 0x000e24000020f100 */
[----:B0-----:R-:W-:-:S13]  /*1660*/  ISETP.GT.AND P0, PT, R6, R7, PT ;  /* 0x000000070600720c */ /* 0x001fda0003f04270 */
[----:B------:R-:W-:Y:S05]  /*1670*/  @P0 BRA `(.L_x_465) ;  /* 0x0000000000100947 */ /* 0x000fea0003800000 */
[----:B------:R-:W-:-:S05]  /*1680*/  VIADD R9, R9, 0x10 ;  /* 0x0000001009097836 */ /* 0x000fca0000000000 */
[----:B------:R-:W-:-:S13]  /*1690*/  ISETP.NE.AND P0, PT, R9, 0x1000, PT ;  /* 0x000010000900780c */ /* 0x000fda0003f05270 */
[----:B------:R-:W-:Y:S05]  /*16a0*/  @P0 BRA `(.L_x_468) ;  /* 0xfffffff800300947 */ /* 0x000fea000383ffff */
[----:B------:R-:W-:-:S07]  /*16b0*/  HFMA2 R11, -RZ, RZ, 0, 0 ;  /* 0x00000000ff0b7431 */ /* 0x000fce00000001ff */
.L_x_465:
[----:B------:R-:W1:Y:S01]  /*16c0*/  S2R R9, SR_TID.X ;  /* 0x0000000000097919 */ /* 0x000e620000002100 */
[----:B------:R-:W2:Y:S01]  /*16d0*/  LDC.64 R2, c[0x0][0x398] ;  /* 0x0000e600ff027b82 */ /* 0x000ea20000000a00 */
[----:B------:R-:W1:Y:S01]  /*16e0*/  LDCU UR4, c[0x0][0x360] ;  /* 0x00006c00ff0477ac */ /* 0x000e620008000800 */
[----:B------:R-:W3:Y:S06]  /*16f0*/  LDCU UR5, c[0x0][0x3a0] ;  /* 0x00007400ff0577ac */ /* 0x000eec0008000800 */
[----:B0-----:R-:W0:Y:S01]  /*1700*/  LDC.64 R6, c[0x0][0x380] ;  /* 0x0000e000ff067b82 */ /* 0x001e220000000a00 */
[----:B-1----:R-:W-:-:S04]  /*1710*/  IMAD R5, R0, UR4, R9 ;  /* 0x0000000400057c24 */ /* 0x002fc8000f8e0209 */
[----:B--2---:R-:W-:-:S06]  /*1720*/  IMAD.WIDE R2, R5, 0x4, R2 ;  /* 0x0000000405027825 */ /* 0x004fcc00078e0202 */
[----:B------:R-:W2:Y:S02]  /*1730*/  LDG.E R2, desc[UR6][R2.64] ;  /* 0x0000000602027981 */ /* 0x000ea4000c1e1900 */
[----:B--2---:R-:W-:-:S04]  /*1740*/  LOP3.LUT R4, R2, 0x1, RZ, 0xc0, !PT ;  /* 0x0000000102047812 */ /* 0x004fc800078ec0ff */
[----:B------:R-:W-:-:S04]  /*1750*/  ISETP.NE.U32.AND P0, PT, R4, 0x1, PT ;  /* 0x000000010400780c */ /* 0x000fc80003f05070 */
[----:B------:R-:W-:-:S05]  /*1760*/  SEL R8, R11, R8, !P0 ;  /* 0x000000080b087207 */ /* 0x000fca0004000000 */
[----:B------:R-:W-:-:S04]  /*1770*/  IMAD R5, R8, UR4, R9 ;  /* 0x0000000408057c24 */ /* 0x000fc8000f8e0209 */
[----:B0-----:R-:W-:-:S06]  /*1780*/  IMAD.WIDE.U32 R4, R5, 0x4, R6 ;  /* 0x0000000405047825 */ /* 0x001fcc00078e0006 */
[----:B------:R-:W2:Y:S01]  /*1790*/  LDG.E R5, desc[UR6][R4.64] ;  /* 0x0000000604057981 */ /* 0x000ea2000c1e1900 */
[----:B---3--:R-:W-:-:S04]  /*17a0*/  VIADD R0, R0, UR5 ;  /* 0x0000000500007c36 */ /* 0x008fc80008000000 */
[----:B------:R-:W-:-:S04]  /*17b0*/  IMAD R9, R0, UR4, R9 ;  /* 0x0000000400097c24 */ /* 0x000fc8000f8e0209 */
[----:B------:R-:W-:-:S05]  /*17c0*/  IMAD.WIDE.U32 R2, R9, 0x4, R6 ;  /* 0x0000000409027825 */ /* 0x000fca00078e0006 */
[----:B--2---:R-:W-:Y:S01]  /*17d0*/  STG.E desc[UR6][R2.64], R5 ;  /* 0x0000000502007986 */ /* 0x004fe2000c101906 */
[----:B------:R-:W-:Y:S05]  /*17e0*/  EXIT ;  /* 0x000000000000794d */ /* 0x000fea0003800000 */
.L_x_469:
        /* <DEDUP_REMOVED lines=9> */
.L_x_664:


//--------------------- .text._Z17intialise_indicesPi --------------------------
	.section	.text._Z17intialise_indicesPi,"ax",@progbits
	.align	128
        .global         _Z17intialise_indicesPi
        .type           _Z17intialise_indicesPi,@function
        .size           _Z17intialise_indicesPi,(.L_x_665 - _Z17intialise_indicesPi)
        .other          _Z17intialise_indicesPi,@"STO_CUDA_ENTRY STV_DEFAULT"
_Z17intialise_indicesPi:
.text._Z17intialise_indicesPi:
[----:B------:R-:W-:Y:S01]  /*0000*/  LDC R1, c[0x0][0x37c] ;  /* 0x0000df00ff017b82 */ /* 0x000fe20000000800 */
[----:B------:R-:W0:Y:S07]  /*0010*/  S2R R0, SR_TID.X ;  /* 0x0000000000007919 */ /* 0x000e2e0000002100 */
[----:B------:R-:W0:Y:S01]  /*0020*/  S2UR UR6, SR_CTAID.X ;  /* 0x00000000000679c3 */ /* 0x000e220000002500 */
[----:B------:R-:W1:Y:S07]  /*0030*/  LDCU.64 UR4, c[0x0][0x358] ;  /* 0x00006b00ff0477ac */ /* 0x000e6e0008000a00 */
[----:B------:R-:W0:Y:S08]  /*0040*/  LDC R5, c[0x0][0x360] ;  /* 0x0000d800ff057b82 */ /* 0x000e300000000800 */
[----:B------:R-:W2:Y:S01]  /*0050*/  LDC.64 R2, c[0x0][0x380] ;  /* 0x0000e000ff027b82 */ /* 0x000ea20000000a00 */
[----:B0-----:R-:W-:-:S04]  /*0060*/  IMAD R5, R5, UR6, R0 ;  /* 0x0000000605057c24 */ /* 0x001fc8000f8e0200 */
[----:B--2---:R-:W-:-:S05]  /*0070*/  IMAD.WIDE R2, R5, 0x4, R2 ;  /* 0x0000000405027825 */ /* 0x004fca00078e0202 */
[----:B-1----:R-:W-:Y:S01]  /*0080*/  STG.E desc[UR4][R2.64], R5 ;  /* 0x0000000502007986 */ /* 0x002fe2000c101904 */
[----:B------:R-:W-:Y:S05]  /*0090*/  EXIT ;  /* 0x000000000000794d */ /* 0x000fea0003800000 */
.L_x_470:
        /* <DEDUP_REMOVED lines=14> */
.L_x_665:


//--------------------- .text._Z8myprint1PfPi     --------------------------
	.section	.text._Z8myprint1PfPi,"ax",@progbits
	.align	128
        .global         _Z8myprint1PfPi
        .type           _Z8myprint1PfPi,@function
        .size           _Z8myprint1PfPi,(.L_x_666 - _Z8myprint1PfPi)
        .other          _Z8myprint1PfPi,@"STO_CUDA_ENTRY STV_DEFAULT"
_Z8myprint1PfPi:
.text._Z8myprint1PfPi:
[----:B------:R-:W0:Y:S01]  /*0000*/  LDC R1, c[0x0][0x37c] ;  /* 0x0000df00ff017b82 */ /* 0x000e220000000800 */
[----:B------:R-:W1:Y:S01]  /*0010*/  LDCU.128 UR8, c[0x0][0x380] ;  /* 0x00007000ff0877ac */ /* 0x000e620008000c00 */
[----:B0-----:R-:W-:Y:S02]  /*0020*/  VIADD R1, R1, 0xfffffff0 ;  /* 0xfffffff001017836 */ /* 0x001fe40000000000 */
[----:B------:R-:W-:Y:S01]  /*0030*/  IMAD.MOV.U32 R24, RZ, RZ, RZ ;  /* 0x000000ffff187224 */ /* 0x000fe200078e00ff */
[----:B------:R-:W0:Y:S01]  /*0040*/  LDCU UR5, c[0x0][0x2f8] ;  /* 0x00005f00ff0577ac */ /* 0x000e220008000800 */
[----:B------:R-:W2:Y:S01]  /*0050*/  LDCU UR12, c[0x0][0x2fc] ;  /* 0x00005f80ff0c77ac */ /* 0x000ea20008000800 */
[----:B------:R-:W3:Y:S01]  /*0060*/  LDCU.64 UR36, c[0x0][0x358] ;  /* 0x00006b00ff2477ac */ /* 0x000ee20008000a00 */
[----:B-1----:R-:W-:Y:S02]  /*0070*/  UIADD3 UR6, UP0, UPT, UR8, 0x20, URZ ;  /* 0x0000002008067890 */ /* 0x002fe4000ff1e0ff */
[----:B------:R-:W-:Y:S01]  /*0080*/  UIADD3 UR4, UP1, UPT, UR10, 0x20, URZ ;  /* 0x000000200a047890 */ /* 0x000fe2000ff3e0ff */
[----:B0-----:R-:W-:Y:S01]  /*0090*/  IADD3 R25, P0, PT, R1, UR5, RZ ;  /* 0x0000000501197c10 */ /* 0x001fe2000ff1e0ff */
[----:B------:R-:W-:-:S02]  /*00a0*/  UIADD3.X UR7, UPT, UPT, URZ, UR9, URZ, UP0, !UPT ;  /* 0x00000009ff077290 */ /* 0x000fc400087fe4ff */
[----:B------:R-:W-:Y:S01]  /*00b0*/  IMAD.U32 R18, RZ, RZ, UR6 ;  /* 0x00000006ff127e24 */ /* 0x000fe2000f8e00ff */
[----:B------:R-:W-:Y:S01]  /*00c0*/  UIADD3.X UR5, UPT, UPT, URZ, UR11, URZ, UP1, !UPT ;  /* 0x0000000bff057290 */ /* 0x000fe20008ffe4ff */
[----:B--2---:R-:W-:Y:S01]  /*00d0*/  IADD3.X R23, PT, PT, RZ, UR12, RZ, P0, !PT ;  /* 0x0000000cff177c10 */ /* 0x004fe200087fe4ff */
[----:B------:R-:W-:Y:S01]  /*00e0*/  IMAD.U32 R16, RZ, RZ, UR4 ;  /* 0x00000004ff107e24 */ /* 0x000fe2000f8e00ff */
[----:B------:R-:W-:-:S03]  /*00f0*/  MOV R19, UR7 ;  /* 0x0000000700137c02 */ /* 0x000fc60008000f00 */
[----:B---3--:R-:W-:-:S07]  /*0100*/  IMAD.U32 R17, RZ, RZ, UR5 ;  /* 0x00000005ff117e24 */ /* 0x008fce000f8e00ff */
.L_x_487:
[----:B------:R-:W2:Y:S04]  /*0110*/  LDG.E R0, desc[UR36][R18.64+-0x20] ;  /* 0xffffe02412007981 */ /* 0x000ea8000c1e1900 */
[----:B------:R-:W3:Y:S01]  /*0120*/  LDG.E R10, desc[UR36][R16.64+-0x20] ;  /* 0xffffe024100a7981 */ /* 0x000ee2000c1e1900 */
[----:B------:R-:W-:Y:S01]  /*0130*/  MOV R22, 0x1c0 ;  /* 0x000001c000167802 */ /* 0x000fe20000000f00 */
[----:B------:R-:W0:Y:S01]  /*0140*/  LDCU.64 UR4, c[0x4][0x1b8] ;  /* 0x01003700ff0477ac */ /* 0x000e220008000a00 */
[----:B------:R-:W-:Y:S01]  /*0150*/  VIADD R24, R24, 0x10 ;  /* 0x0000001018187836 */ /* 0x000fe20000000000 */
[----:B------:R-:W-:Y:S01]  /*0160*/  MOV R7, R23 ;  /* 0x0000001700077202 */ /* 0x000fe20000000f00 */
[----:B------:R1:W4:Y:S01]  /*0170*/  LDC.64 R2, c[0x4][R22] ;  /* 0x0100000016027b82 */ /* 0x0003220000000a00 */
[----:B------:R-:W-:-:S02]  /*0180*/  IMAD.MOV.U32 R6, RZ, RZ, R25 ;  /* 0x000000ffff067224 */ /* 0x000fc400078e0019 */
[----:B------:R-:W-:-:S04]  /*0190*/  ISETP.NE.AND P0, PT, R24, 0x1000, PT ;  /* 0x000010001800780c */ /* 0x000fc80003f05270 */
[----:B------:R-:W-:Y:S02]  /*01a0*/  P2R R26, PR, RZ, 0x1 ;  /* 0x00000001ff1a7803 */ /* 0x000fe40000000000 */
[----:B0-----:R-:W-:Y:S01]  /*01b0*/  MOV R4, UR4 ;  /* 0x0000000400047c02 */ /* 0x001fe20008000f00 */
[----:B------:R-:W-:Y:S01]  /*01c0*/  IMAD.U32 R5, RZ, RZ, UR5 ;  /* 0x00000005ff057e24 */ /* 0x000fe2000f8e00ff */
[----:B--2---:R-:W0:Y:S01]  /*01d0*/  F2F.F64.F32 R8, R0 ;  /* 0x0000000000087310 */ /* 0x004e220000201800 */
[----:B---3--:R1:W-:Y:S04]  /*01e0*/  STL [R1+0x8], R10 ;  /* 0x0000080a01007387 */ /* 0x0083e80000100800 */
[----:B0---4-:R1:W-:Y:S02]  /*01f0*/  STL.64 [R1], R8 ;  /* 0x0000000801007387 */ /* 0x0113e40000100a00 */
[----:B------:R-:W-:-:S07]  /*0200*/  LEPC R20, `(.L_x_471) ;  /* 0x000000001014794e */ /* 0x000fce0000000000 */
[----:B-1----:R-:W-:Y:S05]  /*0210*/  CALL.ABS.NOINC R2 ;  /* 0x0000000002007343 */ /* 0x002fea0003c00000 */
.L_x_471:
[----:B------:R-:W2:Y:S04]  /*0220*/  LDG.E R0, desc[UR36][R18.64+-0x1c] ;  /* 0xffffe42412007981 */ /* 0x000ea8000c1e1900 */
[----:B------:R-:W3:Y:S01]  /*0230*/  LDG.E R10, desc[UR36][R16.64+-0x1c] ;  /* 0xffffe424100a7981 */ /* 0x000ee2000c1e1900 */
[----:B------:R0:W1:Y:S01]  /*0240*/  LDC.64 R2, c[0x4][R22] ;  /* 0x0100000016027b82 */ /* 0x0000620000000a00 */
[----:B------:R-:W4:Y:S01]  /*0250*/  LDCU.64 UR4, c[0x4][0x1b8] ;  /* 0x01003700ff0477ac */ /* 0x000f220008000a00 */
[----:B------:R-:W-:Y:S01]  /*0260*/  MOV R6, R25 ;  /* 0x0000001900067202 */ /* 0x000fe20000000f00 */
[----:B------:R-:W-:Y:S02]  /*0270*/  IMAD.MOV.U32 R7, RZ, RZ, R23 ;  /* 0x000000ffff077224 */ /* 0x000fe400078e0017 */
[----:B----4-:R-:W-:-:S02]  /*0280*/  IMAD.U32 R4, RZ, RZ, UR4 ;  /* 0x00000004ff047e24 */ /* 0x010fc4000f8e00ff */
[----:B------:R-:W-:Y:S01]  /*0290*/  IMAD.U32 R5, RZ, RZ, UR5 ;  /* 0x00000005ff057e24 */ /* 0x000fe2000f8e00ff */
[----:B--2---:R-:W2:Y:S01]  /*02a0*/  F2F.F64.F32 R8, R0 ;  /* 0x0000000000087310 */ /* 0x004ea20000201800 */
[----:B---3--:R0:W-:Y:S04]  /*02b0*/  STL [R1+0x8], R10 ;  /* 0x0000080a01007387 */ /* 0x0081e80000100800 */
[----:B-12---:R0:W-:Y:S02]  /*02c0*/  STL.64 [R1], R8 ;  /* 0x0000000801007387 */ /* 0x0061e40000100a00 */
[----:B------:R-:W-:-:S07]  /*02d0*/  LEPC R20, `(.L_x_472) ;  /* 0x000000001014794e */ /* 0x000fce0000000000 */
[----:B0-----:R-:W-:Y:S05]  /*02e0*/  CALL.ABS.NOINC R2 ;  /* 0x0000000002007343 */ /* 0x001fea0003c00000 */
.L_x_472:
[----:B------:R-:W2:Y:S04]  /*02f0*/  LDG.E R0, desc[UR36][R18.64+-0x18] ;  /* 0xffffe82412007981 */ /* 0x000ea8000c1e1900 */
[----:B------:R-:W3:Y:S01]  /*0300*/  LDG.E R10, desc[UR36][R16.64+-0x18] ;  /* 0xffffe824100a7981 */ /* 0x000ee2000c1e1900 */
[----:B------:R0:W1:Y:S01]  /*0310*/  LDC.64 R2, c[0x4][R22] ;  /* 0x0100000016027b82 */ /* 0x0000620000000a00 */
[----:B------:R-:W4:Y:S01]  /*0320*/  LDCU.64 UR4, c[0x4][0x1b8] ;  /* 0x01003700ff0477ac */ /* 0x000f220008000a00 */
[----:B------:R-:W-:Y:S02]  /*0330*/  IMAD.MOV.U32 R6, RZ, RZ, R25 ;  /* 0x000000ffff067224 */ /* 0x000fe400078e0019 */
[----:B------:R-:W-:Y:S02]  /*0340*/  IMAD.MOV.U32 R7, RZ, RZ, R23 ;  /* 0x000000ffff077224 */ /* 0x000fe400078e0017 */
[----:B----4-:R-:W-:Y:S01]  /*0350*/  IMAD.U32 R4, RZ, RZ, UR4 ;  /* 0x00000004ff047e24 */ /* 0x010fe2000f8e00ff */
[----:B------:R-:W-:Y:S01]  /*0360*/  MOV R5, UR5 ;  /* 0x0000000500057c02 */ /* 0x000fe20008000f00 */
[----:B--2---:R-:W2:Y:S01]  /*0370*/  F2F.F64.F32 R8, R0 ;  /* 0x0000000000087310 */ /* 0x004ea20000201800 */
[----:B---3--:R0:W-:Y:S04]  /*0380*/  STL [R1+0x8], R10 ;  /* 0x0000080a01007387 */ /* 0x0081e80000100800 */
[----:B-12---:R0:W-:Y:S02]  /*0390*/  STL.64 [R1], R8 ;  /* 0x0000000801007387 */ /* 0x0061e40000100a00 */
[----:B------:R-:W-:-:S07]  /*03a0*/  LEPC R20, `(.L_x_473) ;  /* 0x000000001014794e */ /* 0x000fce0000000000 */
[----:B0-----:R-:W-:Y:S05]  /*03b0*/  CALL.ABS.NOINC R2 ;  /* 0x0000000002007343 */ /* 0x001fea0003c00000 */
.L_x_473:
[----:B------:R-:W2:Y:S04]  /*03c0*/  LDG.E R0, desc[UR36][R18.64+-0x14] ;  /* 0xffffec2412007981 */ /* 0x000ea8000c1e1900 */
[----:B------:R-:W3:Y:S01]  /*03d0*/  LDG.E R10, desc[UR36][R16.64+-0x14] ;  /* 0xffffec24100a7981 */ /* 0x000ee2000c1e1900 */
[----:B------:R0:W1:Y:S01]  /*03e0*/  LDC.64 R2, c[0x4][R22] ;  /* 0x0100000016027b82 */ /* 0x0000620000000a00 */
[----:B------:R-:W4:Y:S01]  /*03f0*/  LDCU.64 UR4, c[0x4][0x1b8] ;  /* 0x01003700ff0477ac */ /* 0x000f220008000a00 */
[----:B------:R-:W-:Y:S01]  /*0400*/  IMAD.MOV.U32 R6, RZ, RZ, R25 ;  /* 0x000000ffff067224 */ /* 0x000fe200078e0019 */
[----:B------:R-:W-:Y:S02]  /*0410*/  MOV R7, R23 ;  /* 0x0000001700077202 */ /* 0x000fe40000000f00 */
[----:B----4-:R-:W-:Y:S01]  /*0420*/  MOV R4, UR4 ;  /* 0x0000000400047c02 */ /* 0x010fe20008000f00 */
[----:B------:R-:W-:Y:S01]  /*0430*/  IMAD.U32 R5, RZ, RZ, UR5 ;  /* 0x00000005ff057e24 */ /* 0x000fe2000f8e00ff */
[----:B--2---:R-:W2:Y:S01]  /*0440*/  F2F.F64.F32 R8, R0 ;  /* 0x0000000000087310 */ /* 0x004ea20000201800 */
[----:B---3--:R0:W-:Y:S04]  /*0450*/  STL [R1+0x8], R10 ;  /* 0x0000080a01007387 */ /* 0x0081e80000100800 */
[----:B-12---:R0:W-:Y:S02]  /*0460*/  STL.64 [R1], R8 ;  /* 0x0000000801007387 */ /* 0x0061e40000100a00 */
[----:B------:R-:W-:-:S07]  /*0470*/  LEPC R20, `(.L_x_474) ;  /* 0x000000001014794e */ /* 0x000fce0000000000 */
[----:B0-----:R-:W-:Y:S05]  /*0480*/  CALL.ABS.NOINC R2 ;  /* 0x0000000002007343 */ /* 0x001fea0003c00000 */
.L_x_474:
        /* <DEDUP_REMOVED lines=13> */
.L_x_475:
        /* <DEDUP_REMOVED lines=13> */
.L_x_476:
        /* <DEDUP_REMOVED lines=13> */
.L_x_477:
        /* <DEDUP_REMOVED lines=13> */
.L_x_478:
        /* <DEDUP_REMOVED lines=13> */
.L_x_479:
        /* <DEDUP_REMOVED lines=13> */
.L_x_480:
        /* <DEDUP_REMOVED lines=13> */
.L_x_481:
        /* <DEDUP_REMOVED lines=13> */
.L_x_482:
        /* <DEDUP_REMOVED lines=13> */
.L_x_483:
[----:B------:R-:W2:Y:S04]  /*0be0*/  LDG.E R0, desc[UR36][R18.64+0x14] ;  /* 0x0000142412007981 */ /* 0x000ea8000c1e1900 */
[----:B------:R-:W3:Y:S01]  /*0bf0*/  LDG.E R10, desc[UR36][R16.64+0x14] ;  /* 0x00001424100a7981 */ /* 0x000ee2000c1e1900 */
[----:B------:R0:W1:Y:S01]  /*0c00*/  LDC.64 R2, c[0x4][R22] ;  /* 0x0100000016027b82 */ /* 0x0000620000000a00 */
[----:B------:R-:W4:Y:S01]  /*0c10*/  LDCU.64 UR4, c[0x4][0x1b8] ;  /* 0x01003700ff0477ac */ /* 0x000f220008000a00 */
[----:B------:R-:W-:Y:S01]  /*0c20*/  IMAD.MOV.U32 R6, RZ, RZ, R25 ;  /* 0x000000ffff067224 */ /* 0x000fe200078e0019 */
[----:B------:R-:W-:Y:S01]  /*0c30*/  MOV R7, R23 ;  /* 0x0000001700077202 */ /* 0x000fe20000000f00 */
[----:B----4-:R-:W-:Y:S01]  /*0c40*/  IMAD.U32 R4, RZ, RZ, UR4 ;  /* 0x00000004ff047e24 */ /* 0x010fe2000f8e00ff */
[----:B------:R-:W-:Y:S01]  /*0c50*/  MOV R5, UR5 ;  /* 0x0000000500057c02 */ /* 0x000fe20008000f00 */
[----:B--2---:R-:W2:Y:S01]  /*0c60*/  F2F.F64.F32 R8, R0 ;  /* 0x0000000000087310 */ /* 0x004ea20000201800 */
[----:B---3--:R0:W-:Y:S04]  /*0c70*/  STL [R1+0x8], R10 ;  /* 0x0000080a01007387 */ /* 0x0081e80000100800 */
[----:B-12---:R0:W-:Y:S02]  /*0c80*/  STL.64 [R1], R8 ;  /* 0x0000000801007387 */ /* 0x0061e40000100a00 */
[----:B------:R-:W-:-:S07]  /*0c90*/  LEPC R20, `(.L_x_484) ;  /* 0x000000001014794e */ /* 0x000fce0000000000 */
[----:B0-----:R-:W-:Y:S05]  /*0ca0*/  CALL.ABS.NOINC R2 ;  /* 0x0000000002007343 */ /* 0x001fea0003c00000 */
.L_x_484:
        /* <DEDUP_REMOVED lines=13> */
.L_x_485:
        /* <DEDUP_REMOVED lines=13> */
.L_x_486:
[----:B------:R-:W-:Y:S02]  /*0e50*/  ISETP.NE.AND P6, PT, R26, RZ, PT ;  /* 0x000000ff1a00720c */ /* 0x000fe40003fc5270 */
[----:B------:R-:W-:Y:S02]  /*0e60*/  IADD3 R18, P0, PT, R18, 0x40, RZ ;  /* 0x0000004012127810 */ /* 0x000fe40007f1e0ff */
[----:B------:R-:W-:-:S03]  /*0e70*/  IADD3 R16, P1, PT, R16, 0x40, RZ ;  /* 0x0000004010107810 */ /* 0x000fc60007f3e0ff */
[----:B------:R-:W-:Y:S01]  /*0e80*/  IMAD.X R19, RZ, RZ, R19, P0 ;  /* 0x000000ffff137224 */ /* 0x000fe200000e0613 */
[----:B------:R-:W-:-:S05]  /*0e90*/  IADD3.X R17, PT, PT, RZ, R17, RZ, P1, !PT ;  /* 0x00000011ff117210 */ /* 0x000fca0000ffe4ff */
[----:B------:R-:W-:Y:S05]  /*0ea0*/  @P6 BRA `(.L_x_487) ;  /* 0xfffffff000986947 */ /* 0x000fea000383ffff */
[----:B------:R-:W-:Y:S05]  /*0eb0*/  EXIT ;  /* 0x000000000000794d */ /* 0x000fea0003800000 */
.L_x_488:
        /* <DEDUP_REMOVED lines=12> */
.L_x_666:


//--------------------- .text._Z10select_topPfS_Pi --------------------------
	.section	.text._Z10select_topPfS_Pi,"ax",@progbits
	.align	128
        .global         _Z10select_topPfS_Pi
        .type           _Z10select_topPfS_Pi,@function
        .size           _Z10select_topPfS_Pi,(.L_x_667 - _Z10select_topPfS_Pi)
        .other          _Z10select_topPfS_Pi,@"STO_CUDA_ENTRY STV_DEFAULT"
_Z10select_topPfS_Pi:
.text._Z10select_topPfS_Pi:
[----:B------:R-:W-:Y:S01]  /*0000*/  LDC R1, c[0x0][0x37c] ;  /* 0x0000df00ff017b82 */ /* 0x000fe20000000800 */
[----:B------:R-:W0:Y:S07]  /*0010*/  S2R R9, SR_CTAID.X ;  /* 0x0000000000097919 */ /* 0x000e2e0000002500 */
[----:B------:R-:W0:Y:S01]  /*0020*/  LDC.64 R2, c[0x0][0x390] ;  /* 0x0000e400ff027b82 */ /* 0x000e220000000a00 */
[----:B------:R-:W1:Y:S01]  /*0030*/  LDCU.64 UR4, c[0x0][0x358] ;  /* 0x00006b00ff0477ac */ /* 0x000e620008000a00 */
[----:B------:R-:W2:Y:S06]  /*0040*/  S2R R0, SR_TID.X ;  /* 0x0000000000007919 */ /* 0x000eac0000002100 */
[----:B------:R-:W3:Y:S01]  /*0050*/  LDC.64 R4, c[0x0][0x380] ;  /* 0x0000e000ff047b82 */ /* 0x000ee20000000a00 */
[----:B0-----:R-:W-:-:S06]  /*0060*/  IMAD.WIDE.U32 R2, R9, 0x4, R2 ;  /* 0x0000000409027825 */ /* 0x001fcc00078e0002 */
[----:B-1----:R-:W2:Y:S01]  /*0070*/  LDG.E R2, desc[UR4][R2.64] ;  /* 0x0000000402027981 */ /* 0x002ea2000c1e1900 */
[----:B------:R-:W2:Y:S02]  /*0080*/  LDCU UR6, c[0x0][0x360] ;  /* 0x00006c00ff0677ac */ /* 0x000ea40008000800 */
[----:B--2---:R-:W-:-:S04]  /*0090*/  IMAD R7, R2, UR6, R0 ;  /* 0x0000000602077c24 */ /* 0x004fc8000f8e0200 */
[----:B---3--:R-:W-:Y:S02]  /*00a0*/  IMAD.WIDE R4, R7, 0x4, R4 ;  /* 0x0000000407047825 */ /* 0x008fe400078e0204 */
[----:B------:R-:W0:Y:S04]  /*00b0*/  LDC.64 R6, c[0x0][0x388] ;  /* 0x0000e200ff067b82 */ /* 0x000e280000000a00 */
[----:B------:R-:W2:Y:S01]  /*00c0*/  LDG.E R5, desc[UR4][R4.64] ;  /* 0x0000000404057981 */ /* 0x000ea2000c1e1900 */
[----:B------:R-:W-:-:S04]  /*00d0*/  IMAD R9, R9, UR6, R0 ;  /* 0x0000000609097c24 */ /* 0x000fc8000f8e0200 */
[----:B0-----:R-:W-:-:S05]  /*00e0*/  IMAD.WIDE R6, R9, 0x4, R6 ;  /* 0x0000000409067825 */ /* 0x001fca00078e0206 */
[----:B--2---:R-:W-:Y:S01]  /*00f0*/  STG.E desc[UR4][R6.64], R5 ;  /* 0x0000000506007986 */ /* 0x004fe2000c101904 */
[----:B------:R-:W-:Y:S05]  /*0100*/  EXIT ;  /* 0x000000000000794d */ /* 0x000fea0003800000 */
.L_x_489:
        /* <DEDUP_REMOVED lines=15> */
.L_x_667:


//--------------------- .text._Z9play_gamePfS_PjS0_i --------------------------
	.section	.text._Z9play_gamePfS_PjS0_i,"ax",@progbits
	.align	128
        .global         _Z9play_gamePfS_PjS0_i
        .type           _Z9play_gamePfS_PjS0_i,@function
        .size           _Z9play_gamePfS_PjS0_i,(.L_x_653 - _Z9play_gamePfS_PjS0_i)
        .other          _Z9play_gamePfS_PjS0_i,@"STO_CUDA_ENTRY STV_DEFAULT"
_Z9play_gamePfS_PjS0_i:
.text._Z9play_gamePfS_PjS0_i:
[----:B------:R-:W-:Y:S01]  /*0000*/  LDC R1, c[0x0][0x37c] ;  /* 0x0000df00ff017b82 */ /* 0x000fe20000000800 */
[----:B------:R-:W0:Y:S07]  /*0010*/  S2R R2, SR_CTAID.X ;  /* 0x0000000000027919 */ /* 0x000e2e0000002500 */
[----:B------:R-:W1:Y:S01]  /*0020*/  LDC.64 R6, c[0x0][0x380] ;  /* 0x0000e000ff067b82 */ /* 0x000e620000000a00 */
[----:B------:R-:W0:Y:S01]  /*0030*/  LDCU UR4, c[0x0][0x3a0] ;  /* 0x00007400ff0477ac */ /* 0x000e220008000800 */
[----:B------:R-:W0:Y:S01]  /*0040*/  S2R R3, SR_TID.X ;  /* 0x0000000000037919 */ /* 0x000e220000002100 */
[----:B------:R-:W2:Y:S05]  /*0050*/  LDCU.64 UR24, c[0x0][0x358] ;  /* 0x00006b00ff1877ac */ /* 0x000eaa0008000a00 */
[----:B------:R-:W3:Y:S08]  /*0060*/  S2UR UR6, SR_CgaCtaId ;  /* 0x00000000000679c3 */ /* 0x000ef00000008800 */
[----:B------:R-:W4:Y:S08]  /*0070*/  LDC.64 R12, c[0x0][0x390] ;  /* 0x0000e400ff0c7b82 */ /* 0x000f300000000a00 */
[----:B------:R-:W5:Y:S01]  /*0080*/  LDC.64 R14, c[0x0][0x398] ;  /* 0x0000e600ff0e7b82 */ /* 0x000f620000000a00 */
[----:B0-----:R-:W-:-:S04]  /*0090*/  IMAD R5, R2, UR4, R3 ;  /* 0x0000000402057c24 */ /* 0x001fc8000f8e0203 */
[----:B-1----:R-:W-:-:S06]  /*00a0*/  IMAD.WIDE R6, R5, 0x4, R6 ;  /* 0x0000000405067825 */ /* 0x002fcc00078e0206 */
[----:B--2---:R-:W2:Y:S01]  /*00b0*/  LDG.E R7, desc[UR24][R6.64] ;  /* 0x0000001806077981 */ /* 0x004ea2000c1e1900 */
[----:B------:R-:W-:Y:S01]  /*00c0*/  UMOV UR4, 0x400 ;  /* 0x0000040000047882 */ /* 0x000fe20000000000 */
[----:B------:R-:W-:Y:S01]  /*00d0*/  IMAD R11, R2, 0x64, RZ ;  /* 0x00000064020b7824 */ /* 0x000fe200078e02ff */
[----:B------:R-:W-:-:S03]  /*00e0*/  UIADD3 UR5, UPT, UPT, UR4, 0x410, URZ ;  /* 0x0000041004057890 */ /* 0x000fc6000fffe0ff */
[----:B----4-:R-:W-:Y:S01]  /*00f0*/  IMAD.WIDE.U32 R12, R11, 0x4, R12 ;  /* 0x000000040b0c7825 */ /* 0x010fe200078e000c */
[----:B---3--:R-:W-:-:S03]  /*0100*/  ULEA UR5, UR6, UR5, 0x18 ;  /* 0x0000000506057291 */ /* 0x008fc6000f8ec0ff */
[----:B-----5:R-:W-:-:S03]  /*0110*/  IMAD.WIDE.U32 R14, R11, 0x4, R14 ;  /* 0x000000040b0e7825 */ /* 0x020fc600078e000e */
[----:B------:R-:W-:-:S05]  /*0120*/  LEA R4, R3, UR5, 0x2 ;  /* 0x0000000503047c11 */ /* 0x000fca000f8e10ff */
[----:B--2---:R0:W-:Y:S01]  /*0130*/  STS [R4], R7 ;  /* 0x0000000704007388 */ /* 0x0041e20000000800 */
[----:B------:R-:W-:Y:S06]  /*0140*/  BAR.SYNC.DEFER_BLOCKING 0x0 ;  /* 0x0000000000007b1d */ /* 0x000fec0000010000 */
[----:B------:R-:W2:Y:S04]  /*0150*/  LDG.E R12, desc[UR24][R12.64] ;  /* 0x000000180c0c7981 */ /* 0x000ea8000c1e1900 */
[----:B------:R-:W3:Y:S01]  /*0160*/  LDG.E R14, desc[UR24][R14.64] ;  /* 0x000000180e0e7981 */ /* 0x000ee2000c1e1900 */
[----:B------:R-:W-:Y:S01]  /*0170*/  ULEA UR4, UR6, UR4, 0x18 ;  /* 0x0000000406047291 */ /* 0x000fe2000f8ec0ff */
[----:B------:R-:W-:Y:S01]  /*0180*/  IMAD.MOV.U32 R19, RZ, RZ, 0xf ;  /* 0x0000000fff137424 */ /* 0x000fe200078e00ff */
[----:B------:R-:W-:Y:S01]  /*0190*/  CS2R R16, SRZ ;  /* 0x0000000000107805 */ /* 0x000fe2000001ff00 */
[----:B------:R-:W-:-:S02]  /*01a0*/  IMAD.MOV.U32 R18, RZ, RZ, RZ ;  /* 0x000000ffff127224 */ /* 0x000fc400078e00ff */
[----:B------:R-:W-:Y:S02]  /*01b0*/  IMAD.MOV.U32 R8, RZ, RZ, 0xa ;  /* 0x0000000aff087424 */ /* 0x000fe400078e00ff */
[----:B------:R-:W-:Y:S02]  /*01c0*/  VIADD R11, R11, 0x1 ;  /* 0x000000010b0b7836 */ /* 0x000fe40000000000 */
[----:B------:R0:W-:Y:S01]  /*01d0*/  STS.128 [UR4], R16 ;  /* 0x00000010ff007988 */ /* 0x0001e20008000c04 */
[----:B------:R-:W-:-:S03]  /*01e0*/  IMAD.MOV.U32 R6, RZ, RZ, RZ ;  /* 0x000000ffff067224 */ /* 0x000fc600078e00ff */
[----:B------:R-:W-:Y:S01]  /*01f0*/  STS [UR4+0x404], RZ ;  /* 0x000404ffff007988 */ /* 0x000fe20008000804 */
[----:B--2---:R-:W-:-:S04]  /*0200*/  IMAD.HI.U32 R0, R12, -0x77777777, RZ ;  /* 0x888888890c007827 */ /* 0x004fc800078e00ff */
[----:B---3--:R-:W-:Y:S01]  /*0210*/  IMAD.HI.U32 R5, R14, -0x33333333, RZ ;  /* 0xcccccccd0e057827 */ /* 0x008fe200078e00ff */
[----:B------:R-:W-:-:S03]  /*0220*/  SHF.R.U32.HI R9, RZ, 0x4, R0 ;  /* 0x00000004ff097819 */ /* 0x000fc60000011600 */
[----:B------:R-:W-:Y:S01]  /*0230*/  IMAD.MOV.U32 R0, RZ, RZ, 0x3 ;  /* 0x00000003ff007424 */ /* 0x000fe200078e00ff */
[----:B------:R-:W-:Y:S01]  /*0240*/  SHF.R.U32.HI R5, RZ, 0x4, R5 ;  /* 0x00000004ff057819 */ /* 0x000fe20000011605 */
[----:B------:R-:W-:-:S03]  /*0250*/  IMAD R9, R9, -0x1e, R12 ;  /* 0xffffffe209097824 */ /* 0x000fc600078e020c */
[----:B------:R0:W-:Y:S01]  /*0260*/  STS [UR4+0x20], R0 ;  /* 0x00002000ff007988 */ /* 0x0001e20008000804 */
[----:B------:R-:W-:Y:S02]  /*0270*/  IMAD R10, R5, -0x14, R14 ;  /* 0xffffffec050a7824 */ /* 0x000fe400078e020e */
[----:B------:R-:W-:-:S03]  /*0280*/  IMAD.MOV.U32 R5, RZ, RZ, RZ ;  /* 0x000000ffff057224 */ /* 0x000fc600078e00ff */
[----:B------:R0:W-:Y:S04]  /*0290*/  STS.128 [UR4+0x10], R8 ;  /* 0x00001008ff007988 */ /* 0x0001e80008000c04 */
.L_x_584:
[----:B-1----:R-:W1:Y:S01]  /*02a0*/  S2UR UR7, SR_CgaCtaId ;  /* 0x00000000000779c3 */ /* 0x002e620000008800 */
[----:B------:R-:W-:Y:S01]  /*02b0*/  UMOV UR10, 0x400 ;  /* 0x00000400000a7882 */ /* 0x000fe20000000000 */
[----:B------:R-:W-:Y:S01]  /*02c0*/  UMOV UR5, URZ ;  /* 0x000000ff00057c82 */ /* 0x000fe20008000000 */
[----:B-1----:R-:W-:-:S09]  /*02d0*/  ULEA UR4, UR7, UR10, 0x18 ;  /* 0x0000000a07047291 */ /* 0x002fd2000f8ec0ff */
[----:B0-----:R-:W0:Y:S04]  /*02e0*/  LDS.128 R8, [UR4+0x10] ;  /* 0x00001004ff087984 */ /* 0x001e280008000c00 */
[----:B------:R-:W1:Y:S04]  /*02f0*/  LDS R0, [UR4+0xc] ;  /* 0x00000c04ff007984 */ /* 0x000e680008000800 */
[----:B--2---:R-:W2:Y:S04]  /*0300*/  LDS R7, [UR4+0x20] ;  /* 0x00002004ff077984 */ /* 0x004ea80008000800 */
[----:B------:R-:W-:Y:S04]  /*0310*/  STS [UR4+0x344], RZ ;  /* 0x000344ffff007988 */ /* 0x000fe80008000804 */
[----:B------:R-:W-:Y:S04]  /*0320*/  STS.64 [UR4+0x348], RZ ;  /* 0x000348ffff007988 */ /* 0x000fe80008000a04 */
[----:B------:R-:W-:Y:S04]  /*0330*/  STS.128 [UR4+0x350], RZ ;  /* 0x000350ffff007988 */ /* 0x000fe80008000c04 */
[----:B------:R-:W-:Y:S04]  /*0340*/  STS.128 [UR4+0x360], RZ ;  /* 0x000360ffff007988 */ /* 0x000fe80008000c04 */
[----:B------:R-:W-:Y:S04]  /*0350*/  STS.128 [UR4+0x370], RZ ;  /* 0x000370ffff007988 */ /* 0x000fe80008000c04 */
[----:B------:R-:W-:Y:S04]  /*0360*/  STS.128 [UR4+0x380], RZ ;  /* 0x000380ffff007988 */ /* 0x000fe80008000c04 */
[----:B------:R-:W-:Y:S01]  /*0370*/  STS.128 [UR4+0x390], RZ ;  /* 0x000390ffff007988 */ /* 0x000fe20008000c04 */
[----:B0-----:R-:W-:-:S03]  /*0380*/  R2UR UR29, R10 ;  /* 0x000000000a1d72ca */ /* 0x001fc600000e0000 */
[----:B------:R-:W-:Y:S01]  /*0390*/  STS [UR4+0x3a0], RZ ;  /* 0x0003a0ffff007988 */ /* 0x000fe20008000804 */
[----:B------:R-:W-:Y:S02]  /*03a0*/  R2UR UR28, R9 ;  /* 0x00000000091c72ca */ /* 0x000fe400000e0000 */
[----:B------:R-:W-:Y:S02]  /*03b0*/  R2UR UR27, R8 ;  /* 0x00000000081b72ca */ /* 0x000fe400000e0000 */
[----:B-1----:R-:W-:-:S05]  /*03c0*/  R2UR UR26, R0 ;  /* 0x00000000001a72ca */ /* 0x002fca00000e0000 */
[----:B------:R-:W-:-:S04]  /*03d0*/  ISETP.LE.AND P0, PT, R8, UR29, PT ;  /* 0x0000001d08007c0c */ /* 0x000fc8000bf03270 */
[----:B------:R-:W-:-:S13]  /*03e0*/  ISETP.NE.OR P0, PT, R0, UR28, P0 ;  /* 0x0000001c00007c0c */ /* 0x000fda0008705670 */
[----:B------:R-:W-:Y:S01]  /*03f0*/  VOTEU.ANY UP0, P0 ;  /* 0x0000000000ff7886 */ /* 0x000fe20000000100 */
[----:B------:R-:W-:-:S13]  /*0400*/  PLOP3.LUT P0, PT, PT, PT, UP0, 0x80, 0x8 ;  /* 0x000000000008781c */ /* 0x000fda0003f0f008 */
[----:B------:R-:W-:-:S05]  /*0410*/  @!P0 IMAD.MOV.U32 R9, RZ, RZ, 0x3f800000 ;  /* 0x3f800000ff098424 */ /* 0x000fca00078e00ff */
[----:B------:R0:W-:Y:S01]  /*0420*/  @!P0 STS [UR4+0x344], R9 ;  /* 0x00034409ff008988 */ /* 0x0001e20008000804 */
[----:B--2---:R-:W-:Y:S01]  /*0430*/  ISETP.GE.AND P0, PT, R7, 0x1, PT ;  /* 0x000000010700780c */ /* 0x004fe20003f06270 */
[----:B------:R-:W-:Y:S01]  /*0440*/  UMOV UR4, URZ ;  /* 0x000000ff00047c82 */ /* 0x000fe20008000000 */
[----:B------:R-:W-:-:S11]  /*0450*/  @!UP0 UMOV UR4, 0x3f800000 ;  /* 0x3f80000000048882 */ /* 0x000fd60000000000 */
[----:B0-----:R-:W-:Y:S05]  /*0460*/  @!P0 BRA `(.L_x_490) ;  /* 0x00000000005c8947 */ /* 0x001fea0003800000 */
[----:B------:R-:W-:-:S04]  /*0470*/  UIADD3 UR6, UPT, UPT, UR10, 0x24, URZ ;  /* 0x000000240a067890 */ /* 0x000fc8000fffe0ff */
[----:B------:R-:W-:-:S03]  /*0480*/  ULEA UR7, UR7, UR6, 0x18 ;  /* 0x0000000607077291 */ /* 0x000fc6000f8ec0ff */
[----:B------:R-:W-:-:S09]  /*0490*/  UMOV UR6, URZ ;  /* 0x000000ff00067c82 */ /* 0x000fd20008000000 */
.L_x_493:
[----:B------:R-:W-:-:S09]  /*04a0*/  ULEA UR8, UR6, UR7, 0x2 ;  /* 0x0000000706087291 */ /* 0x000fd2000f8e10ff */
[----:B------:R-:W0:Y:S02]  /*04b0*/  LDS R0, [UR8] ;  /* 0x00000008ff007984 */ /* 0x000e240008000800 */
[----:B0-----:R-:W-:-:S13]  /*04c0*/  ISETP.NE.AND P0, PT, R0, UR26, PT ;  /* 0x0000001a00007c0c */ /* 0x001fda000bf05270 */
[----:B------:R-:W-:Y:S05]  /*04d0*/  @P0 BRA `(.L_x_491) ;  /* 0x00000000001c0947 */ /* 0x000fea0003800000 */
[----:B------:R-:W0:Y:S01]  /*04e0*/  S2UR UR9, SR_CgaCtaId ;  /* 0x00000000000979c3 */ /* 0x000e220000008800 */
[----:B------:R-:W-:-:S04]  /*04f0*/  UIADD3 UR8, UPT, UPT, UR10, 0x1b4, URZ ;  /* 0x000001b40a087890 */ /* 0x000fc8000fffe0ff */
[----:B0-----:R-:W-:-:S04]  /*0500*/  ULEA UR8, UR9, UR8, 0x18 ;  /* 0x0000000809087291 */ /* 0x001fc8000f8ec0ff */
[----:B------:R-:W-:-:S09]  /*0510*/  ULEA UR8, UR6, UR8, 0x2 ;  /* 0x0000000806087291 */ /* 0x000fd2000f8e10ff */
[----:B------:R-:W0:Y:S02]  /*0520*/  LDS R0, [UR8] ;  /* 0x00000008ff007984 */ /* 0x000e240008000800 */
[----:B0-----:R-:W-:-:S13]  /*0530*/  ISETP.GE.AND P0, PT, R0, UR27, PT ;  /* 0x0000001b00007c0c */ /* 0x001fda000bf06270 */
[----:B------:R-:W-:Y:S05]  /*0540*/  @!P0 BRA `(.L_x_492) ;  /* 0x0000000000108947 */ /* 0x000fea0003800000 */
.L_x_491:
[----:B------:R-:W-:-:S06]  /*0550*/  UIADD3 UR6, UPT, UPT, UR6, 0x1, URZ ;  /* 0x0000000106067890 */ /* 0x000fcc000fffe0ff */
[----:B------:R-:W-:-:S13]  /*0560*/  ISETP.NE.AND P0, PT, R7, UR6, PT ;  /* 0x0000000607007c0c */ /* 0x000fda000bf05270 */
[----:B------:R-:W-:Y:S05]  /*0570*/  @P0 BRA `(.L_x_493) ;  /* 0xfffffffc00c80947 */ /* 0x000fea000383ffff */
[----:B------:R-:W-:Y:S05]  /*0580*/  BRA `(.L_x_490) ;  /* 0x0000000000147947 */ /* 0x000fea0003800000 */
.L_x_492:
[----:B------:R-:W-:Y:S01]  /*0590*/  UMOV UR5, 0x400 ;  /* 0x0000040000057882 */ /* 0x000fe20000000000 */
[----:B------:R-:W-:Y:S01]  /*05a0*/  IMAD.MOV.U32 R0, RZ, RZ, 0x3f800000 ;  /* 0x3f800000ff007424 */ /* 0x000fe200078e00ff */
[----:B------:R-:W-:-:S09]  /*05b0*/  ULEA UR5, UR9, UR5, 0x18 ;  /* 0x0000000509057291 */ /* 0x000fd2000f8ec0ff */
[----:B------:R0:W-:Y:S01]  /*05c0*/  STS [UR5+0x348], R0 ;  /* 0x00034800ff007988 */ /* 0x0001e20008000805 */
[----:B------:R-:W-:-:S05]  /*05d0*/  UMOV UR5, 0x3f800000 ;  /* 0x3f80000000057882 */ /* 0x000fca0000000000 */
.L_x_490:
[----:B------:R-:W-:Y:S01]  /*05e0*/  ISETP.NE.AND P0, PT, RZ, UR27, PT ;  /* 0x0000001bff007c0c */ /* 0x000fe2000bf05270 */
[----:B------:R-:W-:-:S12]  /*05f0*/  IMAD.MOV.U32 R8, RZ, RZ, RZ ;  /* 0x000000ffff087224 */ /* 0x000fd800078e00ff */
[----:B------:R-:W-:Y:S05]  /*0600*/  @!P0 BRA `(.L_x_494) ;  /* 0x0000000000488947 */ /* 0x000fea0003800000 */
[----:B------:R-:W-:-:S05]  /*0610*/  I2FP.F32.S32 R11, UR27 ;  /* 0x0000001b000b7c45 */ /* 0x000fca0008201400 */
[----:B0-----:R-:W-:-:S05]  /*0620*/  VIADD R0, R11, 0x1800000 ;  /* 0x018000000b007836 */ /* 0x001fca0000000000 */
[----:B------:R-:W-:-:S04]  /*0630*/  LOP3.LUT R0, R0, 0x7f800000, RZ, 0xc0, !PT ;  /* 0x7f80000000007812 */ /* 0x000fc800078ec0ff */
[----:B------:R-:W-:-:S13]  /*0640*/  ISETP.GT.U32.AND P0, PT, R0, 0x1ffffff, PT ;  /* 0x01ffffff0000780c */ /* 0x000fda0003f04070 */
[----:B------:R-:W-:Y:S05]  /*0650*/  @P0 BRA `(.L_x_495) ;  /* 0x0000000000140947 */ /* 0x000fea0003800000 */
[----:B------:R-:W-:Y:S01]  /*0660*/  IMAD.MOV.U32 R0, RZ, RZ, R11 ;  /* 0x000000ffff007224 */ /* 0x000fe200078e000b */
[----:B------:R-:W-:-:S07]  /*0670*/  MOV R12, 0x690 ;  /* 0x00000690000c7802 */ /* 0x000fce0000000f00 */
[----:B------:R-:W-:Y:S05]  /*0680*/  CALL.REL.NOINC `($__internal_3_$__cuda_sm20_rcp_rn_f32_slowpath) ;  /* 0x0000004c00cc7944 */ /* 0x000fea0003c00000 */
[----:B------:R-:W-:Y:S01]  /*0690*/  MOV R8, R0 ;  /* 0x0000000000087202 */ /* 0x000fe20000000f00 */
[----:B------:R-:W-:Y:S06]  /*06a0*/  BRA `(.L_x_496) ;  /* 0x0000000000107947 */ /* 0x000fec0003800000 */
.L_x_495:
[----:B------:R-:W0:Y:S02]  /*06b0*/  MUFU.RCP R8, R11 ;  /* 0x0000000b00087308 */ /* 0x000e240000001000 */
[----:B0-----:R-:W-:-:S04]  /*06c0*/  FFMA R0, R11, R8, -1 ;  /* 0xbf8000000b007423 */ /* 0x001fc80000000008 */
[----:B------:R-:W-:-:S04]  /*06d0*/  FADD.FTZ R9, -R0, -RZ ;  /* 0x800000ff00097221 */ /* 0x000fc80000010100 */
[----:B------:R-:W-:-:S07]  /*06e0*/  FFMA R8, R8, R9, R8 ;  /* 0x0000000908087223 */ /* 0x000fce0000000008 */
.L_x_496:
[----:B------:R-:W0:Y:S01]  /*06f0*/  S2UR UR7, SR_CgaCtaId ;  /* 0x00000000000779c3 */ /* 0x000e220000008800 */
[----:B------:R-:W-:Y:S02]  /*0700*/  UMOV UR6, 0x400 ;  /* 0x0000040000067882 */ /* 0x000fe40000000000 */
[----:B0-----:R-:W-:-:S09]  /*0710*/  ULEA UR6, UR7, UR6, 0x18 ;  /* 0x0000000607067291 */ /* 0x001fd2000f8ec0ff */
[----:B------:R1:W-:Y:S03]  /*0720*/  STS [UR6+0x34c], R8 ;  /* 0x00034c08ff007988 */ /* 0x0003e60008000806 */
.L_x_494:
[----:B------:R-:W-:Y:S01]  /*0730*/  UISETP.GT.AND UP0, UPT, UR29, UR27, UPT ;  /* 0x0000001b1d00728c */ /* 0x000fe2000bf04270 */
[----:B0-----:R-:W-:-:S03]  /*0740*/  IMAD.MOV.U32 R0, RZ, RZ, 0x3f800000 ;  /* 0x3f800000ff007424 */ /* 0x001fc600078e00ff */
[----:B------:R-:W-:-:S06]  /*0750*/  UISETP.NE.OR UP0, UPT, UR28, UR26, !UP0 ;  /* 0x0000001a1c00728c */ /* 0x000fcc000c705670 */
[----:B------:R-:W-:-:S05]  /*0760*/  PLOP3.LUT P0, PT, PT, PT, UP0, 0x80, 0x8 ;  /* 0x000000000008781c */ /* 0x000fca0003f0f008 */
[----:B------:R-:W0:Y:S01]  /*0770*/  @!UP0 S2UR UR7, SR_CgaCtaId ;  /* 0x00000000000789c3 */ /* 0x000e220000008800 */
[----:B------:R-:W-:Y:S02]  /*0780*/  @!UP0 UMOV UR6, 0x400 ;  /* 0x0000040000068882 */ /* 0x000fe40000000000 */
[----:B0-----:R-:W-:-:S03]  /*0790*/  @!UP0 ULEA UR6, UR7, UR6, 0x18 ;  /* 0x0000000607068291 */ /* 0x001fc6000f8ec0ff */
[----:B------:R-:W-:-:S06]  /*07a0*/  UMOV UR7, URZ ;  /* 0x000000ff00077c82 */ /* 0x000fcc0008000000 */
[----:B------:R0:W-:Y:S01]  /*07b0*/  @!P0 STS [UR6+0x350], R0 ;  /* 0x00035000ff008988 */ /* 0x0001e20008000806 */
[----:B------:R-:W-:Y:S01]  /*07c0*/  ISETP.GE.AND P0, PT, R7, 0x1, PT ;  /* 0x000000010700780c */ /* 0x000fe20003f06270 */
[----:B------:R-:W-:Y:S01]  /*07d0*/  UMOV UR6, URZ ;  /* 0x000000ff00067c82 */ /* 0x000fe20008000000 */
[----:B------:R-:W-:-:S11]  /*07e0*/  @!UP0 UMOV UR6, 0x3f800000 ;  /* 0x3f80000000068882 */ /* 0x000fd60000000000 */
[----:B0-----:R-:W-:Y:S05]  /*07f0*/  @!P0 BRA `(.L_x_497) ;  /* 0x0000000000648947 */ /* 0x001fea0003800000 */
[----:B------:R-:W0:Y:S01]  /*0800*/  S2UR UR9, SR_CgaCtaId ;  /* 0x00000000000979c3 */ /* 0x000e220000008800 */
[----:B------:R-:W-:Y:S02]  /*0810*/  UMOV UR12, 0x400 ;  /* 0x00000400000c7882 */ /* 0x000fe40000000000 */
[----:B------:R-:W-:-:S04]  /*0820*/  UIADD3 UR8, UPT, UPT, UR12, 0x24, URZ ;  /* 0x000000240c087890 */ /* 0x000fc8000fffe0ff */
[----:B0-----:R-:W-:-:S03]  /*0830*/  ULEA UR10, UR9, UR8, 0x18 ;  /* 0x00000008090a7291 */ /* 0x001fc6000f8ec0ff */
[----:B------:R-:W-:-:S09]  /*0840*/  UMOV UR8, URZ ;  /* 0x000000ff00087c82 */ /* 0x000fd20008000000 */
.L_x_500:
        /* <DEDUP_REMOVED lines=9> */
[----:B0-----:R-:W-:-:S13]  /*08e0*/  ISETP.GT.AND P0, PT, R0, UR27, PT ;  /* 0x0000001b00007c0c */ /* 0x001fda000bf04270 */
[----:B------:R-:W-:Y:S05]  /*08f0*/  @P0 BRA `(.L_x_499) ;  /* 0x0000000000100947 */ /* 0x000fea0003800000 */
.L_x_498:
[----:B------:R-:W-:-:S06]  /*0900*/  UIADD3 UR8, UPT, UPT, UR8, 0x1, URZ ;  /* 0x0000000108087890 */ /* 0x000fcc000fffe0ff */
[----:B------:R-:W-:-:S13]  /*0910*/  ISETP.NE.AND P0, PT, R7, UR8, PT ;  /* 0x0000000807007c0c */ /* 0x000fda000bf05270 */
[----:B------:R-:W-:Y:S05]  /*0920*/  @P0 BRA `(.L_x_500) ;  /* 0xfffffffc00c80947 */ /* 0x000fea000383ffff */
[----:B------:R-:W-:Y:S05]  /*0930*/  BRA `(.L_x_497) ;  /* 0x0000000000147947 */ /* 0x000fea0003800000 */
.L_x_499:
[----:B------:R-:W-:Y:S01]  /*0940*/  UMOV UR7, 0x400 ;  /* 0x0000040000077882 */ /* 0x000fe20000000000 */
[----:B------:R-:W-:Y:S01]  /*0950*/  IMAD.MOV.U32 R0, RZ, RZ, 0x3f800000 ;  /* 0x3f800000ff007424 */ /* 0x000fe200078e00ff */
[----:B------:R-:W-:-:S09]  /*0960*/  ULEA UR7, UR11, UR7, 0x18 ;  /* 0x000000070b077291 */ /* 0x000fd2000f8ec0ff */
[----:B------:R0:W-:Y:S01]  /*0970*/  STS [UR7+0x354], R0 ;  /* 0x00035400ff007988 */ /* 0x0001e20008000807 */
[----:B------:R-:W-:-:S05]  /*0980*/  UMOV UR7, 0x3f800000 ;  /* 0x3f80000000077882 */ /* 0x000fca0000000000 */
.L_x_497:
[----:B------:R-:W-:Y:S01]  /*0990*/  UISETP.NE.AND UP0, UPT, UR27, 0x14, UPT ;  /* 0x000000141b00788c */ /* 0x000fe2000bf05270 */
[----:B------:R-:W-:-:S08]  /*09a0*/  IMAD.MOV.U32 R9, RZ, RZ, RZ ;  /* 0x000000ffff097224 */ /* 0x000fd000078e00ff */
[----:B------:R-:W-:Y:S05]  /*09b0*/  BRA.U !UP0, `(.L_x_501) ;  /* 0x00000001084c7547 */ /* 0x000fea000b800000 */
[----:B------:R-:W-:-:S06]  /*09c0*/  UIADD3 UR8, UPT, UPT, -UR27, 0x14, URZ ;  /* 0x000000141b087890 */ /* 0x000fcc000fffe1ff */
[----:B------:R-:W-:-:S05]  /*09d0*/  I2FP.F32.S32 R10, UR8 ;  /* 0x00000008000a7c45 */ /* 0x000fca0008201400 */
[----:B0-----:R-:W-:-:S05]  /*09e0*/  VIADD R0, R10, 0x1800000 ;  /* 0x018000000a007836 */ /* 0x001fca0000000000 */
[----:B------:R-:W-:-:S04]  /*09f0*/  LOP3.LUT R0, R0, 0x7f800000, RZ, 0xc0, !PT ;  /* 0x7f80000000007812 */ /* 0x000fc800078ec0ff */
[----:B------:R-:W-:-:S13]  /*0a00*/  ISETP.GT.U32.AND P0, PT, R0, 0x1ffffff, PT ;  /* 0x01ffffff0000780c */ /* 0x000fda0003f04070 */
[----:B------:R-:W-:Y:S05]  /*0a10*/  @P0 BRA `(.L_x_502) ;  /* 0x0000000000140947 */ /* 0x000fea0003800000 */
[----:B------:R-:W-:Y:S01]  /*0a20*/  IMAD.MOV.U32 R0, RZ, RZ, R10 ;  /* 0x000000ffff007224 */ /* 0x000fe200078e000a */
[----:B------:R-:W-:-:S07]  /*0a30*/  MOV R12, 0xa50 ;  /* 0x00000a50000c7802 */ /* 0x000fce0000000f00 */
[----:B-1----:R-:W-:Y:S05]  /*0a40*/  CALL.REL.NOINC `($__internal_3_$__cuda_sm20_rcp_rn_f32_slowpath) ;  /* 0x0000004800dc7944 */ /* 0x002fea0003c00000 */
[----:B------:R-:W-:Y:S01]  /*0a50*/  IMAD.MOV.U32 R9, RZ, RZ, R0 ;  /* 0x000000ffff097224 */ /* 0x000fe200078e0000 */
[----:B------:R-:W-:Y:S06]  /*0a60*/  BRA `(.L_x_503) ;  /* 0x0000000000107947 */ /* 0x000fec0003800000 */
.L_x_502:
[----:B------:R-:W0:Y:S02]  /*0a70*/  MUFU.RCP R9, R10 ;  /* 0x0000000a00097308 */ /* 0x000e240000001000 */
[----:B0-----:R-:W-:-:S04]  /*0a80*/  FFMA R0, R10, R9, -1 ;  /* 0xbf8000000a007423 */ /* 0x001fc80000000009 */
[----:B------:R-:W-:-:S04]  /*0a90*/  FADD.FTZ R0, -R0, -RZ ;  /* 0x800000ff00007221 */ /* 0x000fc80000010100 */
[----:B------:R-:W-:-:S07]  /*0aa0*/  FFMA R9, R9, R0, R9 ;  /* 0x0000000009097223 */ /* 0x000fce0000000009 */
.L_x_503:
[----:B------:R-:W0:Y:S01]  /*0ab0*/  S2UR UR9, SR_CgaCtaId ;  /* 0x00000000000979c3 */ /* 0x000e220000008800 */
[----:B------:R-:W-:Y:S02]  /*0ac0*/  UMOV UR8, 0x400 ;  /* 0x0000040000087882 */ /* 0x000fe40000000000 */
[----:B0-----:R-:W-:-:S09]  /*0ad0*/  ULEA UR8, UR9, UR8, 0x18 ;  /* 0x0000000809087291 */ /* 0x001fd2000f8ec0ff */
[----:B------:R2:W-:Y:S03]  /*0ae0*/  STS [UR8+0x358], R9 ;  /* 0x00035809ff007988 */ /* 0x0005e60008000808 */
.L_x_501:
        /* <DEDUP_REMOVED lines=18> */
.L_x_507:
        /* <DEDUP_REMOVED lines=11> */
.L_x_505:
[----:B------:R-:W-:-:S06]  /*0cc0*/  UIADD3 UR10, UPT, UPT, UR10, 0x1, URZ ;  /* 0x000000010a0a7890 */ /* 0x000fcc000fffe0ff */
[----:B------:R-:W-:-:S13]  /*0cd0*/  ISETP.NE.AND P0, PT, R7, UR10, PT ;  /* 0x0000000a07007c0c */ /* 0x000fda000bf05270 */
[----:B------:R-:W-:Y:S05]  /*0ce0*/  @P0 BRA `(.L_x_507) ;  /* 0xfffffffc00c80947 */ /* 0x000fea000383ffff */
[----:B------:R-:W-:Y:S05]  /*0cf0*/  BRA `(.L_x_504) ;  /* 0x0000000000147947 */ /* 0x000fea0003800000 */
.L_x_506:
[----:B------:R-:W-:Y:S01]  /*0d00*/  UMOV UR9, 0x400 ;  /* 0x0000040000097882 */ /* 0x000fe20000000000 */
[----:B------:R-:W-:Y:S01]  /*0d10*/  IMAD.MOV.U32 R0, RZ, RZ, 0x3f800000 ;  /* 0x3f800000ff007424 */ /* 0x000fe200078e00ff */
[----:B------:R-:W-:-:S09]  /*0d20*/  ULEA UR9, UR13, UR9, 0x18 ;  /* 0x000000090d097291 */ /* 0x000fd2000f8ec0ff */
[----:B------:R0:W-:Y:S01]  /*0d30*/  STS [UR9+0x360], R0 ;  /* 0x00036000ff007988 */ /* 0x0001e20008000809 */
[----:B------:R-:W-:-:S05]  /*0d40*/  UMOV UR9, 0x3f800000 ;  /* 0x3f80000000097882 */ /* 0x000fca0000000000 */
.L_x_504:
[----:B------:R-:W-:Y:S01]  /*0d50*/  UISETP.GE.AND UP0, UPT, UR28, UR26, UPT ;  /* 0x0000001a1c00728c */ /* 0x000fe2000bf06270 */
[----:B0-----:R-:W-:Y:S01]  /*0d60*/  IMAD.MOV.U32 R0, RZ, RZ, 0x3f800000 ;  /* 0x3f800000ff007424 */ /* 0x001fe200078e00ff */
[----:B------:R-:W-:Y:S01]  /*0d70*/  UISETP.NE.AND UP1, UPT, UR26, 0x1e, UPT ;  /* 0x0000001e1a00788c */ /* 0x000fe2000bf25270 */
[----:B------:R-:W-:Y:S01]  /*0d80*/  IMAD.MOV.U32 R10, RZ, RZ, RZ ;  /* 0x000000ffff0a7224 */ /* 0x000fe200078e00ff */
[----:B------:R-:W-:-:S06]  /*0d90*/  UISETP.NE.OR UP0, UPT, UR29, UR27, UP0 ;  /* 0x0000001b1d00728c */ /* 0x000fcc0008705670 */
[----:B------:R-:W-:-:S05]  /*0da0*/  PLOP3.LUT P0, PT, PT, PT, UP0, 0x80, 0x8 ;  /* 0x000000000008781c */ /* 0x000fca0003f0f008 */
[----:B------:R-:W0:Y:S01]  /*0db0*/  @!UP0 S2UR UR11, SR_CgaCtaId ;  /* 0x00000000000b89c3 */ /* 0x000e220000008800 */
[----:B------:R-:W-:Y:S02]  /*0dc0*/  @!UP0 UMOV UR10, 0x400 ;  /* 0x00000400000a8882 */ /* 0x000fe40000000000 */
[----:B0-----:R-:W-:Y:S01]  /*0dd0*/  @!UP0 ULEA UR13, UR11, UR10, 0x18 ;  /* 0x0000000a0b0d8291 */ /* 0x001fe2000f8ec0ff */
[----:B------:R-:W-:Y:S11]  /*0de0*/  BRA.U !UP1, `(.L_x_508) ;  /* 0x0000000109247547 */ /* 0x000ff6000b800000 */
[----:B------:R-:W0:Y:S01]  /*0df0*/  S2UR UR12, SR_CgaCtaId ;  /* 0x00000000000c79c3 */ /* 0x000e220000008800 */
[----:B------:R-:W-:Y:S02]  /*0e00*/  UIADD3 UR11, UPT, UPT, UR26, -0x1d, URZ ;  /* 0xffffffe31a0b7890 */ /* 0x000fe4000fffe0ff */
[----:B------:R-:W-:Y:S02]  /*0e10*/  UIADD3 UR10, UPT, UPT, -UR26, 0x1e, URZ ;  /* 0x0000001e1a0a7890 */ /* 0x000fe4000fffe1ff */
[----:B------:R-:W-:-:S03]  /*0e20*/  UISETP.GE.U32.AND UP1, UPT, UR11, 0x3, UPT ;  /* 0x000000030b00788c */ /* 0x000fc6000bf26070 */
[----:B------:R-:W-:Y:S01]  /*0e30*/  UMOV UR11, 0x400 ;  /* 0x00000400000b7882 */ /* 0x000fe20000000000 */
[----:B------:R-:W-:-:S06]  /*0e40*/  USEL UR10, UR10, URZ, !UP1 ;  /* 0x000000ff0a0a7287 */ /* 0x000fcc000c800000 */
[----:B------:R-:W-:Y:S01]  /*0e50*/  I2FP.F32.S32 R10, UR10 ;  /* 0x0000000a000a7c45 */ /* 0x000fe20008201400 */
[----:B0-----:R-:W-:-:S09]  /*0e60*/  ULEA UR11, UR12, UR11, 0x18 ;  /* 0x0000000b0c0b7291 */ /* 0x001fd2000f8ec0ff */
[----:B------:R0:W-:Y:S03]  /*0e70*/  STS [UR11+0x364], R10 ;  /* 0x0003640aff007988 */ /* 0x0001e6000800080b */
.L_x_508:
[----:B------:R3:W-:Y:S01]  /*0e80*/  @!P0 STS [UR13+0x368], R0 ;  /* 0x00036800ff008988 */ /* 0x0007e2000800080d */
[----:B------:R-:W-:Y:S01]  /*0e90*/  ISETP.GE.AND P0, PT, R7, 0x1, PT ;  /* 0x000000010700780c */ /* 0x000fe20003f06270 */
[----:B------:R-:W-:Y:S01]  /*0ea0*/  UMOV UR10, URZ ;  /* 0x000000ff000a7c82 */ /* 0x000fe20008000000 */
[----:B------:R-:W-:Y:S01]  /*0eb0*/  UMOV UR11, URZ ;  /* 0x000000ff000b7c82 */ /* 0x000fe20008000000 */
[----:B------:R-:W-:-:S10]  /*0ec0*/  @!UP0 UMOV UR10, 0x3f800000 ;  /* 0x3f800000000a8882 */ /* 0x000fd40000000000 */
[----:B---3--:R-:W-:Y:S05]  /*0ed0*/  @!P0 BRA `(.L_x_509) ;  /* 0x0000000000648947 */ /* 0x008fea0003800000 */
[----:B------:R-:W3:Y:S01]  /*0ee0*/  S2UR UR13, SR_CgaCtaId ;  /* 0x00000000000d79c3 */ /* 0x000ee20000008800 */
[----:B------:R-:W-:Y:S02]  /*0ef0*/  UMOV UR16, 0x400 ;  /* 0x0000040000107882 */ /* 0x000fe40000000000 */
[----:B------:R-:W-:-:S04]  /*0f00*/  UIADD3 UR12, UPT, UPT, UR16, 0x1b4, URZ ;  /* 0x000001b4100c7890 */ /* 0x000fc8000fffe0ff */
[----:B---3--:R-:W-:-:S03]  /*0f10*/  ULEA UR14, UR13, UR12, 0x18 ;  /* 0x0000000c0d0e7291 */ /* 0x008fc6000f8ec0ff */
[----:B------:R-:W-:-:S09]  /*0f20*/  UMOV UR12, URZ ;  /* 0x000000ff000c7c82 */ /* 0x000fd20008000000 */
.L_x_512:
[----:B------:R-:W-:-:S09]  /*0f30*/  ULEA UR13, UR12, UR14, 0x2 ;  /* 0x0000000e0c0d7291 */ /* 0x000fd2000f8e10ff */
[----:B------:R-:W3:Y:S02]  /*0f40*/  LDS R0, [UR13] ;  /* 0x0000000dff007984 */ /* 0x000ee40008000800 */
[----:B---3--:R-:W-:-:S13]  /*0f50*/  ISETP.NE.AND P0, PT, R0, UR27, PT ;  /* 0x0000001b00007c0c */ /* 0x008fda000bf05270 */
[----:B------:R-:W-:Y:S05]  /*0f60*/  @P0 BRA `(.L_x_510) ;  /* 0x00000000001c0947 */ /* 0x000fea0003800000 */
[----:B------:R-:W3:Y:S01]  /*0f70*/  S2UR UR15, SR_CgaCtaId ;  /* 0x00000000000f79c3 */ /* 0x000ee20000008800 */
[----:B------:R-:W-:-:S04]  /*0f80*/  UIADD3 UR13, UPT, UPT, UR16, 0x24, URZ ;  /* 0x00000024100d7890 */ /* 0x000fc8000fffe0ff */
[----:B---3--:R-:W-:-:S04]  /*0f90*/  ULEA UR13, UR15, UR13, 0x18 ;  /* 0x0000000d0f0d7291 */ /* 0x008fc8000f8ec0ff */
[----:B------:R-:W-:-:S09]  /*0fa0*/  ULEA UR13, UR12, UR13, 0x2 ;  /* 0x0000000d0c0d7291 */ /* 0x000fd2000f8e10ff */
[----:B------:R-:W3:Y:S02]  /*0fb0*/  LDS R0, [UR13] ;  /* 0x0000000dff007984 */ /* 0x000ee40008000800 */
[----:B---3--:R-:W-:-:S13]  /*0fc0*/  ISETP.GE.AND P0, PT, R0, UR26, PT ;  /* 0x0000001a00007c0c */ /* 0x008fda000bf06270 */
[----:B------:R-:W-:Y:S05]  /*0fd0*/  @!P0 BRA `(.L_x_511) ;  /* 0x0000000000108947 */ /* 0x000fea0003800000 */
.L_x_510:
[----:B------:R-:W-:-:S06]  /*0fe0*/  UIADD3 UR12, UPT, UPT, UR12, 0x1, URZ ;  /* 0x000000010c0c7890 */ /* 0x000fcc000fffe0ff */
[----:B------:R-:W-:-:S13]  /*0ff0*/  ISETP.NE.AND P0, PT, R7, UR12, PT ;  /* 0x0000000c07007c0c */ /* 0x000fda000bf05270 */
[----:B------:R-:W-:Y:S05]  /*1000*/  @P0 BRA `(.L_x_512) ;  /* 0xfffffffc00c80947 */ /* 0x000fea000383ffff */
[----:B------:R-:W-:Y:S05]  /*1010*/  BRA `(.L_x_509) ;  /* 0x0000000000147947 */ /* 0x000fea0003800000 */
.L_x_511:
[----:B------:R-:W-:Y:S01]  /*1020*/  UMOV UR11, 0x400 ;  /* 0x00000400000b7882 */ /* 0x000fe20000000000 */
[----:B------:R-:W-:Y:S01]  /*1030*/  IMAD.MOV.U32 R0, RZ, RZ, 0x3f800000 ;  /* 0x3f800000ff007424 */ /* 0x000fe200078e00ff */
[----:B------:R-:W-:-:S09]  /*1040*/  ULEA UR11, UR15, UR11, 0x18 ;  /* 0x0000000b0f0b7291 */ /* 0x000fd2000f8ec0ff */
[----:B------:R3:W-:Y:S01]  /*1050*/  STS [UR11+0x36c], R0 ;  /* 0x00036c00ff007988 */ /* 0x0007e2000800080b */
[----:B------:R-:W-:-:S05]  /*1060*/  UMOV UR11, 0x3f800000 ;  /* 0x3f800000000b7882 */ /* 0x000fca0000000000 */
.L_x_509:
[----:B------:R-:W-:Y:S01]  /*1070*/  ISETP.NE.AND P0, PT, RZ, UR26, PT ;  /* 0x0000001aff007c0c */ /* 0x000fe2000bf05270 */
[----:B------:R-:W-:-:S12]  /*1080*/  HFMA2 R11, -RZ, RZ, 0, 0 ;  /* 0x00000000ff0b7431 */ /* 0x000fd800000001ff */
[----:B------:R-:W-:Y:S05]  /*1090*/  @!P0 BRA `(.L_x_513) ;  /* 0x0000000000488947 */ /* 0x000fea0003800000 */
[----:B------:R-:W-:-:S05]  /*10a0*/  I2FP.F32.S32 R12, UR26 ;  /* 0x0000001a000c7c45 */ /* 0x000fca0008201400 */
[----:B---3--:R-:W-:-:S05]  /*10b0*/  VIADD R0, R12, 0x1800000 ;  /* 0x018000000c007836 */ /* 0x008fca0000000000 */
[----:B------:R-:W-:-:S04]  /*10c0*/  LOP3.LUT R0, R0, 0x7f800000, RZ, 0xc0, !PT ;  /* 0x7f80000000007812 */ /* 0x000fc800078ec0ff */
[----:B------:R-:W-:-:S13]  /*10d0*/  ISETP.GT.U32.AND P0, PT, R0, 0x1ffffff, PT ;  /* 0x01ffffff0000780c */ /* 0x000fda0003f04070 */
[----:B------:R-:W-:Y:S05]  /*10e0*/  @P0 BRA `(.L_x_514) ;  /* 0x0000000000140947 */ /* 0x000fea0003800000 */
[----:B------:R-:W-:Y:S01]  /*10f0*/  IMAD.MOV.U32 R0, RZ, RZ, R12 ;  /* 0x000000ffff007224 */ /* 0x000fe200078e000c */
[----:B------:R-:W-:-:S07]  /*1100*/  MOV R12, 0x1120 ;  /* 0x00001120000c7802 */ /* 0x000fce0000000f00 */
[----:B012---:R-:W-:Y:S05]  /*1110*/  CALL.REL.NOINC `($__internal_3_$__cuda_sm20_rcp_rn_f32_slowpath) ;  /* 0x0000004400287944 */ /* 0x007fea0003c00000 */
[----:B------:R-:W-:Y:S01]  /*1120*/  IMAD.MOV.U32 R11, RZ, RZ, R0 ;  /* 0x000000ffff0b7224 */ /* 0x000fe200078e0000 */
[----:B------:R-:W-:Y:S06]  /*1130*/  BRA `(.L_x_515) ;  /* 0x0000000000107947 */ /* 0x000fec0003800000 */
.L_x_514:
[----:B------:R-:W3:Y:S02]  /*1140*/  MUFU.RCP R11, R12 ;  /* 0x0000000c000b7308 */ /* 0x000ee40000001000 */
[----:B---3--:R-:W-:-:S04]  /*1150*/  FFMA R0, R12, R11, -1 ;  /* 0xbf8000000c007423 */ /* 0x008fc8000000000b */
[----:B------:R-:W-:-:S04]  /*1160*/  FADD.FTZ R0, -R0, -RZ ;  /* 0x800000ff00007221 */ /* 0x000fc80000010100 */
[----:B------:R-:W-:-:S07]  /*1170*/  FFMA R11, R11, R0, R11 ;  /* 0x000000000b0b7223 */ /* 0x000fce000000000b */
.L_x_515:
[----:B------:R-:W3:Y:S01]  /*1180*/  S2UR UR13, SR_CgaCtaId ;  /* 0x00000000000d79c3 */ /* 0x000ee20000008800 */
[----:B------:R-:W-:Y:S02]  /*1190*/  UMOV UR12, 0x400 ;  /* 0x00000400000c7882 */ /* 0x000fe40000000000 */
[----:B---3--:R-:W-:-:S09]  /*11a0*/  ULEA UR12, UR13, UR12, 0x18 ;  /* 0x0000000c0d0c7291 */ /* 0x008fd2000f8ec0ff */
[----:B------:R4:W-:Y:S03]  /*11b0*/  STS [UR12+0x370], R11 ;  /* 0x0003700bff007988 */ /* 0x0009e6000800080c */
.L_x_513:
[----:B------:R-:W-:Y:S01]  /*11c0*/  IMAD.MOV R17, RZ, RZ, -R7 ;  /* 0x000000ffff117224 */ /* 0x000fe200078e0a07 */
[----:B---3--:R-:W-:Y:S01]  /*11d0*/  PRMT R0, RZ, 0x7610, R0 ;  /* 0x00007610ff007816 */ /* 0x008fe20000000000 */
[----:B------:R-:W-:Y:S01]  /*11e0*/  IMAD.U32 R12, RZ, RZ, UR26 ;  /* 0x0000001aff0c7e24 */ /* 0x000fe2000f8e00ff */
[----:B------:R-:W-:Y:S01]  /*11f0*/  PRMT R14, RZ, 0x7610, R14 ;  /* 0x00007610ff0e7816 */ /* 0x000fe2000000000e */
[----:B------:R-:W-:Y:S01]  /*1200*/  IMAD.U32 R13, RZ, RZ, UR27 ;  /* 0x0000001bff0d7e24 */ /* 0x000fe2000f8e00ff */
[----:B------:R-:W-:Y:S01]  /*1210*/  UMOV UR12, URZ ;  /* 0x000000ff000c7c82 */ /* 0x000fe20008000000 */
[----:B------:R-:W-:-:S05]  /*1220*/  UMOV UR13, URZ ;  /* 0x000000ff000d7c82 */ /* 0x000fca0008000000 */
.L_x_522:
[----:B------:R-:W-:-:S04]  /*1230*/  ISETP.GE.AND P0, PT, R13, 0x1, PT ;  /* 0x000000010d00780c */ /* 0x000fc80003f06270 */
[----:B------:R-:W-:-:S13]  /*1240*/  ISETP.GT.OR P0, PT, R12, 0x1d, !P0 ;  /* 0x0000001d0c00780c */ /* 0x000fda0004704670 */
[----:B---3--:R-:W-:Y:S05]  /*1250*/  @P0 BRA `(.L_x_516) ;  /* 0x0000000000c40947 */ /* 0x008fea0003800000 */
[----:B------:R-:W-:Y:S01]  /*1260*/  VIADD R12, R12, 0x1 ;  /* 0x000000010c0c7836 */ /* 0x000fe20000000000 */
[----:B------:R-:W-:Y:S01]  /*1270*/  LOP3.LUT P0, RZ, R0, 0xff, RZ, 0xc0, !PT ;  /* 0x000000ff00ff7812 */ /* 0x000fe2000780c0ff */
[----:B------:R-:W-:-:S03]  /*1280*/  VIADD R13, R13, 0xffffffff ;  /* 0xffffffff0d0d7836 */ /* 0x000fc60000000000 */
[----:B------:R-:W-:Y:S02]  /*1290*/  ISETP.NE.OR P1, PT, R12, UR28, P0 ;  /* 0x0000001c0c007c0c */ /* 0x000fe40008725670 */
[----:B------:R-:W-:Y:S02]  /*12a0*/  LOP3.LUT P0, RZ, R14, 0xff, RZ, 0xc0, !PT ;  /* 0x000000ff0eff7812 */ /* 0x000fe4000780c0ff */
[----:B------:R-:W-:Y:S02]  /*12b0*/  ISETP.NE.OR P1, PT, R13, UR29, P1 ;  /* 0x0000001d0d007c0c */ /* 0x000fe40008f25670 */
[----:B------:R-:W-:Y:S02]  /*12c0*/  ISETP.LT.OR P2, PT, R7, 0x1, P0 ;  /* 0x000000010700780c */ /* 0x000fe40000741670 */
[----:B------:R-:W-:-:S09]  /*12d0*/  SEL R14, RZ, 0x1, !P0 ;  /* 0x00000001ff0e7807 */ /* 0x000fd20004000000 */
[----:B------:R-:W-:Y:S05]  /*12e0*/  @P1 BRA `(.L_x_517) ;  /* 0x00000000001c1947 */ /* 0x000fea0003800000 */
[----:B------:R-:W3:Y:S01]  /*12f0*/  S2UR UR14, SR_CgaCtaId ;  /* 0x00000000000e79c3 */ /* 0x000ee20000008800 */
[----:B------:R-:W-:Y:S01]  /*1300*/  UMOV UR13, 0x400 ;  /* 0x00000400000d7882 */ /* 0x000fe20000000000 */
[----:B------:R-:W-:Y:S02]  /*1310*/  IMAD.MOV.U32 R15, RZ, RZ, 0x3f800000 ;  /* 0x3f800000ff0f7424 */ /* 0x000fe400078e00ff */
[----:B------:R-:W-:Y:S01]  /*1320*/  IMAD.MOV.U32 R0, RZ, RZ, 0x1 ;  /* 0x00000001ff007424 */ /* 0x000fe200078e00ff */
[----:B---3--:R-:W-:-:S09]  /*1330*/  ULEA UR13, UR14, UR13, 0x18 ;  /* 0x0000000d0e0d7291 */ /* 0x008fd2000f8ec0ff */
[----:B------:R3:W-:Y:S01]  /*1340*/  STS [UR13+0x374], R15 ;  /* 0x0003740fff007988 */ /* 0x0007e2000800080d */
[----:B------:R-:W-:-:S05]  /*1350*/  UMOV UR13, 0x3f800000 ;  /* 0x3f800000000d7882 */ /* 0x000fca0000000000 */
.L_x_517:
[----:B------:R-:W-:Y:S05]  /*1360*/  @P2 BRA `(.L_x_518) ;  /* 0x0000000000742947 */ /* 0x000fea0003800000 */
[----:B------:R-:W5:Y:S01]  /*1370*/  S2UR UR16, SR_CgaCtaId ;  /* 0x00000000001079c3 */ /* 0x000f620000008800 */
[----:B------:R-:W-:Y:S01]  /*1380*/  UMOV UR14, 0x400 ;  /* 0x00000400000e7882 */ /* 0x000fe20000000000 */
[----:B------:R-:W-:Y:S01]  /*1390*/  IMAD.MOV.U32 R14, RZ, RZ, R17 ;  /* 0x000000ffff0e7224 */ /* 0x000fe200078e0011 */
[----:B------:R-:W-:Y:S02]  /*13a0*/  UIADD3 UR15, UPT, UPT, UR14, 0x1b4, URZ ;  /* 0x000001b40e0f7890 */ /* 0x000fe4000fffe0ff */
[----:B------:R-:W-:Y:S02]  /*13b0*/  UIADD3 UR17, UPT, UPT, UR14, 0x24, URZ ;  /* 0x000000240e117890 */ /* 0x000fe4000fffe0ff */
[----:B-----5:R-:W-:Y:S02]  /*13c0*/  ULEA UR14, UR16, UR15, 0x18 ;  /* 0x0000000f100e7291 */ /* 0x020fe4000f8ec0ff */
[----:B------:R-:W-:-:S12]  /*13d0*/  ULEA UR15, UR16, UR17, 0x18 ;  /* 0x00000011100f7291 */ /* 0x000fd8000f8ec0ff */
.L_x_521:
[----:B---3--:R-:W3:Y:S02]  /*13e0*/  LDS R15, [UR15] ;  /* 0x0000000fff0f7984 */ /* 0x008ee40008000800 */
[----:B---3--:R-:W-:-:S13]  /*13f0*/  ISETP.NE.AND P0, PT, R12, R15, PT ;  /* 0x0000000f0c00720c */ /* 0x008fda0003f05270 */
[----:B------:R-:W-:Y:S05]  /*1400*/  @P0 BRA `(.L_x_519) ;  /* 0x00000000000c0947 */ /* 0x000fea0003800000 */
[----:B------:R-:W3:Y:S02]  /*1410*/  LDS R16, [UR14] ;  /* 0x0000000eff107984 */ /* 0x000ee40008000800 */
[----:B---3--:R-:W-:-:S13]  /*1420*/  ISETP.NE.AND P0, PT, R13, R16, PT ;  /* 0x000000100d00720c */ /* 0x008fda0003f05270 */
[----:B------:R-:W-:Y:S05]  /*1430*/  @!P0 BRA `(.L_x_520) ;  /* 0x0000000000208947 */ /* 0x000fea0003800000 */
.L_x_519:
[----:B------:R-:W-:Y:S01]  /*1440*/  IADD3 R14, PT, PT, R14, 0x1, RZ ;  /* 0x000000010e0e7810 */ /* 0x000fe20007ffe0ff */
[----:B------:R-:W-:Y:S02]  /*1450*/  UIADD3 UR14, UPT, UPT, UR14, 0x4, URZ ;  /* 0x000000040e0e7890 */ /* 0x000fe4000fffe0ff */
[----:B------:R-:W-:Y:S01]  /*1460*/  UIADD3 UR15, UPT, UPT, UR15, 0x4, URZ ;  /* 0x000000040f0f7890 */ /* 0x000fe2000fffe0ff */
[----:B------:R-:W-:-:S13]  /*1470*/  ISETP.NE.AND P0, PT, R14, RZ, PT ;  /* 0x000000ff0e00720c */ /* 0x000fda0003f05270 */
[----:B------:R-:W-:Y:S05]  /*1480*/  @P0 BRA `(.L_x_521) ;  /* 0xfffffffc00d40947 */ /* 0x000fea000383ffff */
[----:B------:R-:W-:Y:S02]  /*1490*/  PLOP3.LUT P0, PT, PT, PT, PT, 0x8, 0x80 ;  /* 0x000000000080781c */ /* 0x000fe40003f0e170 */
[----:B------:R-:W-:Y:S01]  /*14a0*/  PRMT R14, RZ, 0x7610, R14 ;  /* 0x00007610ff0e7816 */ /* 0x000fe2000000000e */
[----:B------:R-:W-:Y:S10]  /*14b0*/  BRA `(.L_x_518) ;  /* 0x0000000000207947 */ /* 0x000ff40003800000 */
.L_x_520:
[----:B------:R-:W3:Y:S01]  /*14c0*/  S2UR UR14, SR_CgaCtaId ;  /* 0x00000000000e79c3 */ /* 0x000ee20000008800 */
[----:B------:R-:W-:Y:S01]  /*14d0*/  UMOV UR12, 0x400 ;  /* 0x00000400000c7882 */ /* 0x000fe20000000000 */
[----:B------:R-:W-:Y:S01]  /*14e0*/  IMAD.MOV.U32 R15, RZ, RZ, 0x3f800000 ;  /* 0x3f800000ff0f7424 */ /* 0x000fe200078e00ff */
[----:B------:R-:W-:Y:S01]  /*14f0*/  PLOP3.LUT P0, PT, PT, PT, PT, 0x80, 0x8 ;  /* 0x000000000008781c */ /* 0x000fe20003f0f070 */
[----:B------:R-:W-:Y:S01]  /*1500*/  IMAD.MOV.U32 R14, RZ, RZ, 0x1 ;  /* 0x00000001ff0e7424 */ /* 0x000fe200078e00ff */
[----:B---3--:R-:W-:-:S09]  /*1510*/  ULEA UR12, UR14, UR12, 0x18 ;  /* 0x0000000c0e0c7291 */ /* 0x008fd2000f8ec0ff */
[----:B------:R3:W-:Y:S01]  /*1520*/  STS [UR12+0x378], R15 ;  /* 0x0003780fff007988 */ /* 0x0007e2000800080c */
[----:B------:R-:W-:-:S05]  /*1530*/  UMOV UR12, 0x3f800000 ;  /* 0x3f800000000c7882 */ /* 0x000fca0000000000 */
.L_x_518:
[----:B------:R-:W-:-:S04]  /*1540*/  LOP3.LUT P1, RZ, R0, 0xff, RZ, 0xc0, !PT ;  /* 0x000000ff00ff7812 */ /* 0x000fc8000782c0ff */
[----:B------:R-:W-:-:S13]  /*1550*/  PLOP3.LUT P0, PT, P0, P1, PT, 0x2f, 0xf2 ;  /* 0x0000000000f2781c */ /* 0x000fda0000702577 */
[----:B------:R-:W-:Y:S05]  /*1560*/  @P0 BRA `(.L_x_522) ;  /* 0xfffffffc00300947 */ /* 0x000fea000383ffff */
.L_x_516:
[----:B------:R-:W-:Y:S01]  /*1570*/  UIADD3 UR21, UPT, UPT, -UR26, 0x1e, URZ ;  /* 0x0000001e1a157890 */ /* 0x000fe2000fffe1ff */
[----:B------:R-:W-:-:S03]  /*1580*/  MOV R0, 0x15f0 ;  /* 0x000015f000007802 */ /* 0x000fc60000000f00 */
[----:B------:R-:W-:-:S04]  /*1590*/  UISETP.LT.AND UP0, UPT, UR27, UR21, UPT ;  /* 0x000000151b00728c */ /* 0x000fc8000bf01270 */
[----:B------:R-:W-:-:S09]  /*15a0*/  USEL UR14, UR27, UR21, UP0 ;  /* 0x000000151b0e7287 */ /* 0x000fd20008000000 */
[----:B------:R-:W5:Y:S02]  /*15b0*/  I2F.F64 R12, UR14 ;  /* 0x0000000e000c7d12 */ /* 0x000f640008201c00 */
[----:B-----5:R-:W-:-:S10]  /*15c0*/  DADD R30, -RZ, |R12| ;  /* 0x00000000ff1e7229 */ /* 0x020fd4000000050c */
[----:B------:R-:W-:-:S07]  /*15d0*/  IMAD.MOV.U32 R20, RZ, RZ, R30 ;  /* 0x000000ffff147224 */ /* 0x000fce00078e001e */
[----:B01234-:R-:W-:Y:S05]  /*15e0*/  CALL.REL.NOINC `($_Z9play_gamePfS_PjS0_i$__internal_accurate_pow) ;  /* 0x0000004000c47944 */ /* 0x01ffea0003c00000 */
[----:B------:R-:W-:Y:S01]  /*15f0*/  ISETP.NE.AND P0, PT, RZ, UR14, PT ;  /* 0x0000000eff007c0c */ /* 0x000fe2000bf05270 */
[----:B------:R-:W-:Y:S01]  /*1600*/  IMAD.MOV.U32 R17, RZ, RZ, 0x3fd80000 ;  /* 0x3fd80000ff117424 */ /* 0x000fe200078e00ff */
[----:B------:R-:W-:Y:S02]  /*1610*/  UISETP.NE.AND UP0, UPT, UR14, 0x1, UPT ;  /* 0x000000010e00788c */ /* 0x000fe4000bf05270 */
[----:B------:R-:W-:Y:S02]  /*1620*/  FSEL R22, R22, RZ, P0 ;  /* 0x000000ff16167208 */ /* 0x000fe40000000000 */
[----:B------:R-:W-:Y:S01]  /*1630*/  FSEL R23, R16, RZ, P0 ;  /* 0x000000ff10177208 */ /* 0x000fe20000000000 */
[----:B------:R-:W-:-:S05]  /*1640*/  IMAD.MOV.U32 R16, RZ, RZ, 0x0 ;  /* 0x00000000ff107424 */ /* 0x000fca00078e00ff */
[----:B------:R-:W-:-:S06]  /*1650*/  DADD R22, R22, R22 ;  /* 0x0000000016167229 */ /* 0x000fcc0000000016 */
[----:B------:R-:W0:Y:S04]  /*1660*/  MUFU.RSQ64H R13, R23 ;  /* 0x00000017000d7308 */ /* 0x000e280000001c00 */
[----:B------:R-:W-:-:S05]  /*1670*/  VIADD R12, R23, 0xfcb00000 ;  /* 0xfcb00000170c7836 */ /* 0x000fca0000000000 */
[----:B------:R-:W-:Y:S01]  /*1680*/  ISETP.GE.U32.AND P0, PT, R12, 0x7ca00000, PT ;  /* 0x7ca000000c00780c */ /* 0x000fe20003f06070 */
[----:B0-----:R-:W-:-:S08]  /*1690*/  DMUL R14, R12, R12 ;  /* 0x0000000c0c0e7228 */ /* 0x001fd00000000000 */
[----:B------:R-:W-:-:S08]  /*16a0*/  DFMA R14, R22, -R14, 1 ;  /* 0x3ff00000160e742b */ /* 0x000fd0000000080e */
[----:B------:R-:W-:Y:S02]  /*16b0*/  DFMA R16, R14, R16, 0.5 ;  /* 0x3fe000000e10742b */ /* 0x000fe40000000010 */
[----:B------:R-:W-:-:S08]  /*16c0*/  DMUL R14, R12, R14 ;  /* 0x0000000e0c0e7228 */ /* 0x000fd00000000000 */
[----:B------:R-:W-:-:S08]  /*16d0*/  DFMA R24, R16, R14, R12 ;  /* 0x0000000e1018722b */ /* 0x000fd0000000000c */
[----:B------:R-:W-:Y:S02]  /*16e0*/  DMUL R14, R22, R24 ;  /* 0x00000018160e7228 */ /* 0x000fe40000000000 */
[----:B------:R-:W-:Y:S02]  /*16f0*/  VIADD R17, R25, 0xfff00000 ;  /* 0xfff0000019117836 */ /* 0x000fe40000000000 */
[----:B------:R-:W-:-:S04]  /*1700*/  IMAD.MOV.U32 R16, RZ, RZ, R24 ;  /* 0x000000ffff107224 */ /* 0x000fc800078e0018 */
[----:B------:R-:W-:-:S08]  /*1710*/  DFMA R18, R14, -R14, R22 ;  /* 0x8000000e0e12722b */ /* 0x000fd00000000016 */
[----:B------:R-:W-:Y:S01]  /*1720*/  DFMA R20, R18, R16, R14 ;  /* 0x000000101214722b */ /* 0x000fe2000000000e */
[----:B------:R-:W-:Y:S10]  /*1730*/  @!P0 BRA `(.L_x_523) ;  /* 0x00000000001c8947 */ /* 0x000ff40003800000 */
[----:B------:R-:W-:Y:S01]  /*1740*/  MOV R16, R14 ;  /* 0x0000000e00107202 */ /* 0x000fe20000000f00 */
[----:B------:R-:W-:Y:S01]  /*1750*/  IMAD.MOV.U32 R20, RZ, RZ, R24 ;  /* 0x000000ffff147224 */ /* 0x000fe200078e0018 */
[----:B------:R-:W-:Y:S01]  /*1760*/  MOV R14, 0x17b0 ;  /* 0x000017b0000e7802 */ /* 0x000fe20000000f00 */
[----:B------:R-:W-:Y:S02]  /*1770*/  IMAD.MOV.U32 R0, RZ, RZ, R22 ;  /* 0x000000ffff007224 */ /* 0x000fe400078e0016 */
[----:B------:R-:W-:Y:S02]  /*1780*/  IMAD.MOV.U32 R13, RZ, RZ, R23 ;  /* 0x000000ffff0d7224 */ /* 0x000fe400078e0017 */
[----:B------:R-:W-:-:S07]  /*1790*/  IMAD.MOV.U32 R21, RZ, RZ, R17 ;  /* 0x000000ffff157224 */ /* 0x000fce00078e0011 */
[----:B------:R-:W-:Y:S05]  /*17a0*/  CALL.REL.NOINC `($__internal_2_$__cuda_sm20_dsqrt_rn_f64_mediumpath_v1) ;  /* 0x0000003800e07944 */ /* 0x000fea0003c00000 */
.L_x_523:
[----:B------:R-:W0:Y:S01]  /*17b0*/  F2F.F32.F64 R20, R20 ;  /* 0x0000001400147310 */ /* 0x000e220000301000 */
[----:B------:R-:W-:Y:S01]  /*17c0*/  PLOP3.LUT P0, PT, PT, PT, UP0, 0x40, 0x4 ;  /* 0x000000000004781c */ /* 0x000fe20003f0e808 */
[----:B------:R-:W-:-:S03]  /*17d0*/  IMAD.MOV.U32 R28, RZ, RZ, RZ ;  /* 0x000000ffff1c7224 */ /* 0x000fc600078e00ff */
[----:B0-----:R-:W-:-:S04]  /*17e0*/  FSEL R15, R20, 1.4142135381698608398, !P0 ;  /* 0x3fb504f3140f7808 */ /* 0x001fc80004000000 */
[----:B------:R-:W-:-:S13]  /*17f0*/  FSETP.NEU.AND P0, PT, R15, RZ, PT ;  /* 0x000000ff0f00720b */ /* 0x000fda0003f0d000 */
[----:B------:R-:W-:Y:S05]  /*1800*/  @!P0 BRA `(.L_x_524) ;  /* 0x0000000000448947 */ /* 0x000fea0003800000 */
[----:B------:R-:W-:-:S05]  /*1810*/  VIADD R0, R15, 0x1800000 ;  /* 0x018000000f007836 */ /* 0x000fca0000000000 */
[----:B------:R-:W-:-:S04]  /*1820*/  LOP3.LUT R0, R0, 0x7f800000, RZ, 0xc0, !PT ;  /* 0x7f80000000007812 */ /* 0x000fc800078ec0ff */
[----:B------:R-:W-:-:S13]  /*1830*/  ISETP.GT.U32.AND P0, PT, R0, 0x1ffffff, PT ;  /* 0x01ffffff0000780c */ /* 0x000fda0003f04070 */
[----:B------:R-:W-:Y:S05]  /*1840*/  @P0 BRA `(.L_x_525) ;  /* 0x0000000000140947 */ /* 0x000fea0003800000 */
[----:B------:R-:W-:Y:S01]  /*1850*/  IMAD.MOV.U32 R0, RZ, RZ, R15 ;  /* 0x000000ffff007224 */ /* 0x000fe200078e000f */
[----:B------:R-:W-:-:S07]  /*1860*/  MOV R12, 0x1880 ;  /* 0x00001880000c7802 */ /* 0x000fce0000000f00 */
[----:B------:R-:W-:Y:S05]  /*1870*/  CALL.REL.NOINC `($__internal_3_$__cuda_sm20_rcp_rn_f32_slowpath) ;  /* 0x0000003c00507944 */ /* 0x000fea0003c00000 */
[----:B------:R-:W-:Y:S01]  /*1880*/  IMAD.MOV.U32 R28, RZ, RZ, R0 ;  /* 0x000000ffff1c7224 */ /* 0x000fe200078e0000 */
[----:B------:R-:W-:Y:S06]  /*1890*/  BRA `(.L_x_526) ;  /* 0x0000000000107947 */ /* 0x000fec0003800000 */
.L_x_525:
[----:B------:R-:W0:Y:S02]  /*18a0*/  MUFU.RCP R28, R15 ;  /* 0x0000000f001c7308 */ /* 0x000e240000001000 */
[----:B0-----:R-:W-:-:S04]  /*18b0*/  FFMA R0, R15, R28, -1 ;  /* 0xbf8000000f007423 */ /* 0x001fc8000000001c */
[----:B------:R-:W-:-:S04]  /*18c0*/  FADD.FTZ R13, -R0, -RZ ;  /* 0x800000ff000d7221 */ /* 0x000fc80000010100 */
[----:B------:R-:W-:-:S07]  /*18d0*/  FFMA R28, R28, R13, R28 ;  /* 0x0000000d1c1c7223 */ /* 0x000fce000000001c */
.L_x_526:
[----:B------:R-:W0:Y:S01]  /*18e0*/  S2UR UR15, SR_CgaCtaId ;  /* 0x00000000000f79c3 */ /* 0x000e220000008800 */
[----:B------:R-:W-:Y:S02]  /*18f0*/  UMOV UR14, 0x400 ;  /* 0x00000400000e7882 */ /* 0x000fe40000000000 */
[----:B0-----:R-:W-:-:S09]  /*1900*/  ULEA UR14, UR15, UR14, 0x18 ;  /* 0x0000000e0f0e7291 */ /* 0x001fd2000f8ec0ff */
[----:B------:R0:W-:Y:S03]  /*1910*/  STS [UR14+0x37c], R28 ;  /* 0x00037c1cff007988 */ /* 0x0001e6000800080e */
.L_x_524:
[----:B------:R-:W-:Y:S01]  /*1920*/  PRMT R0, RZ, 0x7610, R0 ;  /* 0x00007610ff007816 */ /* 0x000fe20000000000 */
[----:B------:R-:W-:Y:S01]  /*1930*/  IMAD.U32 R12, RZ, RZ, UR26 ;  /* 0x0000001aff0c7e24 */ /* 0x000fe2000f8e00ff */
[----:B------:R-:W-:Y:S01]  /*1940*/  PRMT R14, RZ, 0x7610, R14 ;  /* 0x00007610ff0e7816 */ /* 0x000fe2000000000e */
[----:B------:R-:W-:Y:S01]  /*1950*/  IMAD.U32 R13, RZ, RZ, UR27 ;  /* 0x0000001bff0d7e24 */ /* 0x000fe2000f8e00ff */
[----:B------:R-:W-:Y:S01]  /*1960*/  UMOV UR14, URZ ;  /* 0x000000ff000e7c82 */ /* 0x000fe20008000000 */
[----:B------:R-:W-:-:S05]  /*1970*/  UMOV UR15, URZ ;  /* 0x000000ff000f7c82 */ /* 0x000fca0008000000 */
.L_x_533:
[----:B-12---:R-:W-:-:S04]  /*1980*/  VIMNMX R15, PT, PT, R13, R12, PT ;  /* 0x0000000c0d0f7248 */ /* 0x006fc80003fe0100 */
[----:B------:R-:W-:-:S13]  /*1990*/  ISETP.GE.AND P0, PT, R15, 0x1, PT ;  /* 0x000000010f00780c */ /* 0x000fda0003f06270 */
[----:B------:R-:W-:Y:S05]  /*19a0*/  @!P0 BRA `(.L_x_527) ;  /* 0x0000000000c48947 */ /* 0x000fea0003800000 */
        /* <DEDUP_REMOVED lines=9> */
[----:B------:R-:W1:Y:S01]  /*1a40*/  S2UR UR16, SR_CgaCtaId ;  /* 0x00000000001079c3 */ /* 0x000e620000008800 */
[----:B------:R-:W-:Y:S01]  /*1a50*/  UMOV UR15, 0x400 ;  /* 0x00000400000f7882 */ /* 0x000fe20000000000 */
[----:B------:R-:W-:Y:S02]  /*1a60*/  IMAD.MOV.U32 R15, RZ, RZ, 0x3f800000 ;  /* 0x3f800000ff0f7424 */ /* 0x000fe400078e00ff */
[----:B------:R-:W-:Y:S01]  /*1a70*/  IMAD.MOV.U32 R0, RZ, RZ, 0x1 ;  /* 0x00000001ff007424 */ /* 0x000fe200078e00ff */
[----:B-1----:R-:W-:-:S09]  /*1a80*/  ULEA UR15, UR16, UR15, 0x18 ;  /* 0x0000000f100f7291 */ /* 0x002fd2000f8ec0ff */
[----:B------:R1:W-:Y:S01]  /*1a90*/  STS [UR15+0x380], R15 ;  /* 0x0003800fff007988 */ /* 0x0003e2000800080f */
[----:B------:R-:W-:-:S05]  /*1aa0*/  UMOV UR15, 0x3f800000 ;  /* 0x3f800000000f7882 */ /* 0x000fca0000000000 */
.L_x_528:
[----:B------:R-:W-:Y:S05]  /*1ab0*/  @P2 BRA `(.L_x_529) ;  /* 0x0000000000742947 */ /* 0x000fea0003800000 */
[----:B------:R-:W2:Y:S01]  /*1ac0*/  S2UR UR17, SR_CgaCtaId ;  /* 0x00000000001179c3 */ /* 0x000ea20000008800 */
[----:B------:R-:W-:Y:S02]  /*1ad0*/  UMOV UR20, 0x400 ;  /* 0x0000040000147882 */ /* 0x000fe40000000000 */
[----:B------:R-:W-:-:S04]  /*1ae0*/  UIADD3 UR16, UPT, UPT, UR20, 0x24, URZ ;  /* 0x0000002414107890 */ /* 0x000fc8000fffe0ff */
[----:B--2---:R-:W-:-:S03]  /*1af0*/  ULEA UR18, UR17, UR16, 0x18 ;  /* 0x0000001011127291 */ /* 0x004fc6000f8ec0ff */
[----:B------:R-:W-:-:S09]  /*1b00*/  UMOV UR16, URZ ;  /* 0x000000ff00107c82 */ /* 0x000fd20008000000 */
.L_x_532:
[----:B------:R-:W-:-:S09]  /*1b10*/  ULEA UR17, UR16, UR18, 0x2 ;  /* 0x0000001210117291 */ /* 0x000fd2000f8e10ff */
[----:B-1----:R-:W1:Y:S02]  /*1b20*/  LDS R15, [UR17] ;  /* 0x00000011ff0f7984 */ /* 0x002e640008000800 */
[----:B-1----:R-:W-:-:S13]  /*1b30*/  ISETP.NE.AND P0, PT, R12, R15, PT ;  /* 0x0000000f0c00720c */ /* 0x002fda0003f05270 */
[----:B------:R-:W-:Y:S05]  /*1b40*/  @P0 BRA `(.L_x_530) ;  /* 0x00000000001c0947 */ /* 0x000fea0003800000 */
[----:B------:R-:W1:Y:S01]  /*1b50*/  S2UR UR19, SR_CgaCtaId ;  /* 0x00000000001379c3 */ /* 0x000e620000008800 */
[----:B------:R-:W-:-:S04]  /*1b60*/  UIADD3 UR17, UPT, UPT, UR20, 0x1b4, URZ ;  /* 0x000001b414117890 */ /* 0x000fc8000fffe0ff */
[----:B-1----:R-:W-:-:S04]  /*1b70*/  ULEA UR17, UR19, UR17, 0x18 ;  /* 0x0000001113117291 */ /* 0x002fc8000f8ec0ff */
[----:B------:R-:W-:-:S09]  /*1b80*/  ULEA UR17, UR16, UR17, 0x2 ;  /* 0x0000001110117291 */ /* 0x000fd2000f8e10ff */
[----:B------:R-:W1:Y:S02]  /*1b90*/  LDS R14, [UR17] ;  /* 0x00000011ff0e7984 */ /* 0x000e640008000800 */
[----:B-1----:R-:W-:-:S13]  /*1ba0*/  ISETP.NE.AND P0, PT, R13, R14, PT ;  /* 0x0000000e0d00720c */ /* 0x002fda0003f05270 */
[----:B------:R-:W-:Y:S05]  /*1bb0*/  @!P0 BRA `(.L_x_531) ;  /* 0x0000000000188947 */ /* 0x000fea0003800000 */
.L_x_530:
[----:B------:R-:W-:-:S06]  /*1bc0*/  UIADD3 UR16, UPT, UPT, UR16, 0x1, URZ ;  /* 0x0000000110107890 */ /* 0x000fcc000fffe0ff */
[----:B------:R-:W-:-:S13]  /*1bd0*/  ISETP.NE.AND P0, PT, R7, UR16, PT ;  /* 0x0000001007007c0c */ /* 0x000fda000bf05270 */
[----:B------:R-:W-:Y:S05]  /*1be0*/  @P0 BRA `(.L_x_532) ;  /* 0xfffffffc00c80947 */ /* 0x000fea000383ffff */
[----:B------:R-:W-:Y:S02]  /*1bf0*/  PLOP3.LUT P0, PT, PT, PT, PT, 0x8, 0x80 ;  /* 0x000000000080781c */ /* 0x000fe40003f0e170 */
[----:B------:R-:W-:Y:S01]  /*1c00*/  PRMT R14, RZ, 0x7610, R14 ;  /* 0x00007610ff0e7816 */ /* 0x000fe2000000000e */
[----:B------:R-:W-:Y:S10]  /*1c10*/  BRA `(.L_x_529) ;  /* 0x00000000001c7947 */ /* 0x000ff40003800000 */
.L_x_531:
[----:B------:R-:W-:Y:S01]  /*1c20*/  UMOV UR14, 0x400 ;  /* 0x00000400000e7882 */ /* 0x000fe20000000000 */
[----:B------:R-:W-:Y:S01]  /*1c30*/  HFMA2 R15, -RZ, RZ, 1.875, 0 ;  /* 0x3f800000ff0f7431 */ /* 0x000fe200000001ff */
[----:B------:R-:W-:Y:S01]  /*1c40*/  ULEA UR14, UR19, UR14, 0x18 ;  /* 0x0000000e130e7291 */ /* 0x000fe2000f8ec0ff */
[----:B------:R-:W-:Y:S01]  /*1c50*/  PLOP3.LUT P0, PT, PT, PT, PT, 0x80, 0x8 ;  /* 0x000000000008781c */ /* 0x000fe20003f0f070 */
[----:B------:R-:W-:-:S07]  /*1c60*/  IMAD.MOV.U32 R14, RZ, RZ, 0x1 ;  /* 0x00000001ff0e7424 */ /* 0x000fce00078e00ff */
[----:B------:R2:W-:Y:S01]  /*1c70*/  STS [UR14+0x384], R15 ;  /* 0x0003840fff007988 */ /* 0x0005e2000800080e */
[----:B------:R-:W-:-:S05]  /*1c80*/  UMOV UR14, 0x3f800000 ;  /* 0x3f800000000e7882 */ /* 0x000fca0000000000 */
.L_x_529:
[----:B------:R-:W-:-:S04]  /*1c90*/  LOP3.LUT P1, RZ, R0, 0xff, RZ, 0xc0, !PT ;  /* 0x000000ff00ff7812 */ /* 0x000fc8000782c0ff */
[----:B------:R-:W-:-:S13]  /*1ca0*/  PLOP3.LUT P0, PT, P0, P1, PT, 0x2f, 0xf2 ;  /* 0x0000000000f2781c */ /* 0x000fda0000702577 */
[----:B------:R-:W-:Y:S05]  /*1cb0*/  @P0 BRA `(.L_x_533) ;  /* 0xfffffffc00300947 */ /* 0x000fea000383ffff */
.L_x_527:
[----:B------:R-:W-:Y:S01]  /*1cc0*/  UISETP.LT.AND UP0, UPT, UR26, UR27, UPT ;  /* 0x0000001b1a00728c */ /* 0x000fe2000bf01270 */
[----:B------:R-:W-:-:S03]  /*1cd0*/  MOV R0, 0x1d30 ;  /* 0x00001d3000007802 */ /* 0x000fc60000000f00 */
[----:B------:R-:W-:-:S09]  /*1ce0*/  USEL UR16, UR26, UR27, UP0 ;  /* 0x0000001b1a107287 */ /* 0x000fd20008000000 */
[----:B------:R-:W3:Y:S02]  /*1cf0*/  I2F.F64 R12, UR16 ;  /* 0x00000010000c7d12 */ /* 0x000ee40008201c00 */
[----:B---3--:R-:W-:-:S10]  /*1d00*/  DADD R30, -RZ, |R12| ;  /* 0x00000000ff1e7229 */ /* 0x008fd4000000050c */
[----:B------:R-:W-:-:S07]  /*1d10*/  IMAD.MOV.U32 R20, RZ, RZ, R30 ;  /* 0x000000ffff147224 */ /* 0x000fce00078e001e */
[----:B012---:R-:W-:Y:S05]  /*1d20*/  CALL.REL.NOINC `($_Z9play_gamePfS_PjS0_i$__internal_accurate_pow) ;  /* 0x0000003800f47944 */ /* 0x007fea0003c00000 */
        /* <DEDUP_REMOVED lines=21> */
[----:B------:R-:W-:Y:S01]  /*1e80*/  IMAD.MOV.U32 R16, RZ, RZ, R14 ;  /* 0x000000ffff107224 */ /* 0x000fe200078e000e */
[----:B------:R-:W-:Y:S01]  /*1e90*/  MOV R21, R17 ;  /* 0x0000001100157202 */ /* 0x000fe20000000f00 */
[----:B------:R-:W-:Y:S01]  /*1ea0*/  IMAD.MOV.U32 R20, RZ, RZ, R24 ;  /* 0x000000ffff147224 */ /* 0x000fe200078e0018 */
[----:B------:R-:W-:Y:S01]  /*1eb0*/  MOV R14, 0x1ef0 ;  /* 0x00001ef0000e7802 */ /* 0x000fe20000000f00 */
[----:B------:R-:W-:Y:S02]  /*1ec0*/  IMAD.MOV.U32 R0, RZ, RZ, R22 ;  /* 0x000000ffff007224 */ /* 0x000fe400078e0016 */
[----:B------:R-:W-:-:S07]  /*1ed0*/  IMAD.MOV.U32 R13, RZ, RZ, R23 ;  /* 0x000000ffff0d7224 */ /* 0x000fce00078e0017 */
[----:B------:R-:W-:Y:S05]  /*1ee0*/  CALL.REL.NOINC `($__internal_2_$__cuda_sm20_dsqrt_rn_f64_mediumpath_v1) ;  /* 0x0000003400107944 */ /* 0x000fea0003c00000 */
.L_x_534:
        /* <DEDUP_REMOVED lines=15> */
.L_x_536:
[----:B------:R-:W0:Y:S02]  /*1fe0*/  MUFU.RCP R29, R12 ;  /* 0x0000000c001d7308 */ /* 0x000e240000001000 */
[----:B0-----:R-:W-:-:S04]  /*1ff0*/  FFMA R0, R12, R29, -1 ;  /* 0xbf8000000c007423 */ /* 0x001fc8000000001d */
[----:B------:R-:W-:-:S04]  /*2000*/  FADD.FTZ R0, -R0, -RZ ;  /* 0x800000ff00007221 */ /* 0x000fc80000010100 */
[----:B------:R-:W-:-:S07]  /*2010*/  FFMA R29, R29, R0, R29 ;  /* 0x000000001d1d7223 */ /* 0x000fce000000001d */
.L_x_537:
[----:B------:R-:W0:Y:S01]  /*2020*/  S2UR UR17, SR_CgaCtaId ;  /* 0x00000000001179c3 */ /* 0x000e220000008800 */
[----:B------:R-:W-:Y:S02]  /*2030*/  UMOV UR16, 0x400 ;  /* 0x0000040000107882 */ /* 0x000fe40000000000 */
[----:B0-----:R-:W-:-:S09]  /*2040*/  ULEA UR16, UR17, UR16, 0x18 ;  /* 0x0000001011107291 */ /* 0x001fd2000f8ec0ff */
[----:B------:R0:W-:Y:S03]  /*2050*/  STS [UR16+0x388], R29 ;  /* 0x0003881dff007988 */ /* 0x0001e60008000810 */
.L_x_535:
[----:B------:R-:W-:Y:S01]  /*2060*/  PRMT R0, RZ, 0x7610, R0 ;  /* 0x00007610ff007816 */ /* 0x000fe20000000000 */
[----:B------:R-:W-:Y:S01]  /*2070*/  IMAD.U32 R12, RZ, RZ, UR26 ;  /* 0x0000001aff0c7e24 */ /* 0x000fe2000f8e00ff */
[----:B------:R-:W-:Y:S01]  /*2080*/  PRMT R14, RZ, 0x7610, R14 ;  /* 0x00007610ff0e7816 */ /* 0x000fe2000000000e */
[----:B------:R-:W-:Y:S01]  /*2090*/  IMAD.U32 R13, RZ, RZ, UR27 ;  /* 0x0000001bff0d7e24 */ /* 0x000fe2000f8e00ff */
[----:B------:R-:W-:Y:S01]  /*20a0*/  UMOV UR16, URZ ;  /* 0x000000ff00107c82 */ /* 0x000fe20008000000 */
[----:B------:R-:W-:-:S05]  /*20b0*/  UMOV UR17, URZ ;  /* 0x000000ff00117c82 */ /* 0x000fca0008000000 */
.L_x_544:
[----:B------:R-:W-:-:S04]  /*20c0*/  ISETP.GT.AND P0, PT, R13, 0x13, PT ;  /* 0x000000130d00780c */ /* 0x000fc80003f04270 */
[----:B------:R-:W-:-:S13]  /*20d0*/  ISETP.LT.OR P0, PT, R12, 0x1, P0 ;  /* 0x000000010c00780c */ /* 0x000fda0000701670 */
[----:B-12---:R-:W-:Y:S05]  /*20e0*/  @P0 BRA `(.L_x_538) ;  /* 0x0000000000c40947 */ /* 0x006fea0003800000 */
        /* <DEDUP_REMOVED lines=16> */
.L_x_539:
[----:B------:R-:W-:Y:S05]  /*21f0*/  @P2 BRA `(.L_x_540) ;  /* 0x0000000000742947 */ /* 0x000fea0003800000 */
[----:B------:R-:W2:Y:S01]  /*2200*/  S2UR UR19, SR_CgaCtaId ;  /* 0x00000000001379c3 */ /* 0x000ea20000008800 */
[----:B------:R-:W-:Y:S02]  /*2210*/  UMOV UR23, 0x400 ;  /* 0x0000040000177882 */ /* 0x000fe40000000000 */
[----:B------:R-:W-:-:S04]  /*2220*/  UIADD3 UR18, UPT, UPT, UR23, 0x24, URZ ;  /* 0x0000002417127890 */ /* 0x000fc8000fffe0ff */
[----:B--2---:R-:W-:-:S03]  /*2230*/  ULEA UR20, UR19, UR18, 0x18 ;  /* 0x0000001213147291 */ /* 0x004fc6000f8ec0ff */
[----:B------:R-:W-:-:S09]  /*2240*/  UMOV UR18, URZ ;  /* 0x000000ff00127c82 */ /* 0x000fd20008000000 */
.L_x_543:
        /* <DEDUP_REMOVED lines=11> */
.L_x_541:
[----:B------:R-:W-:-:S06]  /*2300*/  UIADD3 UR18, UPT, UPT, UR18, 0x1, URZ ;  /* 0x0000000112127890 */ /* 0x000fcc000fffe0ff */
[----:B------:R-:W-:-:S13]  /*2310*/  ISETP.NE.AND P0, PT, R7, UR18, PT ;  /* 0x0000001207007c0c */ /* 0x000fda000bf05270 */
[----:B------:R-:W-:Y:S05]  /*2320*/  @P0 BRA `(.L_x_543) ;  /* 0xfffffffc00c80947 */ /* 0x000fea000383ffff */
[----:B------:R-:W-:Y:S02]  /*2330*/  PLOP3.LUT P0, PT, PT, PT, PT, 0x8, 0x80 ;  /* 0x000000000080781c */ /* 0x000fe40003f0e170 */
[----:B------:R-:W-:Y:S01]  /*2340*/  PRMT R14, RZ, 0x7610, R14 ;  /* 0x00007610ff0e7816 */ /* 0x000fe2000000000e */
[----:B------:R-:W-:Y:S10]  /*2350*/  BRA `(.L_x_540) ;  /* 0x00000000001c7947 */ /* 0x000ff40003800000 */
.L_x_542:
[----:B------:R-:W-:Y:S01]  /*2360*/  UMOV UR16, 0x400 ;  /* 0x0000040000107882 */ /* 0x000fe20000000000 */
[----:B------:R-:W-:Y:S01]  /*2370*/  IMAD.MOV.U32 R15, RZ, RZ, 0x3f800000 ;  /* 0x3f800000ff0f7424 */ /* 0x000fe200078e00ff */
[----:B------:R-:W-:Y:S01]  /*2380*/  ULEA UR16, UR22, UR16, 0x18 ;  /* 0x0000001016107291 */ /* 0x000fe2000f8ec0ff */
[----:B------:R-:W-:Y:S01]  /*2390*/  HFMA2 R14, -RZ, RZ, 0, 5.9604644775390625e-08 ;  /* 0x00000001ff0e7431 */ /* 0x000fe200000001ff */
[----:B------:R-:W-:-:S07]  /*23a0*/  PLOP3.LUT P0, PT, PT, PT, PT, 0x80, 0x8 ;  /* 0x000000000008781c */ /* 0x000fce0003f0f070 */
[----:B------:R2:W-:Y:S01]  /*23b0*/  STS [UR16+0x390], R15 ;  /* 0x0003900fff007988 */ /* 0x0005e20008000810 */
[----:B------:R-:W-:-:S05]  /*23c0*/  UMOV UR16, 0x3f800000 ;  /* 0x3f80000000107882 */ /* 0x000fca0000000000 */
.L_x_540:
[----:B------:R-:W-:-:S04]  /*23d0*/  LOP3.LUT P1, RZ, R0, 0xff, RZ, 0xc0, !PT ;  /* 0x000000ff00ff7812 */ /* 0x000fc8000782c0ff */
[----:B------:R-:W-:-:S13]  /*23e0*/  PLOP3.LUT P0, PT, P0, P1, PT, 0x2f, 0xf2 ;  /* 0x0000000000f2781c */ /* 0x000fda0000702577 */
[----:B------:R-:W-:Y:S05]  /*23f0*/  @P0 BRA `(.L_x_544) ;  /* 0xfffffffc00300947 */ /* 0x000fea000383ffff */
.L_x_538:
[----:B------:R-:W-:Y:S01]  /*2400*/  UIADD3 UR22, UPT, UPT, -UR27, 0x14, URZ ;  /* 0x000000141b167890 */ /* 0x000fe2000fffe1ff */
[----:B------:R-:W-:-:S03]  /*2410*/  MOV R0, 0x2480 ;  /* 0x0000248000007802 */ /* 0x000fc60000000f00 */
[----:B------:R-:W-:-:S04]  /*2420*/  UISETP.LT.AND UP0, UPT, UR26, UR22, UPT ;  /* 0x000000161a00728c */ /* 0x000fc8000bf01270 */
        /* <DEDUP_REMOVED lines=8> */
[----:B------:R-:W-:Y:S01]  /*24b0*/  FSEL R12, R22, RZ, P0 ;  /* 0x000000ff160c7208 */ /* 0x000fe20000000000 */
[----:B------:R-:W-:Y:S01]  /*24c0*/  IMAD.MOV.U32 R22, RZ, RZ, 0x0 ;  /* 0x00000000ff167424 */ /* 0x000fe200078e00ff */
[----:B------:R-:W-:-:S06]  /*24d0*/  FSEL R13, R16, RZ, P0 ;  /* 0x000000ff100d7208 */ /* 0x000fcc0000000000 */
        /* <DEDUP_REMOVED lines=15> */
[----:B------:R-:W-:Y:S02]  /*25d0*/  IMAD.MOV.U32 R0, RZ, RZ, R12 ;  /* 0x000000ffff007224 */ /* 0x000fe400078e000c */
[----:B------:R-:W-:Y:S01]  /*25e0*/  IMAD.MOV.U32 R12, RZ, RZ, R14 ;  /* 0x000000ffff0c7224 */ /* 0x000fe200078e000e */
[----:B------:R-:W-:Y:S01]  /*25f0*/  MOV R14, 0x2630 ;  /* 0x00002630000e7802 */ /* 0x000fe20000000f00 */
[----:B------:R-:W-:Y:S02]  /*2600*/  IMAD.MOV.U32 R20, RZ, RZ, R22 ;  /* 0x000000ffff147224 */ /* 0x000fe400078e0016 */
[----:B------:R-:W-:-:S07]  /*2610*/  IMAD.MOV.U32 R15, RZ, RZ, R17 ;  /* 0x000000ffff0f7224 */ /* 0x000fce00078e0011 */
[----:B------:R-:W-:Y:S05]  /*2620*/  CALL.REL.NOINC `($__internal_2_$__cuda_sm20_dsqrt_rn_f64_mediumpath_v1) ;  /* 0x0000002c00407944 */ /* 0x000fea0003c00000 */
[----:B------:R-:W-:Y:S01]  /*2630*/  IMAD.MOV.U32 R24, RZ, RZ, R20 ;  /* 0x000000ffff187224 */ /* 0x000fe200078e0014 */
[----:B------:R-:W-:-:S07]  /*2640*/  MOV R25, R21 ;  /* 0x0000001500197202 */ /* 0x000fce0000000f00 */
.L_x_545:
        /* <DEDUP_REMOVED lines=15> */
.L_x_547:
[----:B------:R-:W0:Y:S02]  /*2740*/  MUFU.RCP R30, R15 ;  /* 0x0000000f001e7308 */ /* 0x000e240000001000 */
[----:B0-----:R-:W-:-:S04]  /*2750*/  FFMA R0, R15, R30, -1 ;  /* 0xbf8000000f007423 */ /* 0x001fc8000000001e */
[----:B------:R-:W-:-:S04]  /*2760*/  FADD.FTZ R13, -R0, -RZ ;  /* 0x800000ff000d7221 */ /* 0x000fc80000010100 */
[----:B------:R-:W-:-:S07]  /*2770*/  FFMA R30, R30, R13, R30 ;  /* 0x0000000d1e1e7223 */ /* 0x000fce000000001e */
.L_x_548:
[----:B------:R-:W0:Y:S01]  /*2780*/  S2UR UR19, SR_CgaCtaId ;  /* 0x00000000001379c3 */ /* 0x000e220000008800 */
[----:B------:R-:W-:Y:S02]  /*2790*/  UMOV UR18, 0x400 ;  /* 0x0000040000127882 */ /* 0x000fe40000000000 */
[----:B0-----:R-:W-:-:S09]  /*27a0*/  ULEA UR18, UR19, UR18, 0x18 ;  /* 0x0000001213127291 */ /* 0x001fd2000f8ec0ff */
[----:B------:R0:W-:Y:S03]  /*27b0*/  STS [UR18+0x394], R30 ;  /* 0x0003941eff007988 */ /* 0x0001e60008000812 */
.L_x_546:
[----:B------:R-:W-:Y:S01]  /*27c0*/  PRMT R0, RZ, 0x7610, R0 ;  /* 0x00007610ff007816 */ /* 0x000fe20000000000 */
[----:B------:R-:W-:Y:S01]  /*27d0*/  UMOV UR18, URZ ;  /* 0x000000ff00127c82 */ /* 0x000fe20008000000 */
[----:B------:R-:W-:Y:S01]  /*27e0*/  PRMT R12, RZ, 0x7610, R12 ;  /* 0x00007610ff0c7816 */ /* 0x000fe2000000000c */
[----:B------:R-:W-:-:S06]  /*27f0*/  UMOV UR19, URZ ;  /* 0x000000ff00137c82 */ /* 0x000fcc0008000000 */
.L_x_555:
[----:B------:R-:W-:-:S04]  /*2800*/  UISETP.GT.AND UP0, UPT, UR27, 0x13, UPT ;  /* 0x000000131b00788c */ /* 0x000fc8000bf04270 */
[----:B------:R-:W-:-:S09]  /*2810*/  UISETP.GT.OR UP0, UPT, UR26, 0x1d, UP0 ;  /* 0x0000001d1a00788c */ /* 0x000fd20008704670 */
[----:B-12---:R-:W-:Y:S05]  /*2820*/  BRA.U UP0, `(.L_x_549) ;  /* 0x0000000100c87547 */ /* 0x006fea000b800000 */
[----:B------:R-:W-:Y:S01]  /*2830*/  LOP3.LUT P1, RZ, R0, 0xff, RZ, 0xc0, !PT ;  /* 0x000000ff00ff7812 */ /* 0x000fe2000782c0ff */
[----:B------:R-:W-:Y:S01]  /*2840*/  UIADD3 UR26, UPT, UPT, UR26, 0x1, URZ ;  /* 0x000000011a1a7890 */ /* 0x000fe2000fffe0ff */
[----:B------:R-:W-:Y:S01]  /*2850*/  LOP3.LUT P0, RZ, R12, 0xff, RZ, 0xc0, !PT ;  /* 0x000000ff0cff7812 */ /* 0x000fe2000780c0ff */
[----:B------:R-:W-:-:S03]  /*2860*/  UIADD3 UR27, UPT, UPT, UR27, 0x1, URZ ;  /* 0x000000011b1b7890 */ /* 0x000fc6000fffe0ff */
[----:B------:R-:W-:-:S07]  /*2870*/  SEL R12, RZ, 0x1, !P0 ;  /* 0x00000001ff0c7807 */ /* 0x000fce0004000000 */
[----:B------:R-:W-:Y:S01]  /*2880*/  VOTEU.ANY UP0, P1 ;  /* 0x0000000000ff7886 */ /* 0x000fe20000800100 */
[----:B------:R-:W-:Y:S01]  /*2890*/  UISETP.NE.OR UP0, UPT, UR26, UR28, UP0 ;  /* 0x0000001c1a00728c */ /* 0x000fe20008705670 */
[----:B------:R-:W-:-:S03]  /*28a0*/  ISETP.LT.OR P1, PT, R7, 0x1, P0 ;  /* 0x000000010700780c */ /* 0x000fc60000721670 */
[----:B------:R-:W-:-:S09]  /*28b0*/  UISETP.NE.OR UP0, UPT, UR27, UR29, UP0 ;  /* 0x0000001d1b00728c */ /* 0x000fd20008705670 */
[----:B------:R-:W-:Y:S05]  /*28c0*/  BRA.U UP0, `(.L_x_550) ;  /* 0x00000001001c7547 */ /* 0x000fea000b800000 */
[----:B------:R-:W1:Y:S01]  /*28d0*/  S2UR UR20, SR_CgaCtaId ;  /* 0x00000000001479c3 */ /* 0x000e620000008800 */
[----:B------:R-:W-:Y:S01]  /*28e0*/  UMOV UR19, 0x400 ;  /* 0x0000040000137882 */ /* 0x000fe20000000000 */
[----:B------:R-:W-:Y:S02]  /*28f0*/  IMAD.MOV.U32 R13, RZ, RZ, 0x3f800000 ;  /* 0x3f800000ff0d7424 */ /* 0x000fe400078e00ff */
[----:B------:R-:W-:Y:S01]  /*2900*/  IMAD.MOV.U32 R0, RZ, RZ, 0x1 ;  /* 0x00000001ff007424 */ /* 0x000fe200078e00ff */
[----:B-1----:R-:W-:-:S09]  /*2910*/  ULEA UR19, UR20, UR19, 0x18 ;  /* 0x0000001314137291 */ /* 0x002fd2000f8ec0ff */
[----:B------:R1:W-:Y:S01]  /*2920*/  STS [UR19+0x398], R13 ;  /* 0x0003980dff007988 */ /* 0x0003e20008000813 */
[----:B------:R-:W-:-:S05]  /*2930*/  UMOV UR19, 0x3f800000 ;  /* 0x3f80000000137882 */ /* 0x000fca0000000000 */
.L_x_550:
[----:B------:R-:W-:Y:S05]  /*2940*/  @P1 BRA `(.L_x_551) ;  /* 0x0000000000741947 */ /* 0x000fea0003800000 */
[----:B------:R-:W2:Y:S01]  /*2950*/  S2UR UR23, SR_CgaCtaId ;  /* 0x00000000001779c3 */ /* 0x000ea20000008800 */
[----:B------:R-:W-:Y:S02]  /*2960*/  UMOV UR32, 0x400 ;  /* 0x0000040000207882 */ /* 0x000fe40000000000 */
[----:B------:R-:W-:-:S04]  /*2970*/  UIADD3 UR20, UPT, UPT, UR32, 0x24, URZ ;  /* 0x0000002420147890 */ /* 0x000fc8000fffe0ff */
[----:B--2---:R-:W-:-:S03]  /*2980*/  ULEA UR30, UR23, UR20, 0x18 ;  /* 0x00000014171e7291 */ /* 0x004fc6000f8ec0ff */
[----:B------:R-:W-:-:S09]  /*2990*/  UMOV UR20, URZ ;  /* 0x000000ff00147c82 */ /* 0x000fd20008000000 */
.L_x_554:
[----:B------:R-:W-:-:S09]  /*29a0*/  ULEA UR23, UR20, UR30, 0x2 ;  /* 0x0000001e14177291 */ /* 0x000fd2000f8e10ff */
[----:B------:R-:W2:Y:S02]  /*29b0*/  LDS R12, [UR23] ;  /* 0x00000017ff0c7984 */ /* 0x000ea40008000800 */
[----:B--2---:R-:W-:-:S13]  /*29c0*/  ISETP.NE.AND P0, PT, R12, UR26, PT ;  /* 0x0000001a0c007c0c */ /* 0x004fda000bf05270 */
[----:B------:R-:W-:Y:S05]  /*29d0*/  @P0 BRA `(.L_x_552) ;  /* 0x00000000001c0947 */ /* 0x000fea0003800000 */
[----:B------:R-:W2:Y:S01]  /*29e0*/  S2UR UR31, SR_CgaCtaId ;  /* 0x00000000001f79c3 */ /* 0x000ea20000008800 */
[----:B------:R-:W-:-:S04]  /*29f0*/  UIADD3 UR23, UPT, UPT, UR32, 0x1b4, URZ ;  /* 0x000001b420177890 */ /* 0x000fc8000fffe0ff */
[----:B--2---:R-:W-:-:S04]  /*2a00*/  ULEA UR23, UR31, UR23, 0x18 ;  /* 0x000000171f177291 */ /* 0x004fc8000f8ec0ff */
[----:B------:R-:W-:-:S09]  /*2a10*/  ULEA UR23, UR20, UR23, 0x2 ;  /* 0x0000001714177291 */ /* 0x000fd2000f8e10ff */
[----:B------:R-:W2:Y:S02]  /*2a20*/  LDS R12, [UR23] ;  /* 0x00000017ff0c7984 */ /* 0x000ea40008000800 */
[----:B--2---:R-:W-:-:S13]  /*2a30*/  ISETP.NE.AND P0, PT, R12, UR27, PT ;  /* 0x0000001b0c007c0c */ /* 0x004fda000bf05270 */
[----:B------:R-:W-:Y:S05]  /*2a40*/  @!P0 BRA `(.L_x_553) ;  /* 0x0000000000188947 */ /* 0x000fea0003800000 */
.L_x_552:
[----:B------:R-:W-:-:S06]  /*2a50*/  UIADD3 UR20, UPT, UPT, UR20, 0x1, URZ ;  /* 0x0000000114147890 */ /* 0x000fcc000fffe0ff */
[----:B------:R-:W-:-:S13]  /*2a60*/  ISETP.NE.AND P0, PT, R7, UR20, PT ;  /* 0x0000001407007c0c */ /* 0x000fda000bf05270 */
[----:B------:R-:W-:Y:S05]  /*2a70*/  @P0 BRA `(.L_x_554) ;  /* 0xfffffffc00c80947 */ /* 0x000fea000383ffff */
[----:B------:R-:W-:Y:S02]  /*2a80*/  PLOP3.LUT P0, PT, PT, PT, PT, 0x8, 0x80 ;  /* 0x000000000080781c */ /* 0x000fe40003f0e170 */
[----:B------:R-:W-:Y:S01]  /*2a90*/  PRMT R12, RZ, 0x7610, R12 ;  /* 0x00007610ff0c7816 */ /* 0x000fe2000000000c */
[----:B------:R-:W-:Y:S10]  /*2aa0*/  BRA `(.L_x_551) ;  /* 0x00000000001c7947 */ /* 0x000ff40003800000 */
.L_x_553:
[----:B------:R-:W-:Y:S01]  /*2ab0*/  UMOV UR18, 0x400 ;  /* 0x0000040000127882 */ /* 0x000fe20000000000 */
[----:B-1----:R-:W-:Y:S01]  /*2ac0*/  IMAD.MOV.U32 R13, RZ, RZ, 0x3f800000 ;  /* 0x3f800000ff0d7424 */ /* 0x002fe200078e00ff */
[----:B------:R-:W-:Y:S01]  /*2ad0*/  ULEA UR18, UR31, UR18, 0x18 ;  /* 0x000000121f127291 */ /* 0x000fe2000f8ec0ff */
[----:B------:R-:W-:Y:S01]  /*2ae0*/  PLOP3.LUT P0, PT, PT, PT, PT, 0x80, 0x8 ;  /* 0x000000000008781c */ /* 0x000fe20003f0f070 */
[----:B------:R-:W-:-:S07]  /*2af0*/  IMAD.MOV.U32 R12, RZ, RZ, 0x1 ;  /* 0x00000001ff0c7424 */ /* 0x000fce00078e00ff */
[----:B------:R2:W-:Y:S01]  /*2b00*/  STS [UR18+0x39c], R13 ;  /* 0x00039c0dff007988 */ /* 0x0005e20008000812 */
[----:B------:R-:W-:-:S05]  /*2b10*/  UMOV UR18, 0x3f800000 ;  /* 0x3f80000000127882 */ /* 0x000fca0000000000 */
.L_x_551:
[----:B------:R-:W-:-:S04]  /*2b20*/  LOP3.LUT P1, RZ, R0, 0xff, RZ, 0xc0, !PT ;  /* 0x000000ff00ff7812 */ /* 0x000fc8000782c0ff */
[----:B------:R-:W-:-:S13]  /*2b30*/  PLOP3.LUT P0, PT, P0, P1, PT, 0x2f, 0xf2 ;  /* 0x0000000000f2781c */ /* 0x000fda0000702577 */
[----:B------:R-:W-:Y:S05]  /*2b40*/  @P0 BRA `(.L_x_555) ;  /* 0xfffffffc002c0947 */ /* 0x000fea000383ffff */
.L_x_549:
[----:B------:R-:W-:Y:S01]  /*2b50*/  UISETP.LT.AND UP0, UPT, UR21, UR22, UPT ;  /* 0x000000161500728c */ /* 0x000fe2000bf01270 */
[----:B------:R-:W-:-:S03]  /*2b60*/  MOV R0, 0x2bd0 ;  /* 0x00002bd000007802 */ /* 0x000fc60000000f00 */
[----:B------:R-:W-:-:S09]  /*2b70*/  USEL UR21, UR21, UR22, UP0 ;  /* 0x0000001615157287 */ /* 0x000fd20008000000 */
[----:B-12---:R-:W1:Y:S02]  /*2b80*/  I2F.F64 R12, UR21 ;  /* 0x00000015000c7d12 */ /* 0x006e640008201c00 */
[----:B-1----:R-:W-:-:S10]  /*2b90*/  DADD R12, -RZ, |R12| ;  /* 0x00000000ff0c7229 */ /* 0x002fd4000000050c */
[----:B------:R-:W-:Y:S02]  /*2ba0*/  IMAD.MOV.U32 R20, RZ, RZ, R12 ;  /* 0x000000ffff147224 */ /* 0x000fe400078e000c */
[----:B------:R-:W-:-:S07]  /*2bb0*/  IMAD.MOV.U32 R31, RZ, RZ, R13 ;  /* 0x000000ffff1f7224 */ /* 0x000fce00078e000d */
[----:B0-----:R-:W-:Y:S05]  /*2bc0*/  CALL.REL.NOINC `($_Z9play_gamePfS_PjS0_i$__internal_accurate_pow) ;  /* 0x0000002c004c7944 */ /* 0x001fea0003c00000 */
[----:B------:R-:W-:Y:S01]  /*2bd0*/  ISETP.NE.AND P0, PT, RZ, UR21, PT ;  /* 0x00000015ff007c0c */ /* 0x000fe2000bf05270 */
[----:B------:R-:W-:Y:S01]  /*2be0*/  IMAD.MOV.U32 R23, RZ, RZ, 0x3fd80000 ;  /* 0x3fd80000ff177424 */ /* 0x000fe200078e00ff */
[----:B------:R-:W-:Y:S02]  /*2bf0*/  UISETP.NE.AND UP0, UPT, UR21, 0x1, UPT ;  /* 0x000000011500788c */ /* 0x000fe4000bf05270 */
[----:B------:R-:W-:Y:S02]  /*2c00*/  FSEL R12, R22, RZ, P0 ;  /* 0x000000ff160c7208 */ /* 0x000fe40000000000 */
[----:B------:R-:W-:Y:S02]  /*2c10*/  FSEL R13, R16, RZ, P0 ;  /* 0x000000ff100d7208 */ /* 0x000fe40000000000 */
[----:B------:R-:W-:-:S04]  /*2c20*/  MOV R22, 0x0 ;  /* 0x0000000000167802 */ /* 0x000fc80000000f00 */
        /* <DEDUP_REMOVED lines=21> */
[----:B------:R-:W-:Y:S02]  /*2d80*/  IMAD.MOV.U32 R24, RZ, RZ, R20 ;  /* 0x000000ffff187224 */ /* 0x000fe400078e0014 */
[----:B------:R-:W-:-:S07]  /*2d90*/  IMAD.MOV.U32 R25, RZ, RZ, R21 ;  /* 0x000000ffff197224 */ /* 0x000fce00078e0015 */
.L_x_556:
        /* <DEDUP_REMOVED lines=10> */
[----:B------:R-:W-:Y:S02]  /*2e40*/  MOV R0, R12 ;  /* 0x0000000c00007202 */ /* 0x000fe40000000f00 */
[----:B------:R-:W-:-:S07]  /*2e50*/  MOV R12, 0x2e70 ;  /* 0x00002e70000c7802 */ /* 0x000fce0000000f00 */
[----:B------:R-:W-:Y:S05]  /*2e60*/  CALL.REL.NOINC `($__internal_3_$__cuda_sm20_rcp_rn_f32_slowpath) ;  /* 0x0000002400d47944 */ /* 0x000fea0003c00000 */
[----:B------:R-:W-:Y:S01]  /*2e70*/  IMAD.MOV.U32 R7, RZ, RZ, R0 ;  /* 0x000000ffff077224 */ /* 0x000fe200078e0000 */
[----:B------:R-:W-:Y:S06]  /*2e80*/  BRA `(.L_x_559) ;  /* 0x0000000000107947 */ /* 0x000fec0003800000 */
.L_x_558:
[----:B------:R-:W0:Y:S02]  /*2e90*/  MUFU.RCP R7, R12 ;  /* 0x0000000c00077308 */ /* 0x000e240000001000 */
[----:B0-----:R-:W-:-:S04]  /*2ea0*/  FFMA R0, R12, R7, -1 ;  /* 0xbf8000000c007423 */ /* 0x001fc80000000007 */
[----:B------:R-:W-:-:S04]  /*2eb0*/  FADD.FTZ R0, -R0, -RZ ;  /* 0x800000ff00007221 */ /* 0x000fc80000010100 */
[----:B------:R-:W-:-:S07]  /*2ec0*/  FFMA R7, R7, R0, R7 ;  /* 0x0000000007077223 */ /* 0x000fce0000000007 */
.L_x_559:
[----:B------:R-:W0:Y:S01]  /*2ed0*/  S2UR UR21, SR_CgaCtaId ;  /* 0x00000000001579c3 */ /* 0x000e220000008800 */
[----:B------:R-:W-:Y:S02]  /*2ee0*/  UMOV UR20, 0x400 ;  /* 0x0000040000147882 */ /* 0x000fe40000000000 */
[----:B0-----:R-:W-:-:S09]  /*2ef0*/  ULEA UR20, UR21, UR20, 0x18 ;  /* 0x0000001415147291 */ /* 0x001fd2000f8ec0ff */
[----:B------:R0:W-:Y:S03]  /*2f00*/  STS [UR20+0x3a0], R7 ;  /* 0x0003a007ff007988 */ /* 0x0001e60008000814 */
.L_x_557:
[----:B------:R-:W-:Y:S01]  /*2f10*/  ISETP.GT.U32.AND P0, PT, R3, 0x13, PT ;  /* 0x000000130300780c */ /* 0x000fe20003f04070 */
[----:B------:R-:W-:-:S12]  /*2f20*/  BSSY.RECONVERGENT B0, `(.L_x_560) ;  /* 0x0000058000007945 */ /* 0x000fd80003800200 */
[----:B------:R-:W-:Y:S05]  /*2f30*/  @P0 BRA `(.L_x_561) ;  /* 0x0000000400580947 */ /* 0x000fea0003800000 */
[----:B------:R-:W1:Y:S01]  /*2f40*/  LDS R0, [R4] ;  /* 0x0000000004007984 */ /* 0x000e620000000800 */
[----:B------:R-:W-:Y:S03]  /*2f50*/  BSSY.RECONVERGENT B1, `(.L_x_562) ;  /* 0x000004d000017945 */ /* 0x000fe60003800200 */
[----:B------:R-:W2:Y:S04]  /*2f60*/  LDS R15, [R4+0x50] ;  /* 0x00005000040f7984 */ /* 0x000ea80000000800 */
[----:B------:R-:W3:Y:S04]  /*2f70*/  LDS R16, [R4+0xa0] ;  /* 0x0000a00004107984 */ /* 0x000ee80000000800 */
[----:B------:R-:W4:Y:S04]  /*2f80*/  LDS R18, [R4+0xf0] ;  /* 0x0000f00004127984 */ /* 0x000f280000000800 */
[----:B------:R-:W5:Y:S04]  /*2f90*/  LDS R17, [R4+0x140] ;  /* 0x0001400004117984 */ /* 0x000f680000000800 */
[----:B------:R-:W0:Y:S04]  /*2fa0*/  LDS R19, [R4+0x190] ;  /* 0x0001900004137984 */ /* 0x000e280000000800 */
[----:B------:R-:W0:Y:S04]  /*2fb0*/  LDS R21, [R4+0x1e0] ;  /* 0x0001e00004157984 */ /* 0x000e280000000800 */
[----:B------:R-:W0:Y:S04]  /*2fc0*/  LDS R23, [R4+0x230] ;  /* 0x0002300004177984 */ /* 0x000e280000000800 */
[----:B------:R-:W0:Y:S04]  /*2fd0*/  LDS R13, [R4+0x280] ;  /* 0x00028000040d7984 */ /* 0x000e280000000800 */
[----:B------:R-:W0:Y:S01]  /*2fe0*/  LDS R12, [R4+0x2d0] ;  /* 0x0002d000040c7984 */ /* 0x000e220000000800 */
[----:B-1----:R-:W-:-:S03]  /*2ff0*/  FFMA R14, R0, UR4, RZ ;  /* 0x00000004000e7c23 */ /* 0x002fc600080000ff */
[----:B------:R-:W1:Y:S01]  /*3000*/  LDS R0, [R4+0x320] ;  /* 0x0003200004007984 */ /* 0x000e620000000800 */
[----:B--2---:R-:W-:-:S03]  /*3010*/  FFMA R15, R15, UR5, R14 ;  /* 0x000000050f0f7c23 */ /* 0x004fc6000800000e */
[----:B------:R-:W2:Y:S01]  /*3020*/  LDS R14, [R4+0x370] ;  /* 0x00037000040e7984 */ /* 0x000ea20000000800 */
[----:B---3--:R-:W-:-:S03]  /*3030*/  FFMA R15, R16, R8, R15 ;  /* 0x00000008100f7223 */ /* 0x008fc6000000000f */
[----:B------:R-:W3:Y:S01]  /*3040*/  LDS R8, [R4+0x3c0] ;  /* 0x0003c00004087984 */ /* 0x000ee20000000800 */
[----:B----4-:R-:W-:-:S03]  /*3050*/  FFMA R18, R18, UR6, R15 ;  /* 0x0000000612127c23 */ /* 0x010fc6000800000f */
[----:B------:R-:W4:Y:S01]  /*3060*/  LDS R15, [R4+0x410] ;  /* 0x00041000040f7984 */ /* 0x000f220000000800 */
[----:B-----5:R-:W-:-:S03]  /*3070*/  FFMA R18, R17, UR7, R18 ;  /* 0x0000000711127c23 */ /* 0x020fc60008000012 */
[----:B------:R-:W5:Y:S01]  /*3080*/  LDS R17, [R4+0x460] ;  /* 0x0004600004117984 */ /* 0x000f620000000800 */
[----:B0-----:R-:W-:-:S03]  /*3090*/  FFMA R18, R19, R9, R18 ;  /* 0x0000000913127223 */ /* 0x001fc60000000012 */
[----:B------:R-:W0:Y:S01]  /*30a0*/  LDS R9, [R4+0x4b0] ;  /* 0x0004b00004097984 */ /* 0x000e220000000800 */
[----:B------:R-:W-:-:S03]  /*30b0*/  FFMA R18, R21, UR8, R18 ;  /* 0x0000000815127c23 */ /* 0x000fc60008000012 */
[----:B------:R-:W0:Y:S01]  /*30c0*/  LDS R16, [R4+0x500] ;  /* 0x0005000004107984 */ /* 0x000e220000000800 */
[----:B------:R-:W-:-:S03]  /*30d0*/  FFMA R20, R23, UR9, R18 ;  /* 0x0000000917147c23 */ /* 0x000fc60008000012 */
[----:B------:R-:W0:Y:S01]  /*30e0*/  LDS R18, [R4+0x550] ;  /* 0x0005500004127984 */ /* 0x000e220000000800 */
[----:B------:R-:W-:-:S03]  /*30f0*/  FFMA R13, R13, R10, R20 ;  /* 0x0000000a0d0d7223 */ /* 0x000fc60000000014 */
[----:B------:R-:W0:Y:S01]  /*3100*/  LDS R10, [R4+0x5a0] ;  /* 0x0005a000040a7984 */ /* 0x000e220000000800 */
[----:B------:R-:W-:-:S03]  /*3110*/  FFMA R13, R12, UR10, R13 ;  /* 0x0000000a0c0d7c23 */ /* 0x000fc6000800000d */
[----:B------:R-:W0:Y:S01]  /*3120*/  LDS R12, [R4+0x5f0] ;  /* 0x0005f000040c7984 */ /* 0x000e220000000800 */
[----:B-1----:R-:W-:-:S03]  /*3130*/  FFMA R13, R0, UR11, R13 ;  /* 0x0000000b000d7c23 */ /* 0x002fc6000800000d */
[----:B------:R-:W1:Y:S01]  /*3140*/  LDS R0, [R4+0x640] ;  /* 0x0006400004007984 */ /* 0x000e620000000800 */
[----:B--2---:R-:W-:-:S03]  /*3150*/  FFMA R11, R14, R11, R13 ;  /* 0x0000000b0e0b7223 */ /* 0x004fc6000000000d */
[----:B------:R-:W2:Y:S01]  /*3160*/  LDS R13, [R4+0x690] ;  /* 0x00069000040d7984 */ /* 0x000ea20000000800 */
[----:B---3--:R-:W-:-:S03]  /*3170*/  FFMA R8, R8, UR13, R11 ;  /* 0x0000000d08087c23 */ /* 0x008fc6000800000b */
[----:B------:R-:W3:Y:S01]  /*3180*/  LDS R11, [R4+0x6e0] ;  /* 0x0006e000040b7984 */ /* 0x000ee20000000800 */
[----:B----4-:R-:W-:-:S03]  /*3190*/  FFMA R8, R15, UR12, R8 ;  /* 0x0000000c0f087c23 */ /* 0x010fc60008000008 */
[----:B------:R-:W4:Y:S01]  /*31a0*/  LDS R15, [R4+0x730] ;  /* 0x00073000040f7984 */ /* 0x000f220000000800 */
[----:B-----5:R-:W-:-:S03]  /*31b0*/  FFMA R8, R17, R28, R8 ;  /* 0x0000001c11087223 */ /* 0x020fc60000000008 */
[----:B------:R-:W5:Y:S01]  /*31c0*/  LDS R17, [R4+0x780] ;  /* 0x0007800004117984 */ /* 0x000f620000000800 */
[----:B0-----:R-:W-:Y:S01]  /*31d0*/  FFMA R9, R9, UR15, R8 ;  /* 0x0000000f09097c23 */ /* 0x001fe20008000008 */
[----:B------:R-:W-:-:S03]  /*31e0*/  IMAD.MOV.U32 R8, RZ, RZ, 0x437c0000 ;  /* 0x437c0000ff087424 */ /* 0x000fc600078e00ff */
[----:B------:R-:W-:-:S04]  /*31f0*/  FFMA R9, R16, UR14, R9 ;  /* 0x0000000e10097c23 */ /* 0x000fc80008000009 */
[----:B------:R-:W-:-:S04]  /*3200*/  FFMA R9, R18, R29, R9 ;  /* 0x0000001d12097223 */ /* 0x000fc80000000009 */
[----:B------:R-:W-:-:S04]  /*3210*/  FFMA R9, R10, UR17, R9 ;  /* 0x000000110a097c23 */ /* 0x000fc80008000009 */
[----:B------:R-:W-:-:S04]  /*3220*/  FFMA R9, R12, UR16, R9 ;  /* 0x000000100c097c23 */ /* 0x000fc80008000009 */
[----:B-1----:R-:W-:-:S04]  /*3230*/  FFMA R0, R0, R30, R9 ;  /* 0x0000001e00007223 */ /* 0x002fc80000000009 */
[----:B--2---:R-:W-:-:S04]  /*3240*/  FFMA R0, R13, UR19, R0 ;  /* 0x000000130d007c23 */ /* 0x004fc80008000000 */
[----:B---3--:R-:W-:-:S04]  /*3250*/  FFMA R0, R11, UR18, R0 ;  /* 0x000000120b007c23 */ /* 0x008fc80008000000 */
[----:B----4-:R-:W-:Y:S01]  /*3260*/  FFMA R0, R15, R7, R0 ;  /* 0x000000070f007223 */ /* 0x010fe20000000000 */
[----:B------:R-:W-:-:S03]  /*3270*/  IMAD.MOV.U32 R7, RZ, RZ, 0x3bbb989d ;  /* 0x3bbb989dff077424 */ /* 0x000fc600078e00ff */
[----:B-----5:R-:W-:-:S04]  /*3280*/  FADD R0, R0, R17 ;  /* 0x0000001100007221 */ /* 0x020fc80000000000 */
[----:B------:R-:W-:-:S04]  /*3290*/  FFMA.SAT R7, R0, -R7, 0.5 ;  /* 0x3f00000000077423 */ /* 0x000fc80000002807 */
[----:B------:R-:W-:-:S04]  /*32a0*/  FFMA.RM R7, R7, R8, 12582913 ;  /* 0x4b40000107077423 */ /* 0x000fc80000004008 */
[C---:B------:R-:W-:Y:S01]  /*32b0*/  FADD R9, R7.reuse, -12583039 ;  /* 0xcb40007f07097421 */ /* 0x040fe20000000000 */
[----:B------:R-:W-:-:S03]  /*32c0*/  IMAD.SHL.U32 R7, R7, 0x800000, RZ ;  /* 0x0080000007077824 */ /* 0x000fc600078e00ff */
[----:B------:R-:W-:-:S04]  /*32d0*/  FFMA R9, R0, -1.4426950216293334961, -R9 ;  /* 0xbfb8aa3b00097823 */ /* 0x000fc80000000809 */
[----:B------:R-:W-:-:S06]  /*32e0*/  FFMA R0, R0, -1.925963033500011079e-08, R9 ;  /* 0xb2a5706000007823 */ /* 0x000fcc0000000009 */
[----:B------:R-:W0:Y:S02]  /*32f0*/  MUFU.EX2 R0, R0 ;  /* 0x0000000000007308 */ /* 0x000e240000000800 */
[----:B0-----:R-:W-:-:S06]  /*3300*/  FMUL R7, R7, R0 ;  /* 0x0000000007077220 */ /* 0x001fcc0000400000 */
[----:B------:R-:W0:Y:S02]  /*3310*/  F2F.F64.F32 R8, R7 ;  /* 0x0000000700087310 */ /* 0x000e240000201800 */
[----:B0-----:R-:W-:-:S06]  /*3320*/  DADD R14, R8, 1 ;  /* 0x3ff00000080e7429 */ /* 0x001fcc0000000000 */
[----:B------:R-:W0:Y:S04]  /*3330*/  MUFU.RCP64H R9, R15 ;  /* 0x0000000f00097308 */ /* 0x000e280000001800 */
[----:B------:R-:W-:-:S05]  /*3340*/  VIADD R8, R15, 0x300402 ;  /* 0x003004020f087836 */ /* 0x000fca0000000000 */
[----:B------:R-:W-:Y:S01]  /*3350*/  FSETP.GEU.AND P0, PT, |R8|, 5.8789094863358348022e-39, PT ;  /* 0x004004020800780b */ /* 0x000fe20003f0e200 */
[----:B0-----:R-:W-:-:S08]  /*3360*/  DFMA R10, -R14, R8, 1 ;  /* 0x3ff000000e0a742b */ /* 0x001fd00000000108 */
[----:B------:R-:W-:-:S08]  /*3370*/  DFMA R10, R10, R10, R10 ;  /* 0x0000000a0a0a722b */ /* 0x000fd0000000000a */
[----:B------:R-:W-:-:S08]  /*3380*/  DFMA R10, R8, R10, R8 ;  /* 0x0000000a080a722b */ /* 0x000fd00000000008 */
[----:B------:R-:W-:-:S08]  /*3390*/  DFMA R12, -R14, R10, 1 ;  /* 0x3ff000000e0c742b */ /* 0x000fd0000000010a */
[----:B------:R-:W-:Y:S01]  /*33a0*/  DFMA R10, R10, R12, R10 ;  /* 0x0000000c0a0a722b */ /* 0x000fe2000000000a */
[----:B------:R-:W-:Y:S10]  /*33b0*/  @P0 BRA `(.L_x_563) ;  /* 0x0000000000180947 */ /* 0x000ff40003800000 */
[----:B------:R-:W-:Y:S01]  /*33c0*/  LOP3.LUT R0, R15, 0x7fffffff, RZ, 0xc0, !PT ;  /* 0x7fffffff0f007812 */ /* 0x000fe200078ec0ff */
[----:B------:R-:W-:Y:S02]  /*33d0*/  IMAD.MOV.U32 R8, RZ, RZ, R14 ;  /* 0x000000ffff087224 */ /* 0x000fe400078e000e */
[----:B------:R-:W-:Y:S02]  /*33e0*/  IMAD.MOV.U32 R9, RZ, RZ, R15 ;  /* 0x000000ffff097224 */ /* 0x000fe400078e000f */
[----:B------:R-:W-:Y:S01]  /*33f0*/  VIADD R12, R0, 0xfff00000 ;  /* 0xfff00000000c7836 */ /* 0x000fe20000000000 */
[----:B------:R-:W-:-:S07]  /*3400*/  MOV R0, 0x3420 ;  /* 0x0000342000007802 */ /* 0x000fce0000000f00 */
[----:B------:R-:W-:Y:S05]  /*3410*/  CALL.REL.NOINC `($__internal_1_$__cuda_sm20_dblrcp_rn_slowpath_v3) ;  /* 0x0000001c00247944 */ /* 0x000fea0003c00000 */
.L_x_563:
[----:B------:R-:W-:Y:S05]  /*3420*/  BSYNC.RECONVERGENT B1 ;  /* 0x0000000000017941 */ /* 0x000fea0003800200 */
.L_x_562:
[----:B------:R-:W0:Y:S01]  /*3430*/  S2UR UR21, SR_CgaCtaId ;  /* 0x00000000001579c3 */ /* 0x000e220000008800 */
[----:B------:R-:W-:Y:S01]  /*3440*/  UMOV UR20, 0x400 ;  /* 0x0000040000147882 */ /* 0x000fe20000000000 */
[----:B------:R-:W1:Y:S01]  /*3450*/  F2F.F32.F64 R10, R10 ;  /* 0x0000000a000a7310 */ /* 0x000e620000301000 */
[----:B------:R-:W-:-:S04]  /*3460*/  UIADD3 UR20, UPT, UPT, UR20, 0x3a4, URZ ;  /* 0x000003a414147890 */ /* 0x000fc8000fffe0ff */
[----:B0-----:R-:W-:-:S06]  /*3470*/  ULEA UR20, UR21, UR20, 0x18 ;  /* 0x0000001415147291 */ /* 0x001fcc000f8ec0ff */
[----:B------:R-:W-:-:S05]  /*3480*/  LEA R7, R3, UR20, 0x2 ;  /* 0x0000001403077c11 */ /* 0x000fca000f8e10ff */
[----:B-1----:R1:W-:Y:S02]  /*3490*/  STS [R7], R10 ;  /* 0x0000000a07007388 */ /* 0x0023e40000000800 */
.L_x_561:
[----:B------:R-:W-:Y:S05]  /*34a0*/  BSYNC.RECONVERGENT B0 ;  /* 0x0000000000007941 */ /* 0x000fea0003800200 */
.L_x_560:
[----:B------:R-:W-:Y:S01]  /*34b0*/  BAR.SYNC.DEFER_BLOCKING 0x0 ;  /* 0x0000000000007b1d */ /* 0x000fe20000010000 */
[----:B------:R-:W-:-:S05]  /*34c0*/  ISETP.GT.U32.AND P0, PT, R3, 0x3, PT ;  /* 0x000000030300780c */ /* 0x000fca0003f04070 */
[----:B------:R-:W-:Y:S08]  /*34d0*/  BSSY.RECONVERGENT B0, `(.L_x_564) ;  /* 0x0000059000007945 */ /* 0x000ff00003800200 */
[----:B------:R-:W-:Y:S05]  /*34e0*/  @P0 BRA `(.L_x_565) ;  /* 0x00000004005c0947 */ /* 0x000fea0003800000 */
[----:B------:R-:W2:Y:S01]  /*34f0*/  S2UR UR5, SR_CgaCtaId ;  /* 0x00000000000579c3 */ /* 0x000ea20000008800 */
[----:B------:R-:W-:Y:S01]  /*3500*/  UMOV UR4, 0x400 ;  /* 0x0000040000047882 */ /* 0x000fe20000000000 */
[----:B------:R-:W-:Y:S01]  /*3510*/  LDS R0, [R4+0x7d0] ;  /* 0x0007d00004007984 */ /* 0x000fe20000000800 */
[----:B------:R-:W-:Y:S03]  /*3520*/  BSSY.RECONVERGENT B1, `(.L_x_566) ;  /* 0x000004c000017945 */ /* 0x000fe60003800200 */
[----:B------:R-:W-:Y:S04]  /*3530*/  LDS R24, [R4+0x7e0] ;  /* 0x0007e00004187984 */ /* 0x000fe80000000800 */
[----:B------:R-:W-:Y:S04]  /*3540*/  LDS R25, [R4+0x7f0] ;  /* 0x0007f00004197984 */ /* 0x000fe80000000800 */
[----:B------:R-:W-:Y:S04]  /*3550*/  LDS R26, [R4+0x800] ;  /* 0x00080000041a7984 */ /* 0x000fe80000000800 */
[----:B------:R-:W-:Y:S04]  /*3560*/  LDS R27, [R4+0x810] ;  /* 0x00081000041b7984 */ /* 0x000fe80000000800 */
[----:B------:R-:W-:Y:S01]  /*3570*/  LDS R23, [R4+0x820] ;  /* 0x0008200004177984 */ /* 0x000fe20000000800 */
[----:B--2---:R-:W-:-:S03]  /*3580*/  ULEA UR4, UR5, UR4, 0x18 ;  /* 0x0000000405047291 */ /* 0x004fc6000f8ec0ff */
[----:B------:R-:W-:Y:S04]  /*3590*/  LDS R22, [R4+0x830] ;  /* 0x0008300004167984 */ /* 0x000fe80000000800 */
[----:B------:R-:W-:Y:S04]  /*35a0*/  LDS R21, [R4+0x840] ;  /* 0x0008400004157984 */ /* 0x000fe80000000800 */
[----:B-1----:R-:W1:Y:S04]  /*35b0*/  LDS.128 R8, [UR4+0x3a0] ;  /* 0x0003a004ff087984 */ /* 0x002e680008000c00 */
[----:B------:R-:W2:Y:S04]  /*35c0*/  LDS.128 R12, [UR4+0x3b0] ;  /* 0x0003b004ff0c7984 */ /* 0x000ea80008000c00 */
[----:B------:R-:W3:Y:S04]  /*35d0*/  LDS.128 R16, [UR4+0x3c0] ;  /* 0x0003c004ff107984 */ /* 0x000ee80008000c00 */
[----:B------:R-:W4:Y:S04]  /*35e0*/  LDS R20, [R4+0x850] ;  /* 0x0008500004147984 */ /* 0x000f280000000800 */
[----:B0-----:R-:W0:Y:S01]  /*35f0*/  LDS R7, [R4+0x860] ;  /* 0x0008600004077984 */ /* 0x001e220000000800 */
[----:B-1----:R-:W-:-:S03]  /*3600*/  FFMA R9, R0, R9, RZ ;  /* 0x0000000900097223 */ /* 0x002fc600000000ff */
[----:B------:R-:W1:Y:S01]  /*3610*/  LDS R0, [R4+0x870] ;  /* 0x0008700004007984 */ /* 0x000e620000000800 */
[----:B------:R-:W-:-:S03]  /*3620*/  FFMA R10, R24, R10, R9 ;  /* 0x0000000a180a7223 */ /* 0x000fc60000000009 */
[----:B------:R-:W-:Y:S01]  /*3630*/  LDS R24, [R4+0x890] ;  /* 0x0008900004187984 */ /* 0x000fe20000000800 */
[----:B------:R-:W-:-:S03]  /*3640*/  FFMA R11, R25, R11, R10 ;  /* 0x0000000b190b7223 */ /* 0x000fc6000000000a */
[----:B------:R-:W-:Y:S01]  /*3650*/  LDS R25, [R4+0x880] ;  /* 0x0008800004197984 */ /* 0x000fe20000000800 */
[----:B--2---:R-:W-:-:S03]  /*3660*/  FFMA R12, R26, R12, R11 ;  /* 0x0000000c1a0c7223 */ /* 0x004fc6000000000b */
[----:B------:R-:W2:Y:S01]  /*3670*/  LDS.128 R8, [UR4+0x3d0] ;  /* 0x0003d004ff087984 */ /* 0x000ea20008000c00 */
[----:B------:R-:W-:-:S04]  /*3680*/  FFMA R12, R27, R13, R12 ;  /* 0x0000000d1b0c7223 */ /* 0x000fc8000000000c */
[----:B------:R-:W-:Y:S02]  /*3690*/  FFMA R13, R23, R14, R12 ;  /* 0x0000000e170d7223 */ /* 0x000fe4000000000c */
[----:B------:R-:W5:Y:S02]  /*36a0*/  LDS R23, [R4+0x8a0] ;  /* 0x0008a00004177984 */ /* 0x000f640000000800 */
[----:B------:R-:W-:Y:S02]  /*36b0*/  FFMA R12, R22, R15, R13 ;  /* 0x0000000f160c7223 */ /* 0x000fe4000000000d */
[----:B------:R-:W5:Y:S02]  /*36c0*/  LDS R22, [R4+0x8b0] ;  /* 0x0008b00004167984 */ /* 0x000f640000000800 */
[----:B---3--:R-:W-:Y:S02]  /*36d0*/  FFMA R27, R21, R16, R12 ;  /* 0x00000010151b7223 */ /* 0x008fe4000000000c */
[----:B------:R-:W-:Y:S02]  /*36e0*/  LDS R21, [R4+0x8c0] ;  /* 0x0008c00004157984 */ /* 0x000fe40000000800 */
[----:B----4-:R-:W-:-:S02]  /*36f0*/  FFMA R20, R20, R17, R27 ;  /* 0x0000001114147223 */ /* 0x010fc4000000001b */
[----:B------:R-:W3:Y:S02]  /*3700*/  LDS.128 R12, [UR4+0x3e0] ;  /* 0x0003e004ff0c7984 */ /* 0x000ee40008000c00 */
[----:B0-----:R-:W-:Y:S02]  /*3710*/  FFMA R7, R7, R18, R20 ;  /* 0x0000001207077223 */ /* 0x001fe40000000014 */
[----:B------:R-:W0:Y:S04]  /*3720*/  LDS R17, [R4+0x8d0] ;  /* 0x0008d00004117984 */ /* 0x000e280000000800 */
[----:B------:R-:W4:Y:S01]  /*3730*/  LDS R16, [R4+0x8e0] ;  /* 0x0008e00004107984 */ /* 0x000f220000000800 */
[----:B-1----:R-:W-:-:S03]  /*3740*/  FFMA R0, R0, R19, R7 ;  /* 0x0000001300007223 */ /* 0x002fc60000000007 */
[----:B------:R-:W1:Y:S04]  /*3750*/  LDS R27, [R4+0x8f0] ;  /* 0x0008f000041b7984 */ /* 0x000e680000000800 */
[----:B------:R-:W-:Y:S04]  /*3760*/  LDS R7, [R4+0x900] ;  /* 0x0009000004077984 */ /* 0x000fe80000000800 */
[----:B------:R-:W1:Y:S01]  /*3770*/  LDS R18, [UR4+0x3f0] ;  /* 0x0003f004ff127984 */ /* 0x000e620008000800 */
[----:B--2---:R-:W-:Y:S01]  /*3780*/  FFMA R25, R25, R8, R0 ;  /* 0x0000000819197223 */ /* 0x004fe20000000000 */
[----:B------:R-:W-:-:S02]  /*3790*/  IMAD.MOV.U32 R0, RZ, RZ, 0x3bbb989d ;  /* 0x3bbb989dff007424 */ /* 0x000fc400078e00ff */
[----:B------:R-:W2:Y:S01]  /*37a0*/  LDS R20, [R4+0x910] ;  /* 0x0009100004147984 */ /* 0x000ea20000000800 */
[----:B------:R-:W-:Y:S01]  /*37b0*/  FFMA R24, R24, R9, R25 ;  /* 0x0000000918187223 */ /* 0x000fe20000000019 */
[----:B------:R-:W-:-:S03]  /*37c0*/  IMAD.MOV.U32 R9, RZ, RZ, 0x437c0000 ;  /* 0x437c0000ff097424 */ /* 0x000fc600078e00ff */
[----:B-----5:R-:W-:-:S04]  /*37d0*/  FFMA R23, R23, R10, R24 ;  /* 0x0000000a17177223 */ /* 0x020fc80000000018 */
[----:B------:R-:W-:-:S04]  /*37e0*/  FFMA R22, R22, R11, R23 ;  /* 0x0000000b16167223 */ /* 0x000fc80000000017 */
[----:B---3--:R-:W-:-:S04]  /*37f0*/  FFMA R12, R21, R12, R22 ;  /* 0x0000000c150c7223 */ /* 0x008fc80000000016 */
[----:B0-----:R-:W-:-:S04]  /*3800*/  FFMA R13, R17, R13, R12 ;  /* 0x0000000d110d7223 */ /* 0x001fc8000000000c */
[----:B----4-:R-:W-:-:S04]  /*3810*/  FFMA R14, R16, R14, R13 ;  /* 0x0000000e100e7223 */ /* 0x010fc8000000000d */
[----:B-1----:R-:W-:-:S04]  /*3820*/  FFMA R14, R27, R15, R14 ;  /* 0x0000000f1b0e7223 */ /* 0x002fc8000000000e */
[----:B------:R-:W-:-:S04]  /*3830*/  FFMA R7, R7, R18, R14 ;  /* 0x0000001207077223 */ /* 0x000fc8000000000e */
[----:B--2---:R-:W-:-:S04]  /*3840*/  FADD R7, R7, R20 ;  /* 0x0000001407077221 */ /* 0x004fc80000000000 */
        /* <DEDUP_REMOVED lines=11> */
[----:B------:R-:W-:-:S04]  /*3900*/  IADD3 R10, PT, PT, R9, 0x300402, RZ ;  /* 0x00300402090a7810 */ /* 0x000fc80007ffe0ff */
[----:B------:R-:W-:Y:S02]  /*3910*/  FSETP.GEU.AND P0, PT, |R10|, 5.8789094863358348022e-39, PT ;  /* 0x004004020a00780b */ /* 0x000fe40003f0e200 */
[----:B0-----:R-:W-:-:S08]  /*3920*/  DFMA R12, -R8, R10, 1 ;  /* 0x3ff00000080c742b */ /* 0x001fd0000000010a */
[----:B------:R-:W-:-:S08]  /*3930*/  DFMA R12, R12, R12, R12 ;  /* 0x0000000c0c0c722b */ /* 0x000fd0000000000c */
[----:B------:R-:W-:-:S08]  /*3940*/  DFMA R12, R10, R12, R10 ;  /* 0x0000000c0a0c722b */ /* 0x000fd0000000000a */
[----:B------:R-:W-:-:S08]  /*3950*/  DFMA R14, -R8, R12, 1 ;  /* 0x3ff00000080e742b */ /* 0x000fd0000000010c */
[----:B------:R-:W-:Y:S01]  /*3960*/  DFMA R12, R12, R14, R12 ;  /* 0x0000000e0c0c722b */ /* 0x000fe2000000000c */
[----:B------:R-:W-:Y:S10]  /*3970*/  @P0 BRA `(.L_x_567) ;  /* 0x0000000000180947 */ /* 0x000ff40003800000 */
[----:B------:R-:W-:-:S05]  /*3980*/  LOP3.LUT R0, R9, 0x7fffffff, RZ, 0xc0, !PT ;  /* 0x7fffffff09007812 */ /* 0x000fca00078ec0ff */
[----:B------:R-:W-:Y:S01]  /*3990*/  VIADD R12, R0, 0xfff00000 ;  /* 0xfff00000000c7836 */ /* 0x000fe20000000000 */
[----:B------:R-:W-:-:S07]  /*39a0*/  MOV R0, 0x39c0 ;  /* 0x000039c000007802 */ /* 0x000fce0000000f00 */
[----:B------:R-:W-:Y:S05]  /*39b0*/  CALL.REL.NOINC `($__internal_1_$__cuda_sm20_dblrcp_rn_slowpath_v3) ;  /* 0x0000001400bc7944 */ /* 0x000fea0003c00000 */
[----:B------:R-:W-:Y:S02]  /*39c0*/  IMAD.MOV.U32 R12, RZ, RZ, R10 ;  /* 0x000000ffff0c7224 */ /* 0x000fe400078e000a */
[----:B------:R-:W-:-:S07]  /*39d0*/  IMAD.MOV.U32 R13, RZ, RZ, R11 ;  /* 0x000000ffff0d7224 */ /* 0x000fce00078e000b */
.L_x_567:
[----:B------:R-:W-:Y:S05]  /*39e0*/  BSYNC.RECONVERGENT B1 ;  /* 0x0000000000017941 */ /* 0x000fea0003800200 */
.L_x_566:
[----:B------:R-:W0:Y:S01]  /*39f0*/  S2UR UR5, SR_CgaCtaId ;  /* 0x00000000000579c3 */ /* 0x000e220000008800 */
[----:B------:R-:W-:Y:S01]  /*3a00*/  UMOV UR4, 0x400 ;  /* 0x0000040000047882 */ /* 0x000fe20000000000 */
[----:B------:R-:W1:Y:S01]  /*3a10*/  F2F.F32.F64 R12, R12 ;  /* 0x0000000c000c7310 */ /* 0x000e620000301000 */
[----:B------:R-:W-:-:S04]  /*3a20*/  UIADD3 UR4, UPT, UPT, UR4, 0x3f4, URZ ;  /* 0x000003f404047890 */ /* 0x000fc8000fffe0ff */
[----:B0-----:R-:W-:-:S06]  /*3a30*/  ULEA UR4, UR5, UR4, 0x18 ;  /* 0x0000000405047291 */ /* 0x001fcc000f8ec0ff */
[----:B------:R-:W-:-:S05]  /*3a40*/  LEA R7, R3, UR4, 0x2 ;  /* 0x0000000403077c11 */ /* 0x000fca000f8e10ff */
[----:B-1----:R2:W-:Y:S02]  /*3a50*/  STS [R7], R12 ;  /* 0x0000000c07007388 */ /* 0x0025e40000000800 */
.L_x_565:
[----:B------:R-:W-:Y:S05]  /*3a60*/  BSYNC.RECONVERGENT B0 ;  /* 0x0000000000007941 */ /* 0x000fea0003800200 */
.L_x_564:
[----:B------:R-:W-:Y:S01]  /*3a70*/  BAR.SYNC.DEFER_BLOCKING 0x0 ;  /* 0x0000000000007b1d */ /* 0x000fe20000010000 */
[----:B------:R-:W-:-:S05]  /*3a80*/  ISETP.NE.AND P0, PT, R3, RZ, PT ;  /* 0x000000ff0300720c */ /* 0x000fca0003f05270 */
[----:B------:R-:W-:Y:S08]  /*3a90*/  BSSY.RECONVERGENT B0, `(.L_x_568) ;  /* 0x0000151000007945 */ /* 0x000ff00003800200 */
[----:B------:R-:W-:Y:S05]  /*3aa0*/  @P0 BRA `(.L_x_569) ;  /* 0x00000014003c0947 */ /* 0x000fea0003800000 */
[----:B------:R-:W3:Y:S01]  /*3ab0*/  S2UR UR7, SR_CgaCtaId ;  /* 0x00000000000779c3 */ /* 0x000ee20000008800 */
[----:B------:R-:W-:Y:S02]  /*3ac0*/  UMOV UR6, 0x400 ;  /* 0x0000040000067882 */ /* 0x000fe40000000000 */
[----:B---3--:R-:W-:-:S09]  /*3ad0*/  ULEA UR11, UR7, UR6, 0x18 ;  /* 0x00000006070b7291 */ /* 0x008fd2000f8ec0ff */
[----:B-1----:R-:W1:Y:S04]  /*3ae0*/  LDS.128 R8, [UR11+0x3f0] ;  /* 0x0003f00bff087984 */ /* 0x002e680008000c00 */
[----:B------:R-:W3:Y:S04]  /*3af0*/  LDS R13, [UR11+0x400] ;  /* 0x0004000bff0d7984 */ /* 0x000ee80008000800 */
[----:B--2---:R-:W-:Y:S01]  /*3b00*/  LDS R12, [UR11+0xc] ;  /* 0x00000c0bff0c7984 */ /* 0x004fe20008000800 */
[CC--:B-1----:R-:W-:Y:S02]  /*3b10*/  FSETP.GT.AND P0, PT, R10.reuse, R9.reuse, PT ;  /* 0x000000090a00720b */ /* 0x0c2fe40003f04000 */
[----:B0-----:R-:W-:-:S02]  /*3b20*/  FSET.BF.GT.AND R7, R10, R9, PT ;  /* 0x000000090a07720a */ /* 0x001fc40003804000 */
[----:B------:R-:W-:-:S04]  /*3b30*/  FSEL R0, R10, R9, P0 ;  /* 0x000000090a007208 */ /* 0x000fc80000000000 */
[----:B------:R-:W-:-:S04]  /*3b40*/  FSETP.GT.AND P0, PT, R11, R0, PT ;  /* 0x000000000b00720b */ /* 0x000fc80003f04000 */
[----:B------:R-:W-:Y:S02]  /*3b50*/  FSEL R0, R11, R0, P0 ;  /* 0x000000000b007208 */ /* 0x000fe40000000000 */
[----:B------:R-:W-:Y:S02]  /*3b60*/  FSEL R7, R7, 2, !P0 ;  /* 0x4000000007077808 */ /* 0x000fe40004000000 */
[----:B---3--:R-:W-:Y:S02]  /*3b70*/  FSETP.GT.AND P1, PT, R13, R0, PT ;  /* 0x000000000d00720b */ /* 0x008fe40003f24000 */
[----:B------:R-:W-:Y:S01]  /*3b80*/  FSETP.GT.AND P0, PT, R9, -32768, PT ;  /* 0xc70000000900780b */ /* 0x000fe20003f04000 */
[----:B------:R-:W0:Y:S01]  /*3b90*/  LDS R0, [UR11+0x20] ;  /* 0x0000200bff007984 */ /* 0x000e220008000800 */
[----:B------:R-:W-:-:S03]  /*3ba0*/  FSEL R8, R7, 3, !P1 ;  /* 0x4040000007087808 */ /* 0x000fc60004800000 */
[----:B------:R-:W1:Y:S01]  /*3bb0*/  LDS R7, [UR11+0x10] ;  /* 0x0000100bff077984 */ /* 0x000e620008000800 */
[C---:B------:R-:W-:Y:S02]  /*3bc0*/  FSETP.NEU.AND P0, PT, R8.reuse, RZ, P0 ;  /* 0x000000ff0800720b */ /* 0x040fe4000070d000 */
[----:B------:R-:W-:Y:S02]  /*3bd0*/  FSETP.NEU.AND P3, PT, R8, 3, PT ;  /* 0x404000000800780b */ /* 0x000fe40003f6d000 */
[----:B------:R-:W-:-:S04]  /*3be0*/  FSEL R9, R9, -32768, P0 ;  /* 0xc700000009097808 */ /* 0x000fc80000000000 */
[----:B------:R-:W-:-:S04]  /*3bf0*/  FSETP.GT.AND P1, PT, R10, R9, PT ;  /* 0x000000090a00720b */ /* 0x000fc80003f24000 */
[----:B------:R-:W-:-:S04]  /*3c00*/  FSETP.NEU.AND P1, PT, R8, 1, P1 ;  /* 0x3f8000000800780b */ /* 0x000fc80000f2d000 */
[----:B------:R-:W-:Y:S02]  /*3c10*/  FSEL R10, R10, R9, P1 ;  /* 0x000000090a0a7208 */ /* 0x000fe40000800000 */
[----:B------:R-:W-:Y:S02]  /*3c20*/  FSEL R9, RZ, 1, !P0 ;  /* 0x3f800000ff097808 */ /* 0x000fe40004000000 */
[----:B------:R-:W-:Y:S02]  /*3c30*/  FSETP.GT.AND P2, PT, R11, R10, PT ;  /* 0x0000000a0b00720b */ /* 0x000fe40003f44000 */
[----:B------:R-:W-:Y:S02]  /*3c40*/  FSEL R9, R9, 2, !P1 ;  /* 0x4000000009097808 */ /* 0x000fe40004800000 */
[C---:B------:R-:W-:Y:S01]  /*3c50*/  FSETP.NEU.AND P2, PT, R8.reuse, 2, P2 ;  /* 0x400000000800780b */ /* 0x040fe2000174d000 */
[----:B------:R-:W-:-:S03]  /*3c60*/  FADD R8, R8, 1 ;  /* 0x3f80000008087421 */ /* 0x000fc60000000000 */
[----:B------:R-:W-:Y:S02]  /*3c70*/  FSEL R10, R11, R10, P2 ;  /* 0x0000000a0b0a7208 */ /* 0x000fe40001000000 */
[----:B------:R-:W-:Y:S01]  /*3c80*/  FSEL R9, R9, 3, !P2 ;  /* 0x4040000009097808 */ /* 0x000fe20005000000 */
[----:B------:R-:W-:Y:S01]  /*3c90*/  F2I.TRUNC.NTZ R8, R8 ;  /* 0x0000000800087305 */ /* 0x000fe2000020f100 */
[----:B------:R-:W-:Y:S01]  /*3ca0*/  FSETP.GT.AND P0, PT, R13, R10, PT ;  /* 0x0000000a0d00720b */ /* 0x000fe20003f04000 */
[----:B------:R-:W2:Y:S03]  /*3cb0*/  LDS R11, [UR11+0x1b4] ;  /* 0x0001b40bff0b7984 */ /* 0x000ea60008000800 */
[----:B------:R-:W-:Y:S01]  /*3cc0*/  @P3 FSEL R9, R9, 4, !P0 ;  /* 0x4080000009093808 */ /* 0x000fe20004000000 */
[----:B------:R-:W3:Y:S01]  /*3cd0*/  LDS R10, [UR11+0x24] ;  /* 0x0000240bff0a7984 */ /* 0x000ee20008000800 */
[----:B0-----:R-:W-:-:S03]  /*3ce0*/  ISETP.GE.AND P0, PT, R0, 0x2, PT ;  /* 0x000000020000780c */ /* 0x001fc60003f06270 */
[----:B------:R0:W-:Y:S01]  /*3cf0*/  STS [UR11+0x24], R12 ;  /* 0x0000240cff007988 */ /* 0x0001e2000800080b */
[----:B------:R-:W4:Y:S03]  /*3d00*/  F2I.TRUNC.NTZ R9, R9 ;  /* 0x0000000900097305 */ /* 0x000f26000020f100 */
[----:B-1----:R0:W-:Y:S04]  /*3d10*/  STS [UR11+0x1b4], R7 ;  /* 0x0001b407ff007988 */ /* 0x0021e8000800080b */
[----:B----4-:R0:W-:Y:S02]  /*3d20*/  STS.64 [UR11], R8 ;  /* 0x00000008ff007988 */ /* 0x0101e40008000a0b */
[----:B------:R-:W-:Y:S05]  /*3d30*/  @!P0 BRA `(.L_x_570) ;  /* 0x0000000000d88947 */ /* 0x000fea0003800000 */
[C---:B------:R-:W-:Y:S01]  /*3d40*/  ISETP.GE.U32.AND P0, PT, R0.reuse, 0x5, PT ;  /* 0x000000050000780c */ /* 0x040fe20003f06070 */
[----:B------:R-:W-:Y:S01]  /*3d50*/  VIADD R13, R0, 0xffffffff ;  /* 0xffffffff000d7836 */ /* 0x000fe20000000000 */
[----:B------:R-:W-:-:S04]  /*3d60*/  UMOV UR4, 0x1 ;  /* 0x0000000100047882 */ /* 0x000fc80000000000 */
[----:B------:R-:W-:-:S07]  /*3d70*/  LOP3.LUT R20, R13, 0x3, RZ, 0xc0, !PT ;  /* 0x000000030d147812 */ /* 0x000fce00078ec0ff */
[----:B------:R-:W-:Y:S05]  /*3d80*/  @!P0 BRA `(.L_x_571) ;  /* 0x0000000000708947 */ /* 0x000fea0003800000 */
[----:B------:R-:W-:Y:S01]  /*3d90*/  UIADD3 UR4, UPT, UPT, UR6, 0x24, URZ ;  /* 0x0000002406047890 */ /* 0x000fe2000fffe0ff */
[----:B------:R-:W-:Y:S01]  /*3da0*/  LOP3.LUT R13, R13, 0xfffffffc, RZ, 0xc0, !PT ;  /* 0xfffffffc0d0d7812 */ /* 0x000fe200078ec0ff */
[----:B------:R-:W-:Y:S02]  /*3db0*/  UIADD3 UR8, UPT, UPT, UR6, 0x1b4, URZ ;  /* 0x000001b406087890 */ /* 0x000fe4000fffe0ff */
[----:B------:R-:W-:Y:S02]  /*3dc0*/  ULEA UR5, UR7, UR4, 0x18 ;  /* 0x0000000407057291 */ /* 0x000fe4000f8ec0ff */
[----:B------:R-:W-:Y:S01]  /*3dd0*/  ULEA UR8, UR7, UR8, 0x18 ;  /* 0x0000000807087291 */ /* 0x000fe2000f8ec0ff */
[----:B------:R-:W-:-:S11]  /*3de0*/  UMOV UR4, 0x1 ;  /* 0x0000000100047882 */ /* 0x000fd60000000000 */
.L_x_572:
[----:B------:R-:W-:Y:S02]  /*3df0*/  ULEA UR9, UR4, UR5, 0x2 ;  /* 0x0000000504097291 */ /* 0x000fe4000f8e10ff */
[----:B------:R-:W-:-:S07]  /*3e00*/  ULEA UR10, UR4, UR8, 0x2 ;  /* 0x00000008040a7291 */ /* 0x000fce000f8e10ff */
[----:B------:R-:W1:Y:S04]  /*3e10*/  LDS R14, [UR9] ;  /* 0x00000009ff0e7984 */ /* 0x000e680008000800 */
[----:B------:R-:W4:Y:S04]  /*3e20*/  LDS R15, [UR10] ;  /* 0x0000000aff0f7984 */ /* 0x000f280008000800 */
[----:B---3--:R-:W-:Y:S04]  /*3e30*/  STS [UR9], R10 ;  /* 0x0000000aff007988 */ /* 0x008fe80008000809 */
[----:B--2---:R-:W-:Y:S04]  /*3e40*/  STS [UR10], R11 ;  /* 0x0000000bff007988 */ /* 0x004fe8000800080a */
[----:B------:R-:W2:Y:S04]  /*3e50*/  LDS R16, [UR9+0x4] ;  /* 0x00000409ff107984 */ /* 0x000ea80008000800 */
[----:B------:R-:W3:Y:S04]  /*3e60*/  LDS R17, [UR10+0x4] ;  /* 0x0000040aff117984 */ /* 0x000ee80008000800 */
[----:B-1----:R-:W-:Y:S04]  /*3e70*/  STS [UR9+0x4], R14 ;  /* 0x0000040eff007988 */ /* 0x002fe80008000809 */
[----:B----4-:R-:W-:Y:S04]  /*3e80*/  STS [UR10+0x4], R15 ;  /* 0x0000040fff007988 */ /* 0x010fe8000800080a */
[----:B------:R-:W1:Y:S04]  /*3e90*/  LDS R18, [UR9+0x8] ;  /* 0x00000809ff127984 */ /* 0x000e680008000800 */
[----:B------:R-:W4:Y:S04]  /*3ea0*/  LDS R19, [UR10+0x8] ;  /* 0x0000080aff137984 */ /* 0x000f280008000800 */
[----:B--2---:R2:W-:Y:S04]  /*3eb0*/  STS [UR9+0x8], R16 ;  /* 0x00000810ff007988 */ /* 0x0045e80008000809 */
[----:B---3--:R2:W-:Y:S04]  /*3ec0*/  STS [UR10+0x8], R17 ;  /* 0x00000811ff007988 */ /* 0x0085e8000800080a */
[----:B------:R-:W3:Y:S04]  /*3ed0*/  LDS R11, [UR10+0xc] ;  /* 0x00000c0aff0b7984 */ /* 0x000ee80008000800 */
[----:B------:R-:W0:Y:S04]  /*3ee0*/  LDS R10, [UR9+0xc] ;  /* 0x00000c09ff0a7984 */ /* 0x000e280008000800 */
[----:B-1----:R2:W-:Y:S01]  /*3ef0*/  STS [UR9+0xc], R18 ;  /* 0x00000c12ff007988 */ /* 0x0025e20008000809 */
[----:B------:R-:W-:-:S02]  /*3f00*/  UIADD3 UR9, UPT, UPT, UR4, 0x3, URZ ;  /* 0x0000000304097890 */ /* 0x000fc4000fffe0ff */
[----:B------:R-:W-:Y:S01]  /*3f10*/  UIADD3 UR4, UPT, UPT, UR4, 0x4, URZ ;  /* 0x0000000404047890 */ /* 0x000fe2000fffe0ff */
[----:B----4-:R2:W-:Y:S03]  /*3f20*/  STS [UR10+0xc], R19 ;  /* 0x00000c13ff007988 */ /* 0x0105e6000800080a */
[----:B------:R-:W-:-:S13]  /*3f30*/  ISETP.NE.AND P0, PT, R13, UR9, PT ;  /* 0x000000090d007c0c */ /* 0x000fda000bf05270 */
[----:B0-23--:R-:W-:Y:S05]  /*3f40*/  @P0 BRA `(.L_x_572) ;  /* 0xfffffffc00a80947 */ /* 0x00dfea000383ffff */
.L_x_571:
[----:B------:R-:W-:-:S13]  /*3f50*/  ISETP.NE.AND P0, PT, R20, RZ, PT ;  /* 0x000000ff1400720c */ /* 0x000fda0003f05270 */
[----:B------:R-:W-:Y:S05]  /*3f60*/  @!P0 BRA `(.L_x_570) ;  /* 0x00000000004c8947 */ /* 0x000fea0003800000 */
[----:B------:R-:W-:Y:S01]  /*3f70*/  UIADD3 UR5, UPT, UPT, UR6, 0x24, URZ ;  /* 0x0000002406057890 */ /* 0x000fe2000fffe0ff */
[----:B------:R-:W-:Y:S01]  /*3f80*/  ISETP.NE.AND P0, PT, R20, 0x1, PT ;  /* 0x000000011400780c */ /* 0x000fe20003f05270 */
[----:B------:R-:W-:Y:S02]  /*3f90*/  UIADD3 UR8, UPT, UPT, UR6, 0x1b4, URZ ;  /* 0x000001b406087890 */ /* 0x000fe4000fffe0ff */
[----:B------:R-:W-:Y:S02]  /*3fa0*/  ULEA UR5, UR7, UR5, 0x18 ;  /* 0x0000000507057291 */ /* 0x000fe4000f8ec0ff */
[----:B------:R-:W-:Y:S02]  /*3fb0*/  ULEA UR8, UR7, UR8, 0x18 ;  /* 0x0000000807087291 */ /* 0x000fe4000f8ec0ff */
[----:B------:R-:W-:Y:S02]  /*3fc0*/  ULEA UR5, UR4, UR5, 0x2 ;  /* 0x0000000504057291 */ /* 0x000fe4000f8e10ff */
[----:B------:R-:W-:-:S07]  /*3fd0*/  ULEA UR4, UR4, UR8, 0x2 ;  /* 0x0000000804047291 */ /* 0x000fce000f8e10ff */
[----:B------:R-:W1:Y:S04]  /*3fe0*/  LDS R13, [UR5] ;  /* 0x00000005ff0d7984 */ /* 0x000e680008000800 */
[----:B------:R-:W4:Y:S04]  /*3ff0*/  LDS R14, [UR4] ;  /* 0x00000004ff0e7984 */ /* 0x000f280008000800 */
[----:B---3--:R3:W-:Y:S04]  /*4000*/  STS [UR5], R10 ;  /* 0x0000000aff007988 */ /* 0x0087e80008000805 */
[----:B--2---:R3:W-:Y:S01]  /*4010*/  STS [UR4], R11 ;  /* 0x0000000bff007988 */ /* 0x0047e20008000804 */
[----:B------:R-:W-:Y:S05]  /*4020*/  @!P0 BRA `(.L_x_570) ;  /* 0x00000000001c8947 */ /* 0x000fea0003800000 */
[----:B---3--:R-:W2:Y:S01]  /*4030*/  LDS R10, [UR5+0x4] ;  /* 0x00000405ff0a7984 */ /* 0x008ea20008000800 */
[----:B------:R-:W-:-:S03]  /*4040*/  ISETP.NE.AND P0, PT, R20, 0x2, PT ;  /* 0x000000021400780c */ /* 0x000fc60003f05270 */
[----:B------:R-:W3:Y:S04]  /*4050*/  LDS R11, [UR4+0x4] ;  /* 0x00000404ff0b7984 */ /* 0x000ee80008000800 */
[----:B-1----:R1:W-:Y:S04]  /*4060*/  STS [UR5+0x4], R13 ;  /* 0x0000040dff007988 */ /* 0x0023e80008000805 */
[----:B----4-:R1:W-:Y:S04]  /*4070*/  STS [UR4+0x4], R14 ;  /* 0x0000040eff007988 */ /* 0x0103e80008000804 */
[----:B--2---:R1:W-:Y:S04]  /*4080*/  @P0 STS [UR5+0x8], R10 ;  /* 0x0000080aff000988 */ /* 0x0043e80008000805 */
[----:B---3--:R1:W-:Y:S02]  /*4090*/  @P0 STS [UR4+0x8], R11 ;  /* 0x0000080bff000988 */ /* 0x0083e40008000804 */
.L_x_570:
[----:B------:R-:W-:-:S13]  /*40a0*/  ISETP.GT.AND P0, PT, R8, 0x2, PT ;  /* 0x000000020800780c */ /* 0x000fda0003f04270 */
[----:B------:R-:W-:Y:S05]  /*40b0*/  @P0 BRA `(.L_x_573) ;  /* 0x0000000000c80947 */ /* 0x000fea0003800000 */
[----:B-123--:R-:W-:-:S05]  /*40c0*/  IMAD.MOV.U32 R11, RZ, RZ, -0x1 ;  /* 0xffffffffff0b7424 */ /* 0x00efca00078e00ff */
[----:B------:R-:W-:-:S05]  /*40d0*/  VIADDMNMX.U32 R10, R8, R11, 0x2, PT ;  /* 0x00000002080a7446 */ /* 0x000fca000380000b */
[----:B------:R-:W-:-:S04]  /*40e0*/  IMAD.SHL.U32 R13, R10, 0x4, RZ ;  /* 0x000000040a0d7824 */ /* 0x000fc800078e00ff */
[----:B------:R-:W1:Y:S02]  /*40f0*/  LDC R10, c[0x2][R13] ;  /* 0x008000000d0a7b82 */ /* 0x000e640000000800 */
[----:B-1----:R-:W-:-:S04]  /*4100*/  SHF.R.S32.HI R11, RZ, 0x1f, R10 ;  /* 0x0000001fff0b7819 */ /* 0x002fc8000001140a */
.L_x_624:
[----:B------:R-:W-:Y:S05]  /*4110*/  BRX R10 -0x4120                                                          (*"BRANCH_TARGETS .L_x_625,.L_x_626,.L_x_574"*) ;  /* 0xffffffbc0ab87949 */ /* 0x000fea000383ffff */
.L_x_626:
[----:B------:R-:W1:Y:S02]  /*4120*/  LDS R10, [UR11+0x8] ;  /* 0x0000080bff0a7984 */ /* 0x000e640008000800 */
[----:B-1----:R-:W-:-:S13]  /*4130*/  ISETP.NE.AND P0, PT, R10, 0x1, PT ;  /* 0x000000010a00780c */ /* 0x002fda0003f05270 */
[----:B0-----:R-:W-:-:S05]  /*4140*/  @P0 VIADD R12, R12, 0x1 ;  /* 0x000000010c0c0836 */ /* 0x001fca0000000000 */
[----:B------:R0:W-:Y:S01]  /*4150*/  @P0 STS [UR11+0xc], R12 ;  /* 0x00000c0cff000988 */ /* 0x0001e2000800080b */
[----:B------:R-:W-:Y:S05]  /*4160*/  @P0 BRA `(.L_x_574) ;  /* 0x0000000400600947 */ /* 0x000fea0003800000 */
[----:B------:R-:W-:-:S05]  /*4170*/  IMAD.MOV.U32 R10, RZ, RZ, -0x3 ;  /* 0xfffffffdff0a7424 */ /* 0x000fca00078e00ff */
[----:B------:R-:W-:-:S05]  /*4180*/  VIADDMNMX.U32 R10, R9, R10, 0x2, PT ;  /* 0x00000002090a7446 */ /* 0x000fca000380000a */
[----:B------:R-:W-:-:S04]  /*4190*/  IMAD.SHL.U32 R13, R10, 0x4, RZ ;  /* 0x000000040a0d7824 */ /* 0x000fc800078e00ff */
[----:B------:R-:W1:Y:S02]  /*41a0*/  LDC R10, c[0x2][R13+0x24] ;  /* 0x008009000d0a7b82 */ /* 0x000e640000000800 */
[----:B-1----:R-:W-:-:S04]  /*41b0*/  SHF.R.S32.HI R11, RZ, 0x1f, R10 ;  /* 0x0000001fff0b7819 */ /* 0x002fc8000001140a */
.L_x_628:
[----:B------:R-:W-:Y:S05]  /*41c0*/  BRX R10 -0x41d0                                                          (*"BRANCH_TARGETS .L_x_629,.L_x_630,.L_x_631"*) ;  /* 0xffffffbc0a8c7949 */ /* 0x000fea000383ffff */
.L_x_631:
[----:B------:R-:W-:-:S13]  /*41d0*/  ISETP.NE.AND P0, PT, R9, 0x1, PT ;  /* 0x000000010900780c */ /* 0x000fda0003f05270 */
[----:B------:R-:W-:Y:S05]  /*41e0*/  @P0 BRA `(.L_x_574) ;  /* 0x0000000400400947 */ /* 0x000fea0003800000 */
[----:B0-----:R-:W-:-:S05]  /*41f0*/  VIADD R12, R12, 0xffffffff ;  /* 0xffffffff0c0c7836 */ /* 0x001fca0000000000 */
[----:B------:R0:W-:Y:S01]  /*4200*/  STS [UR11+0xc], R12 ;  /* 0x00000c0cff007988 */ /* 0x0001e2000800080b */
[----:B------:R-:W-:Y:S05]  /*4210*/  BRA `(.L_x_574) ;  /* 0x0000000400347947 */ /* 0x000fea0003800000 */
.L_x_629:
[----:B------:R-:W-:-:S05]  /*4220*/  VIADD R7, R7, 0xffffffff ;  /* 0xffffffff07077836 */ /* 0x000fca0000000000 */
[----:B------:R1:W-:Y:S01]  /*4230*/  STS [UR11+0x10], R7 ;  /* 0x00001007ff007988 */ /* 0x0003e2000800080b */
[----:B------:R-:W-:Y:S05]  /*4240*/  BRA `(.L_x_574) ;  /* 0x0000000400287947 */ /* 0x000fea0003800000 */
.L_x_630:
[----:B------:R-:W-:-:S05]  /*4250*/  IADD3 R7, PT, PT, R7, 0x1, RZ ;  /* 0x0000000107077810 */ /* 0x000fca0007ffe0ff */
[----:B------:R1:W-:Y:S01]  /*4260*/  STS [UR11+0x10], R7 ;  /* 0x00001007ff007988 */ /* 0x0003e2000800080b */
[----:B------:R-:W-:Y:S05]  /*4270*/  BRA `(.L_x_574) ;  /* 0x00000004001c7947 */ /* 0x000fea0003800000 */
.L_x_625:
        /* <DEDUP_REMOVED lines=10> */
.L_x_632:
[----:B------:R-:W-:Y:S05]  /*4320*/  BRX R10 -0x4330                                                          (*"BRANCH_TARGETS .L_x_633,.L_x_634,.L_x_635"*) ;  /* 0xffffffbc0a347949 */ /* 0x000fea000383ffff */
.L_x_635:
[----:B------:R-:W-:-:S13]  /*4330*/  ISETP.NE.AND P0, PT, R9, 0x2, PT ;  /* 0x000000020900780c */ /* 0x000fda0003f05270 */
[----:B------:R-:W-:Y:S05]  /*4340*/  @P0 BRA `(.L_x_574) ;  /* 0x0000000000e80947 */ /* 0x000fea0003800000 */
[----:B0-----:R-:W-:-:S05]  /*4350*/  VIADD R12, R12, 0x1 ;  /* 0x000000010c0c7836 */ /* 0x001fca0000000000 */
[----:B------:R0:W-:Y:S01]  /*4360*/  STS [UR11+0xc], R12 ;  /* 0x00000c0cff007988 */ /* 0x0001e2000800080b */
[----:B------:R-:W-:Y:S05]  /*4370*/  BRA `(.L_x_574) ;  /* 0x0000000000dc7947 */ /* 0x000fea0003800000 */
.L_x_633:
[----:B------:R-:W-:-:S05]  /*4380*/  VIADD R7, R7, 0xffffffff ;  /* 0xffffffff07077836 */ /* 0x000fca0000000000 */
[----:B------:R1:W-:Y:S01]  /*4390*/  STS [UR11+0x10], R7 ;  /* 0x00001007ff007988 */ /* 0x0003e2000800080b */
[----:B------:R-:W-:Y:S05]  /*43a0*/  BRA `(.L_x_574) ;  /* 0x0000000000d07947 */ /* 0x000fea0003800000 */
.L_x_634:
[----:B------:R-:W-:-:S05]  /*43b0*/  VIADD R7, R7, 0x1 ;  /* 0x0000000107077836 */ /* 0x000fca0000000000 */
[----:B------:R1:W-:Y:S01]  /*43c0*/  STS [UR11+0x10], R7 ;  /* 0x00001007ff007988 */ /* 0x0003e2000800080b */
[----:B------:R-:W-:Y:S05]  /*43d0*/  BRA `(.L_x_574) ;  /* 0x0000000000c47947 */ /* 0x000fea0003800000 */
.L_x_573:
[----:B-123--:R-:W-:-:S05]  /*43e0*/  IMAD.MOV.U32 R11, RZ, RZ, -0x3 ;  /* 0xfffffffdff0b7424 */ /* 0x00efca00078e00ff */
[----:B------:R-:W-:-:S05]  /*43f0*/  VIADDMNMX.U32 R10, R8, R11, 0x2, PT ;  /* 0x00000002080a7446 */ /* 0x000fca000380000b */
[----:B------:R-:W-:-:S04]  /*4400*/  IMAD.SHL.U32 R13, R10, 0x4, RZ ;  /* 0x000000040a0d7824 */ /* 0x000fc800078e00ff */
[----:B------:R-:W1:Y:S02]  /*4410*/  LDC R10, c[0x2][R13+0xc] ;  /* 0x008003000d0a7b82 */ /* 0x000e640000000800 */
[----:B-1----:R-:W-:-:S04]  /*4420*/  SHF.R.S32.HI R11, RZ, 0x1f, R10 ;  /* 0x0000001fff0b7819 */ /* 0x002fc8000001140a */
.L_x_636:
[----:B------:R-:W-:Y:S05]  /*4430*/  BRX R10 -0x4440                                                          (*"BRANCH_TARGETS .L_x_637,.L_x_638,.L_x_574"*) ;  /* 0xffffffb80af07949 */ /* 0x000fea000383ffff */
.L_x_638:
        /* <DEDUP_REMOVED lines=10> */
.L_x_640:
[----:B------:R-:W-:Y:S05]  /*44e0*/  BRX R10 -0x44f0                                                          (*"BRANCH_TARGETS .L_x_641,.L_x_642,.L_x_643"*) ;  /* 0xffffffb80ac47949 */ /* 0x000fea000383ffff */
.L_x_643:
[----:B------:R-:W-:-:S13]  /*44f0*/  ISETP.NE.AND P0, PT, R9, 0x1, PT ;  /* 0x000000010900780c */ /* 0x000fda0003f05270 */
[----:B------:R-:W-:Y:S05]  /*4500*/  @P0 BRA `(.L_x_574) ;  /* 0x0000000000780947 */ /* 0x000fea0003800000 */
[----:B------:R-:W-:-:S05]  /*4510*/  IADD3 R12, PT, PT, R12, -0x1, RZ ;  /* 0xffffffff0c0c7810 */ /* 0x000fca0007ffe0ff */
[----:B------:R1:W-:Y:S01]  /*4520*/  STS [UR11+0xc], R12 ;  /* 0x00000c0cff007988 */ /* 0x0003e2000800080b */
[----:B------:R-:W-:Y:S05]  /*4530*/  BRA `(.L_x_574) ;  /* 0x00000000006c7947 */ /* 0x000fea0003800000 */
.L_x_641:
[----:B------:R-:W-:-:S05]  /*4540*/  VIADD R12, R12, 0x1 ;  /* 0x000000010c0c7836 */ /* 0x000fca0000000000 */
[----:B------:R1:W-:Y:S01]  /*4550*/  STS [UR11+0xc], R12 ;  /* 0x00000c0cff007988 */ /* 0x0003e2000800080b */
[----:B------:R-:W-:Y:S05]  /*4560*/  BRA `(.L_x_574) ;  /* 0x0000000000607947 */ /* 0x000fea0003800000 */
.L_x_642:
[----:B0-----:R-:W-:-:S05]  /*4570*/  VIADD R7, R7, 0xffffffff ;  /* 0xffffffff07077836 */ /* 0x001fca0000000000 */
[----:B------:R0:W-:Y:S01]  /*4580*/  STS [UR11+0x10], R7 ;  /* 0x00001007ff007988 */ /* 0x0001e2000800080b */
[----:B------:R-:W-:Y:S05]  /*4590*/  BRA `(.L_x_574) ;  /* 0x0000000000547947 */ /* 0x000fea0003800000 */
.L_x_637:
        /* <DEDUP_REMOVED lines=8> */
[----:B------:R-:W0:Y:S02]  /*4620*/  LDC R10, c[0x2][R13+0x30] ;  /* 0x00800c000d0a7b82 */ /* 0x000e240000000800 */
[----:B0-----:R-:W-:-:S04]  /*4630*/  SHF.R.S32.HI R11, RZ, 0x1f, R10 ;  /* 0x0000001fff0b7819 */ /* 0x001fc8000001140a */
.L_x_644:
[----:B------:R-:W-:Y:S05]  /*4640*/  BRX R10 -0x4650                                                          (*"BRANCH_TARGETS .L_x_645,.L_x_646,.L_x_647"*) ;  /* 0xffffffb80a6c7949 */ /* 0x000fea000383ffff */
.L_x_646:
[----:B------:R-:W-:-:S13]  /*4650*/  ISETP.NE.AND P0, PT, R9, 0x1, PT ;  /* 0x000000010900780c */ /* 0x000fda0003f05270 */
[----:B------:R-:W-:Y:S05]  /*4660*/  @P0 BRA `(.L_x_574) ;  /* 0x0000000000200947 */ /* 0x000fea0003800000 */
[----:B------:R-:W-:-:S05]  /*4670*/  VIADD R12, R12, 0xffffffff ;  /* 0xffffffff0c0c7836 */ /* 0x000fca0000000000 */
[----:B------:R0:W-:Y:S01]  /*4680*/  STS [UR11+0xc], R12 ;  /* 0x00000c0cff007988 */ /* 0x0001e2000800080b */
[----:B------:R-:W-:Y:S05]  /*4690*/  BRA `(.L_x_574) ;  /* 0x0000000000147947 */ /* 0x000fea0003800000 */
.L_x_645:
[----:B------:R-:W-:-:S05]  /*46a0*/  VIADD R12, R12, 0x1 ;  /* 0x000000010c0c7836 */ /* 0x000fca0000000000 */
[----:B------:R2:W-:Y:S01]  /*46b0*/  STS [UR11+0xc], R12 ;  /* 0x00000c0cff007988 */ /* 0x0005e2000800080b */
[----:B------:R-:W-:Y:S05]  /*46c0*/  BRA `(.L_x_574) ;  /* 0x0000000000087947 */ /* 0x000fea0003800000 */
.L_x_647:
[----:B-1----:R-:W-:-:S05]  /*46d0*/  VIADD R7, R7, 0x1 ;  /* 0x0000000107077836 */ /* 0x002fca0000000000 */
[----:B------:R3:W-:Y:S02]  /*46e0*/  STS [UR11+0x10], R7 ;  /* 0x00001007ff007988 */ /* 0x0007e4000800080b */
.L_x_574:
[----:B------:R-:W-:Y:S01]  /*46f0*/  ISETP.GE.U32.AND P0, PT, R7, 0x14, PT ;  /* 0x000000140700780c */ /* 0x000fe20003f06070 */
[----:B------:R0:W-:Y:S01]  /*4700*/  STS [UR11+0x8], R8 ;  /* 0x00000808ff007988 */ /* 0x0001e2000800080b */
[----:B------:R-:W-:Y:S01]  /*4710*/  ISETP.GE.AND P1, PT, R0, 0x1, PT ;  /* 0x000000010000780c */ /* 0x000fe20003f26270 */
[----:B------:R-:W-:Y:S01]  /*4720*/  IMAD.MOV.U32 R13, RZ, RZ, RZ ;  /* 0x000000ffff0d7224 */ /* 0x000fe200078e00ff */
[----:B------:R-:W-:-:S13]  /*4730*/  ISETP.LT.U32.AND P0, PT, R12, 0x1e, !P0 ;  /* 0x0000001e0c00780c */ /* 0x000fda0004701070 */
[----:B0-----:R-:W-:Y:S02]  /*4740*/  @!P0 IMAD.MOV.U32 R9, RZ, RZ, 0x1 ;  /* 0x00000001ff098424 */ /* 0x001fe400078e00ff */
[----:B------:R-:W-:-:S03]  /*4750*/  @!P0 IMAD.MOV.U32 R13, RZ, RZ, -0x3cea0000 ;  /* 0xc3160000ff0d8424 */ /* 0x000fc600078e00ff */
[----:B------:R0:W-:Y:S01]  /*4760*/  @!P0 STS [UR11+0x404], R9 ;  /* 0x00040409ff008988 */ /* 0x0001e2000800080b */
[----:B------:R-:W-:Y:S05]  /*4770*/  @!P1 BRA `(.L_x_575) ;  /* 0x0000000400909947 */ /* 0x000fea0003800000 */
[C---:B------:R-:W-:Y:S01]  /*4780*/  ISETP.GE.U32.AND P0, PT, R0.reuse, 0x4, PT ;  /* 0x000000040000780c */ /* 0x040fe20003f06070 */
[----:B------:R-:W-:Y:S01]  /*4790*/  HFMA2 R8, -RZ, RZ, 0, 0 ;  /* 0x00000000ff087431 */ /* 0x000fe200000001ff */
[----:B------:R-:W-:-:S11]  /*47a0*/  LOP3.LUT R15, R0, 0x3, RZ, 0xc0, !PT ;  /* 0x00000003000f7812 */ /* 0x000fd600078ec0ff */
[----:B------:R-:W-:Y:S05]  /*47b0*/  @!P0 BRA `(.L_x_576) ;  /* 0x0000000000dc8947 */ /* 0x000fea0003800000 */
[----:B------:R-:W-:Y:S01]  /*47c0*/  UIADD3 UR4, UPT, UPT, UR6, 0x24, URZ ;  /* 0x0000002406047890 */ /* 0x000fe2000fffe0ff */
[----:B------:R-:W-:Y:S01]  /*47d0*/  LOP3.LUT R8, R0, 0x7ffffffc, RZ, 0xc0, !PT ;  /* 0x7ffffffc00087812 */ /* 0x000fe200078ec0ff */
[----:B------:R-:W-:Y:S02]  /*47e0*/  UIADD3 UR6, UPT, UPT, UR6, 0x1b4, URZ ;  /* 0x000001b406067890 */ /* 0x000fe4000fffe0ff */
[----:B------:R-:W-:Y:S02]  /*47f0*/  ULEA UR5, UR7, UR4, 0x18 ;  /* 0x0000000407057291 */ /* 0x000fe4000f8ec0ff */
[----:B------:R-:W-:Y:S01]  /*4800*/  ULEA UR6, UR7, UR6, 0x18 ;  /* 0x0000000607067291 */ /* 0x000fe2000f8ec0ff */
[----:B------:R-:W-:-:S11]  /*4810*/  UMOV UR4, URZ ;  /* 0x000000ff00047c82 */ /* 0x000fd60008000000 */
.L_x_581:
[----:B------:R-:W-:Y:S02]  /*4820*/  ULEA UR7, UR4, UR5, 0x2 ;  /* 0x0000000504077291 */ /* 0x000fe4000f8e10ff */
[----:B------:R-:W-:-:S07]  /*4830*/  ULEA UR8, UR4, UR6, 0x2 ;  /* 0x0000000604087291 */ /* 0x000fce000f8e10ff */
[----:B0-----:R-:W0:Y:S02]  /*4840*/  LDS R9, [UR7] ;  /* 0x00000007ff097984 */ /* 0x001e240008000800 */
[----:B0-----:R-:W-:-:S13]  /*4850*/  ISETP.NE.AND P0, PT, R9, R12, PT ;  /* 0x0000000c0900720c */ /* 0x001fda0003f05270 */
[----:B------:R-:W-:Y:S05]  /*4860*/  @P0 BRA `(.L_x_577) ;  /* 0x0000000000200947 */ /* 0x000fea0003800000 */
[----:B------:R-:W0:Y:S02]  /*4870*/  LDS R10, [UR8] ;  /* 0x00000008ff0a7984 */ /* 0x000e240008000800 */
[----:B0-----:R-:W-:-:S13]  /*4880*/  ISETP.NE.AND P0, PT, R10, R7, PT ;  /* 0x000000070a00720c */ /* 0x001fda0003f05270 */
[----:B------:R-:W0:Y:S01]  /*4890*/  @!P0 S2R R10, SR_CgaCtaId ;  /* 0x00000000000a8919 */ /* 0x000e220000008800 */
[----:B------:R-:W-:Y:S01]  /*48a0*/  @!P0 MOV R9, 0x400 ;  /* 0x0000040000098802 */ /* 0x000fe20000000f00 */
[----:B----4-:R-:W-:Y:S02]  /*48b0*/  @!P0 IMAD.MOV.U32 R14, RZ, RZ, 0x1 ;  /* 0x00000001ff0e8424 */ /* 0x010fe400078e00ff */
[----:B------:R-:W-:Y:S01]  /*48c0*/  @!P0 IMAD.MOV.U32 R13, RZ, RZ, -0x3cea0000 ;  /* 0xc3160000ff0d8424 */ /* 0x000fe200078e00ff */
[----:B0-----:R-:W-:-:S05]  /*48d0*/  @!P0 LEA R9, R10, R9, 0x18 ;  /* 0x000000090a098211 */ /* 0x001fca00078ec0ff */
[----:B------:R0:W-:Y:S02]  /*48e0*/  @!P0 STS [R9+0x404], R14 ;  /* 0x0004040e09008388 */ /* 0x0001e40000000800 */
.L_x_577:
[----:B0-----:R-:W0:Y:S02]  /*48f0*/  LDS R9, [UR7+0x4] ;  /* 0x00000407ff097984 */ /* 0x001e240008000800 */
[----:B0-----:R-:W-:-:S13]  /*4900*/  ISETP.NE.AND P0, PT, R9, R12, PT ;  /* 0x0000000c0900720c */ /* 0x001fda0003f05270 */
[----:B------:R-:W-:Y:S05]  /*4910*/  @P0 BRA `(.L_x_578) ;  /* 0x0000000000200947 */ /* 0x000fea0003800000 */
[----:B------:R-:W0:Y:S02]  /*4920*/  LDS R10, [UR8+0x4] ;  /* 0x00000408ff0a7984 */ /* 0x000e240008000800 */
[----:B0-----:R-:W-:-:S13]  /*4930*/  ISETP.NE.AND P0, PT, R10, R7, PT ;  /* 0x000000070a00720c */ /* 0x001fda0003f05270 */
[----:B------:R-:W0:Y:S01]  /*4940*/  @!P0 S2R R10, SR_CgaCtaId ;  /* 0x00000000000a8919 */ /* 0x000e220000008800 */
[----:B------:R-:W-:Y:S01]  /*4950*/  @!P0 MOV R9, 0x400 ;  /* 0x0000040000098802 */ /* 0x000fe20000000f00 */
[----:B----4-:R-:W-:Y:S02]  /*4960*/  @!P0 IMAD.MOV.U32 R14, RZ, RZ, 0x1 ;  /* 0x00000001ff0e8424 */ /* 0x010fe400078e00ff */
[----:B------:R-:W-:Y:S01]  /*4970*/  @!P0 IMAD.MOV.U32 R13, RZ, RZ, -0x3cea0000 ;  /* 0xc3160000ff0d8424 */ /* 0x000fe200078e00ff */
[----:B0-----:R-:W-:-:S05]  /*4980*/  @!P0 LEA R9, R10, R9, 0x18 ;  /* 0x000000090a098211 */ /* 0x001fca00078ec0ff */
[----:B------:R0:W-:Y:S02]  /*4990*/  @!P0 STS [R9+0x404], R14 ;  /* 0x0004040e09008388 */ /* 0x0001e40000000800 */
.L_x_578:
        /* <DEDUP_REMOVED lines=11> */
.L_x_579:
[----:B0-----:R-:W0:Y:S01]  /*4a50*/  LDS R9, [UR7+0xc] ;  /* 0x00000c07ff097984 */ /* 0x001e220008000800 */
[----:B------:R-:W-:-:S06]  /*4a60*/  UIADD3 UR4, UPT, UPT, UR4, 0x4, URZ ;  /* 0x0000000404047890 */ /* 0x000fcc000fffe0ff */
[----:B------:R-:W-:Y:S02]  /*4a70*/  ISETP.NE.AND P1, PT, R8, UR4, PT ;  /* 0x0000000408007c0c */ /* 0x000fe4000bf25270 */
        /* <DEDUP_REMOVED lines=10> */
.L_x_580:
[----:B------:R-:W-:Y:S05]  /*4b20*/  @P1 BRA `(.L_x_581) ;  /* 0xfffffffc003c1947 */ /* 0x000fea000383ffff */
.L_x_576:
[----:B------:R-:W-:-:S13]  /*4b30*/  ISETP.NE.AND P0, PT, R15, RZ, PT ;  /* 0x000000ff0f00720c */ /* 0x000fda0003f05270 */
[----:B------:R-:W-:Y:S05]  /*4b40*/  @!P0 BRA `(.L_x_575) ;  /* 0x00000000009c8947 */ /* 0x000fea0003800000 */
[----:B------:R-:W5:Y:S01]  /*4b50*/  S2R R17, SR_CgaCtaId ;  /* 0x0000000000117919 */ /* 0x000f620000008800 */
[----:B0---4-:R-:W-:Y:S02]  /*4b60*/  MOV R14, 0x400 ;  /* 0x00000400000e7802 */ /* 0x011fe40000000f00 */
[----:B------:R-:W-:-:S03]  /*4b70*/  ISETP.NE.AND P1, PT, R15, 0x1, PT ;  /* 0x000000010f00780c */ /* 0x000fc60003f25270 */
[C---:B------:R-:W-:Y:S02]  /*4b80*/  VIADD R9, R14.reuse, 0x24 ;  /* 0x000000240e097836 */ /* 0x040fe40000000000 */
[----:B------:R-:W-:-:S03]  /*4b90*/  VIADD R16, R14, 0x1b4 ;  /* 0x000001b40e107836 */ /* 0x000fc60000000000 */
[C---:B-----5:R-:W-:Y:S02]  /*4ba0*/  LEA R9, R17.reuse, R9, 0x18 ;  /* 0x0000000911097211 */ /* 0x060fe400078ec0ff */
[----:B------:R-:W-:-:S03]  /*4bb0*/  LEA R11, R17, R16, 0x18 ;  /* 0x00000010110b7211 */ /* 0x000fc600078ec0ff */
[C---:B------:R-:W-:Y:S01]  /*4bc0*/  IMAD R10, R8.reuse, 0x4, R9 ;  /* 0x00000004080a7824 */ /* 0x040fe200078e0209 */
[----:B------:R-:W-:-:S04]  /*4bd0*/  LEA R11, R8, R11, 0x2 ;  /* 0x0000000b080b7211 */ /* 0x000fc800078e10ff */
[----:B------:R-:W0:Y:S02]  /*4be0*/  LDS R9, [R10] ;  /* 0x000000000a097984 */ /* 0x000e240000000800 */
[----:B0-----:R-:W-:-:S13]  /*4bf0*/  ISETP.NE.AND P0, PT, R9, R12, PT ;  /* 0x0000000c0900720c */ /* 0x001fda0003f05270 */
[----:B------:R-:W-:Y:S05]  /*4c00*/  @P0 BRA `(.L_x_582) ;  /* 0x0000000000180947 */ /* 0x000fea0003800000 */
[----:B------:R-:W0:Y:S02]  /*4c10*/  LDS R8, [R11] ;  /* 0x000000000b087984 */ /* 0x000e240000000800 */
[----:B0-----:R-:W-:-:S13]  /*4c20*/  ISETP.NE.AND P0, PT, R8, R7, PT ;  /* 0x000000070800720c */ /* 0x001fda0003f05270 */
[----:B------:R-:W-:Y:S01]  /*4c30*/  @!P0 LEA R8, R17, R14, 0x18 ;  /* 0x0000000e11088211 */ /* 0x000fe200078ec0ff */
[----:B------:R-:W-:Y:S02]  /*4c40*/  @!P0 IMAD.MOV.U32 R9, RZ, RZ, 0x1 ;  /* 0x00000001ff098424 */ /* 0x000fe400078e00ff */
[----:B------:R-:W-:-:S03]  /*4c50*/  @!P0 IMAD.MOV.U32 R13, RZ, RZ, -0x3cea0000 ;  /* 0xc3160000ff0d8424 */ /* 0x000fc600078e00ff */
[----:B------:R0:W-:Y:S04]  /*4c60*/  @!P0 STS [R8+0x404], R9 ;  /* 0x0004040908008388 */ /* 0x0001e80000000800 */
.L_x_582:
[----:B------:R-:W-:Y:S05]  /*4c70*/  @!P1 BRA `(.L_x_575) ;  /* 0x0000000000509947 */ /* 0x000fea0003800000 */
[----:B0-----:R-:W0:Y:S01]  /*4c80*/  LDS R9, [R10+0x4] ;  /* 0x000004000a097984 */ /* 0x001e220000000800 */
[----:B------:R-:W-:Y:S02]  /*4c90*/  ISETP.NE.AND P1, PT, R15, 0x2, PT ;  /* 0x000000020f00780c */ /* 0x000fe40003f25270 */
[----:B0-----:R-:W-:-:S13]  /*4ca0*/  ISETP.NE.AND P0, PT, R9, R12, PT ;  /* 0x0000000c0900720c */ /* 0x001fda0003f05270 */
[----:B------:R-:W-:Y:S05]  /*4cb0*/  @P0 BRA `(.L_x_583) ;  /* 0x0000000000180947 */ /* 0x000fea0003800000 */
[----:B------:R-:W0:Y:S02]  /*4cc0*/  LDS R8, [R11+0x4] ;  /* 0x000004000b087984 */ /* 0x000e240000000800 */
[----:B0-----:R-:W-:-:S13]  /*4cd0*/  ISETP.NE.AND P0, PT, R8, R7, PT ;  /* 0x000000070800720c */ /* 0x001fda0003f05270 */
[----:B------:R-:W-:Y:S01]  /*4ce0*/  @!P0 LEA R8, R17, R14, 0x18 ;  /* 0x0000000e11088211 */ /* 0x000fe200078ec0ff */
[----:B------:R-:W-:Y:S02]  /*4cf0*/  @!P0 IMAD.MOV.U32 R9, RZ, RZ, 0x1 ;  /* 0x00000001ff098424 */ /* 0x000fe400078e00ff */
[----:B------:R-:W-:-:S03]  /*4d00*/  @!P0 IMAD.MOV.U32 R13, RZ, RZ, -0x3cea0000 ;  /* 0xc3160000ff0d8424 */ /* 0x000fc600078e00ff */
[----:B------:R0:W-:Y:S04]  /*4d10*/  @!P0 STS [R8+0x404], R9 ;  /* 0x0004040908008388 */ /* 0x0001e80000000800 */
.L_x_583:
[----:B------:R-:W-:Y:S05]  /*4d20*/  @!P1 BRA `(.L_x_575) ;  /* 0x0000000000249947 */ /* 0x000fea0003800000 */
[----:B0-----:R-:W0:Y:S02]  /*4d30*/  LDS R9, [R10+0x8] ;  /* 0x000008000a097984 */ /* 0x001e240000000800 */
        /* <DEDUP_REMOVED lines=8> */
.L_x_575:
[----:B------:R-:W5:Y:S01]  /*4dc0*/  S2UR UR5, SR_CgaCtaId ;  /* 0x00000000000579c3 */ /* 0x000f620000008800 */
[----:B------:R-:W-:-:S07]  /*4dd0*/  UMOV UR4, 0x400 ;  /* 0x0000040000047882 */ /* 0x000fce0000000000 */
[----:B0---4-:R-:W0:Y:S08]  /*4de0*/  LDC.64 R14, c[0x0][0x390] ;  /* 0x0000e400ff0e7b82 */ /* 0x011e300000000a00 */
[----:B------:R-:W4:Y:S01]  /*4df0*/  LDC.64 R16, c[0x0][0x398] ;  /* 0x0000e600ff107b82 */ /* 0x000f220000000a00 */
[----:B-----5:R-:W-:-:S09]  /*4e00*/  ULEA UR4, UR5, UR4, 0x18 ;  /* 0x0000000405047291 */ /* 0x020fd2000f8ec0ff */
[----:B------:R-:W5:Y:S02]  /*4e10*/  LDS.128 R8, [UR4+0x10] ;  /* 0x00001004ff087984 */ /* 0x000f640008000c00 */
[----:B-----5:R-:W-:-:S04]  /*4e20*/  ISETP.NE.AND P0, PT, R7, R10, PT ;  /* 0x0000000a0700720c */ /* 0x020fc80003f05270 */
[----:B------:R-:W-:-:S13]  /*4e30*/  ISETP.NE.OR P0, PT, R12, R9, P0 ;  /* 0x000000090c00720c */ /* 0x000fda0000705670 */
[----:B0-----:R-:W-:-:S04]  /*4e40*/  @!P0 IMAD.WIDE R8, R11, 0x4, R14 ;  /* 0x000000040b088825 */ /* 0x001fc800078e020e */
[C---:B----4-:R-:W-:Y:S02]  /*4e50*/  @!P0 IMAD.WIDE R14, R11.reuse, 0x4, R16 ;  /* 0x000000040b0e8825 */ /* 0x050fe400078e0210 */
[----:B------:R0:W1:Y:S04]  /*4e60*/  @!P0 LDG.E R8, desc[UR24][R8.64] ;  /* 0x0000001808088981 */ /* 0x000068000c1e1900 */
[----:B------:R-:W4:Y:S01]  /*4e70*/  @!P0 LDG.E R14, desc[UR24][R14.64] ;  /* 0x000000180e0e8981 */ /* 0x000f22000c1e1900 */
[----:B------:R-:W-:Y:S02]  /*4e80*/  @!P0 IMAD.MOV.U32 R13, RZ, RZ, 0x43fa0000 ;  /* 0x43fa0000ff0d8424 */ /* 0x000fe400078e00ff */
[----:B------:R-:W-:Y:S02]  /*4e90*/  @!P0 VIADD R11, R11, 0x1 ;  /* 0x000000010b0b8836 */ /* 0x000fe40000000000 */
[----:B------:R-:W-:Y:S01]  /*4ea0*/  @!P0 VIADD R0, R0, 0x1 ;  /* 0x0000000100008836 */ /* 0x000fe20000000000 */
[----:B------:R-:W-:Y:S01]  /*4eb0*/  FSETP.NEU.AND P1, PT, R13, -1, PT ;  /* 0xbf8000000d00780b */ /* 0x000fe20003f2d000 */
[----:B------:R-:W-:-:S03]  /*4ec0*/  FADD R6, R6, R13 ;  /* 0x0000000d06067221 */ /* 0x000fc60000000000 */
[C---:B------:R-:W-:Y:S01]  /*4ed0*/  ISETP.LT.AND P1, PT, R5.reuse, 0xc8, P1 ;  /* 0x000000c80500780c */ /* 0x040fe20000f21270 */
[----:B------:R0:W-:Y:S01]  /*4ee0*/  @!P0 STS [UR4+0x20], R0 ;  /* 0x00002000ff008988 */ /* 0x0001e20008000804 */
[----:B------:R-:W-:-:S11]  /*4ef0*/  VIADD R5, R5, 0x1 ;  /* 0x0000000105057836 */ /* 0x000fd60000000000 */
[----:B0-----:R-:W-:-:S05]  /*4f00*/  @!P1 IMAD.MOV.U32 R9, RZ, RZ, 0x1 ;  /* 0x00000001ff099424 */ /* 0x001fca00078e00ff */
[----:B------:R0:W-:Y:S01]  /*4f10*/  @!P1 STS [UR4+0x404], R9 ;  /* 0x00040409ff009988 */ /* 0x0001e20008000804 */
[----:B-1-3--:R-:W-:-:S04]  /*4f20*/  @!P0 IMAD.HI.U32 R7, R8, -0x77777777, RZ ;  /* 0x8888888908078827 */ /* 0x00afc800078e00ff */
[----:B----4-:R-:W-:Y:S01]  /*4f30*/  @!P0 IMAD.HI.U32 R10, R14, -0x33333333, RZ ;  /* 0xcccccccd0e0a8827 */ /* 0x010fe200078e00ff */
[----:B------:R-:W-:-:S04]  /*4f40*/  @!P0 SHF.R.U32.HI R7, RZ, 0x4, R7 ;  /* 0x00000004ff078819 */ /* 0x000fc80000011607 */
[----:B------:R-:W-:Y:S01]  /*4f50*/  @!P0 SHF.R.U32.HI R17, RZ, 0x4, R10 ;  /* 0x00000004ff118819 */ /* 0x000fe2000001160a */
[----:B------:R-:W-:-:S04]  /*4f60*/  @!P0 IMAD R7, R7, -0x1e, R8 ;  /* 0xffffffe207078824 */ /* 0x000fc800078e0208 */
[----:B------:R-:W-:Y:S01]  /*4f70*/  @!P0 IMAD R10, R17, -0x14, R14 ;  /* 0xffffffec110a8824 */ /* 0x000fe200078e020e */
[----:B------:R0:W-:Y:S04]  /*4f80*/  @!P0 STS [UR4+0x14], R7 ;  /* 0x00001407ff008988 */ /* 0x0001e80008000804 */
[----:B------:R0:W-:Y:S02]  /*4f90*/  @!P0 STS.64 [UR4+0x18], R10 ;  /* 0x0000180aff008988 */ /* 0x0001e40008000a04 */
.L_x_569:
[----:B------:R-:W-:Y:S05]  /*4fa0*/  BSYNC.RECONVERGENT B0 ;  /* 0x0000000000007941 */ /* 0x000fea0003800200 */
.L_x_568:
[----:B------:R-:W3:Y:S08]  /*4fb0*/  S2UR UR5, SR_CgaCtaId ;  /* 0x00000000000579c3 */ /* 0x000ef00000008800 */
[----:B------:R-:W-:Y:S06]  /*4fc0*/  BAR.SYNC.DEFER_BLOCKING 0x0 ;  /* 0x0000000000007b1d */ /* 0x000fec0000010000 */
[----:B------:R-:W-:-:S02]  /*4fd0*/  UMOV UR4, 0x400 ;  /* 0x0000040000047882 */ /* 0x000fc40000000000 */
[----:B---3--:R-:W-:-:S09]  /*4fe0*/  ULEA UR4, UR5, UR4, 0x18 ;  /* 0x0000000405047291 */ /* 0x008fd2000f8ec0ff */
[----:B------:R-:W3:Y:S02]  /*4ff0*/  LDS R0, [UR4+0x404] ;  /* 0x00040404ff007984 */ /* 0x000ee40008000800 */
[----:B---3--:R-:W-:-:S13]  /*5000*/  ISETP.NE.AND P0, PT, R0, RZ, PT ;  /* 0x000000ff0000720c */ /* 0x008fda0003f05270 */
[----:B------:R-:W-:Y:S05]  /*5010*/  @!P0 BRA `(.L_x_584) ;  /* 0xffffffb000a08947 */ /* 0x000fea000383ffff */
[----:B------:R-:W-:Y:S01]  /*5020*/  BAR.SYNC.DEFER_BLOCKING 0x0 ;  /* 0x0000000000007b1d */ /* 0x000fe20000010000 */
[----:B------:R-:W-:-:S13]  /*5030*/  ISETP.NE.AND P0, PT, R3, RZ, PT ;  /* 0x000000ff0300720c */ /* 0x000fda0003f05270 */
[----:B------:R-:W-:Y:S05]  /*5040*/  @P0 EXIT ;  /* 0x000000000000094d */ /* 0x000fea0003800000 */
[----:B0-----:R-:W0:Y:S01]  /*5050*/  LDC.64 R8, c[0x0][0x388] ;  /* 0x0000e200ff087b82 */ /* 0x001e220000000a00 */
[----:B------:R-:W-:-:S05]  /*5060*/  I2FP.F32.S32 R5, R5 ;  /* 0x0000000500057245 */ /* 0x000fca0000201400 */
[----:B------:R-:W-:Y:S01]  /*5070*/  FADD R5, R6, R5 ;  /* 0x0000000506057221 */ /* 0x000fe20000000000 */
[----:B0-----:R-:W-:-:S05]  /*5080*/  IMAD.WIDE.U32 R2, R2, 0x4, R8 ;  /* 0x0000000402027825 */ /* 0x001fca00078e0008 */
[----:B------:R-:W-:Y:S01]  /*5090*/  STG.E desc[UR24][R2.64], R5 ;  /* 0x0000000502007986 */ /* 0x000fe2000c101918 */
[----:B------:R-:W-:Y:S05]  /*50a0*/  EXIT ;  /* 0x000000000000794d */ /* 0x000fea0003800000 */
        .weak           $__internal_1_$__cuda_sm20_dblrcp_rn_slowpath_v3
        .type           $__internal_1_$__cuda_sm20_dblrcp_rn_slowpath_v3,@function
        .size           $__internal_1_$__cuda_sm20_dblrcp_rn_slowpath_v3,($__internal_2_$__cuda_sm20_dsqrt_rn_f64_mediumpath_v1 - $__internal_1_$__cuda_sm20_dblrcp_rn_slowpath_v3)
$__internal_1_$__cuda_sm20_dblrcp_rn_slowpath_v3:
[----:B------:R-:W-:Y:S01]  /*50b0*/  DSETP.GTU.AND P0, PT, |R8|, +INF , PT ;  /* 0x7ff000000800742a */ /* 0x000fe20003f0c200 */
[----:B------:R-:W-:-:S13]  /*50c0*/  BSSY.RECONVERGENT B2, `(.L_x_585) ;  /* 0x0000023000027945 */ /* 0x000fda0003800200 */
[----:B------:R-:W-:Y:S05]  /*50d0*/  @P0 BRA `(.L_x_586) ;  /* 0x00000000007c0947 */ /* 0x000fea0003800000 */
[----:B------:R-:W-:-:S04]  /*50e0*/  LOP3.LUT R13, R9, 0x7fffffff, RZ, 0xc0, !PT ;  /* 0x7fffffff090d7812 */ /* 0x000fc800078ec0ff */
[----:B------:R-:W-:-:S04]  /*50f0*/  IADD3 R7, PT, PT, R13, -0x1, RZ ;  /* 0xffffffff0d077810 */ /* 0x000fc80007ffe0ff */
[----:B------:R-:W-:-:S13]  /*5100*/  ISETP.GE.U32.AND P0, PT, R7, 0x7fefffff, PT ;  /* 0x7fefffff0700780c */ /* 0x000fda0003f06070 */
[----:B------:R-:W-:Y:S01]  /*5110*/  @P0 LOP3.LUT R11, R9, 0x7ff00000, RZ, 0x3c, !PT ;  /* 0x7ff00000090b0812 */ /* 0x000fe200078e3cff */
[----:B------:R-:W-:Y:S01]  /*5120*/  @P0 IMAD.MOV.U32 R10, RZ, RZ, RZ ;  /* 0x000000ffff0a0224 */ /* 0x000fe200078e00ff */
[----:B------:R-:W-:Y:S06]  /*5130*/  @P0 BRA `(.L_x_587) ;  /* 0x00000000006c0947 */ /* 0x000fec0003800000 */
[----:B------:R-:W-:-:S13]  /*5140*/  ISETP.GE.U32.AND P0, PT, R13, 0x1000001, PT ;  /* 0x010000010d00780c */ /* 0x000fda0003f06070 */
[----:B------:R-:W-:Y:S05]  /*5150*/  @!P0 BRA `(.L_x_588) ;  /* 0x0000000000348947 */ /* 0x000fea0003800000 */
[----:B------:R-:W-:Y:S02]  /*5160*/  VIADD R11, R9, 0xc0200000 ;  /* 0xc0200000090b7836 */ /* 0x000fe40000000000 */
[----:B------:R-:W-:Y:S02]  /*5170*/  IMAD.MOV.U32 R10, RZ, RZ, R8 ;  /* 0x000000ffff0a7224 */ /* 0x000fe400078e0008 */
[----:B------:R-:W0:Y:S04]  /*5180*/  MUFU.RCP64H R13, R11 ;  /* 0x0000000b000d7308 */ /* 0x000e280000001800 */
[----:B0-----:R-:W-:-:S08]  /*5190*/  DFMA R14, -R10, R12, 1 ;  /* 0x3ff000000a0e742b */ /* 0x001fd0000000010c */
[----:B------:R-:W-:-:S08]  /*51a0*/  DFMA R14, R14, R14, R14 ;  /* 0x0000000e0e0e722b */ /* 0x000fd0000000000e */
[----:B------:R-:W-:-:S08]  /*51b0*/  DFMA R14, R12, R14, R12 ;  /* 0x0000000e0c0e722b */ /* 0x000fd0000000000c */
[----:B------:R-:W-:-:S08]  /*51c0*/  DFMA R12, -R10, R14, 1 ;  /* 0x3ff000000a0c742b */ /* 0x000fd0000000010e */
[----:B------:R-:W-:-:S08]  /*51d0*/  DFMA R12, R14, R12, R14 ;  /* 0x0000000c0e0c722b */ /* 0x000fd0000000000e */
[----:B------:R-:W-:-:S08]  /*51e0*/  DMUL R12, R12, 2.2250738585072013831e-308 ;  /* 0x001000000c0c7828 */ /* 0x000fd00000000000 */
[----:B------:R-:W-:-:S08]  /*51f0*/  DFMA R8, -R8, R12, 1 ;  /* 0x3ff000000808742b */ /* 0x000fd0000000010c */
[----:B------:R-:W-:-:S08]  /*5200*/  DFMA R8, R8, R8, R8 ;  /* 0x000000080808722b */ /* 0x000fd00000000008 */
[----:B------:R-:W-:Y:S01]  /*5210*/  DFMA R10, R12, R8, R12 ;  /* 0x000000080c0a722b */ /* 0x000fe2000000000c */
[----:B------:R-:W-:Y:S10]  /*5220*/  BRA `(.L_x_587) ;  /* 0x0000000000307947 */ /* 0x000ff40003800000 */
.L_x_588:
[----:B------:R-:W-:Y:S01]  /*5230*/  DMUL R8, R8, 8.11296384146066816958e+31 ;  /* 0x4690000008087828 */ /* 0x000fe20000000000 */
[----:B------:R-:W-:-:S05]  /*5240*/  IMAD.MOV.U32 R10, RZ, RZ, R12 ;  /* 0x000000ffff0a7224 */ /* 0x000fca00078e000c */
[----:B------:R-:W0:Y:S02]  /*5250*/  MUFU.RCP64H R11, R9 ;  /* 0x00000009000b7308 */ /* 0x000e240000001800 */
[----:B0-----:R-:W-:-:S08]  /*5260*/  DFMA R12, -R8, R10, 1 ;  /* 0x3ff00000080c742b */ /* 0x001fd0000000010a */
[----:B------:R-:W-:-:S08]  /*5270*/  DFMA R12, R12, R12, R12 ;  /* 0x0000000c0c0c722b */ /* 0x000fd0000000000c */
[----:B------:R-:W-:-:S08]  /*5280*/  DFMA R12, R10, R12, R10 ;  /* 0x0000000c0a0c722b */ /* 0x000fd0000000000a */
[----:B------:R-:W-:-:S08]  /*5290*/  DFMA R10, -R8, R12, 1 ;  /* 0x3ff00000080a742b */ /* 0x000fd0000000010c */
[----:B------:R-:W-:-:S08]  /*52a0*/  DFMA R10, R12, R10, R12 ;  /* 0x0000000a0c0a722b */ /* 0x000fd0000000000c */
[----:B------:R-:W-:Y:S01]  /*52b0*/  DMUL R10, R10, 8.11296384146066816958e+31 ;  /* 0x469000000a0a7828 */ /* 0x000fe20000000000 */
[----:B------:R-:W-:Y:S10]  /*52c0*/  BRA `(.L_x_587) ;  /* 0x0000000000087947 */ /* 0x000ff40003800000 */
.L_x_586:
[----:B------:R-:W-:Y:S01]  /*52d0*/  LOP3.LUT R11, R9, 0x80000, RZ, 0xfc, !PT ;  /* 0x00080000090b7812 */ /* 0x000fe200078efcff */
[----:B------:R-:W-:-:S07]  /*52e0*/  IMAD.MOV.U32 R10, RZ, RZ, R8 ;  /* 0x000000ffff0a7224 */ /* 0x000fce00078e0008 */
.L_x_587:
[----:B------:R-:W-:Y:S05]  /*52f0*/  BSYNC.RECONVERGENT B2 ;  /* 0x0000000000027941 */ /* 0x000fea0003800200 */
.L_x_585:
[----:B------:R-:W-:Y:S02]  /*5300*/  IMAD.MOV.U32 R8, RZ, RZ, R0 ;  /* 0x000000ffff087224 */ /* 0x000fe400078e0000 */
[----:B------:R-:W-:-:S04]  /*5310*/  IMAD.MOV.U32 R9, RZ, RZ, 0x0 ;  /* 0x00000000ff097424 */ /* 0x000fc800078e00ff */
[----:B------:R-:W-:Y:S05]  /*5320*/  RET.REL.NODEC R8 `(_Z9play_gamePfS_PjS0_i) ;  /* 0xffffffac08347950 */ /* 0x000fea0003c3ffff */
        .weak           $__internal_2_$__cuda_sm20_dsqrt_rn_f64_mediumpath_v1
        .type           $__internal_2_$__cuda_sm20_dsqrt_rn_f64_mediumpath_v1,@function
        .size           $__internal_2_$__cuda_sm20_dsqrt_rn_f64_mediumpath_v1,($__internal_3_$__cuda_sm20_rcp_rn_f32_slowpath - $__internal_2_$__cuda_sm20_dsqrt_rn_f64_mediumpath_v1)
$__internal_2_$__cuda_sm20_dsqrt_rn_f64_mediumpath_v1:
[----:B------:R-:W-:Y:S01]  /*5330*/  ISETP.GE.U32.AND P0, PT, R12, -0x3400000, PT ;  /* 0xfcc000000c00780c */ /* 0x000fe20003f06070 */
[----:B------:R-:W-:Y:S02]  /*5340*/  IMAD.MOV.U32 R12, RZ, RZ, R0 ;  /* 0x000000ffff0c7224 */ /* 0x000fe400078e0000 */
[----:B------:R-:W-:-:S10]  /*5350*/  IMAD.MOV.U32 R17, RZ, RZ, R15 ;  /* 0x000000ffff117224 */ /* 0x000fd400078e000f */
[----:B------:R-:W-:Y:S05]  /*5360*/  @!P0 BRA `(.L_x_589) ;  /* 0x0000000000208947 */ /* 0x000fea0003800000 */
[----:B------:R-:W-:-:S10]  /*5370*/  DFMA.RM R18, R18, R20, R16 ;  /* 0x000000141212722b */ /* 0x000fd40000004010 */
[----:B------:R-:W-:-:S05]  /*5380*/  IADD3 R16, P0, PT, R18, 0x1, RZ ;  /* 0x0000000112107810 */ /* 0x000fca0007f1e0ff */
[----:B------:R-:W-:-:S06]  /*5390*/  IMAD.X R17, RZ, RZ, R19, P0 ;  /* 0x000000ffff117224 */ /* 0x000fcc00000e0613 */
[----:B------:R-:W-:-:S08]  /*53a0*/  DFMA.RP R12, -R18, R16, R12 ;  /* 0x00000010120c722b */ /* 0x000fd0000000810c */
[----:B------:R-:W-:-:S06]  /*53b0*/  DSETP.GT.AND P0, PT, R12, RZ, PT ;  /* 0x000000ff0c00722a */ /* 0x000fcc0003f04000 */
[----:B------:R-:W-:Y:S02]  /*53c0*/  FSEL R16, R16, R18, P0 ;  /* 0x0000001210107208 */ /* 0x000fe40000000000 */
[----:B------:R-:W-:Y:S01]  /*53d0*/  FSEL R17, R17, R19, P0 ;  /* 0x0000001311117208 */ /* 0x000fe20000000000 */
[----:B------:R-:W-:Y:S06]  /*53e0*/  BRA `(.L_x_590) ;  /* 0x0000000000647947 */ /* 0x000fec0003800000 */
.L_x_589:
[----:B------:R-:W-:-:S14]  /*53f0*/  DSETP.NE.AND P0, PT, R12, RZ, PT ;  /* 0x000000ff0c00722a */ /* 0x000fdc0003f05000 */
[----:B------:R-:W-:Y:S05]  /*5400*/  @!P0 BRA `(.L_x_591) ;  /* 0x0000000000588947 */ /* 0x000fea0003800000 */
[----:B------:R-:W-:-:S13]  /*5410*/  ISETP.GE.AND P0, PT, R13, RZ, PT ;  /* 0x000000ff0d00720c */ /* 0x000fda0003f06270 */
[----:B------:R-:W-:Y:S01]  /*5420*/  @!P0 IMAD.MOV.U32 R16, RZ, RZ, 0x0 ;  /* 0x00000000ff108424 */ /* 0x000fe200078e00ff */
[----:B------:R-:W-:Y:S01]  /*5430*/  @!P0 MOV R17, 0xfff80000 ;  /* 0xfff8000000118802 */ /* 0x000fe20000000f00 */
[----:B------:R-:W-:Y:S06]  /*5440*/  @!P0 BRA `(.L_x_590) ;  /* 0x00000000004c8947 */ /* 0x000fec0003800000 */
[----:B------:R-:W-:-:S13]  /*5450*/  ISETP.GT.AND P0, PT, R13, 0x7fefffff, PT ;  /* 0x7fefffff0d00780c */ /* 0x000fda0003f04270 */
[----:B------:R-:W-:Y:S05]  /*5460*/  @P0 BRA `(.L_x_591) ;  /* 0x0000000000400947 */ /* 0x000fea0003800000 */
[----:B------:R-:W-:Y:S01]  /*5470*/  DMUL R12, R12, 8.11296384146066816958e+31 ;  /* 0x469000000c0c7828 */ /* 0x000fe20000000000 */
[----:B------:R-:W-:Y:S02]  /*5480*/  IMAD.MOV.U32 R16, RZ, RZ, RZ ;  /* 0x000000ffff107224 */ /* 0x000fe400078e00ff */
[----:B------:R-:W-:Y:S02]  /*5490*/  IMAD.MOV.U32 R18, RZ, RZ, 0x0 ;  /* 0x00000000ff127424 */ /* 0x000fe400078e00ff */
[----:B------:R-:W-:Y:S01]  /*54a0*/  IMAD.MOV.U32 R19, RZ, RZ, 0x3fd80000 ;  /* 0x3fd80000ff137424 */ /* 0x000fe200078e00ff */
[----:B------:R-:W0:Y:S02]  /*54b0*/  MUFU.RSQ64H R17, R13 ;  /* 0x0000000d00117308 */ /* 0x000e240000001c00 */
[----:B0-----:R-:W-:-:S08]  /*54c0*/  DMUL R20, R16, R16 ;  /* 0x0000001010147228 */ /* 0x001fd00000000000 */
[----:B------:R-:W-:-:S08]  /*54d0*/  DFMA R20, R12, -R20, 1 ;  /* 0x3ff000000c14742b */ /* 0x000fd00000000814 */
[----:B------:R-:W-:Y:S02]  /*54e0*/  DFMA R18, R20, R18, 0.5 ;  /* 0x3fe000001412742b */ /* 0x000fe40000000012 */
[----:B------:R-:W-:-:S08]  /*54f0*/  DMUL R20, R16, R20 ;  /* 0x0000001410147228 */ /* 0x000fd00000000000 */
[----:B------:R-:W-:-:S08]  /*5500*/  DFMA R18, R18, R20, R16 ;  /* 0x000000141212722b */ /* 0x000fd00000000010 */
[----:B------:R-:W-:Y:S02]  /*5510*/  DMUL R16, R12, R18 ;  /* 0x000000120c107228 */ /* 0x000fe40000000000 */
[----:B------:R-:W-:-:S06]  /*5520*/  VIADD R19, R19, 0xfff00000 ;  /* 0xfff0000013137836 */ /* 0x000fcc0000000000 */
[----:B------:R-:W-:-:S08]  /*5530*/  DFMA R20, R16, -R16, R12 ;  /* 0x800000101014722b */ /* 0x000fd0000000000c */
[----:B------:R-:W-:-:S10]  /*5540*/  DFMA R16, R18, R20, R16 ;  /* 0x000000141210722b */ /* 0x000fd40000000010 */
[----:B------:R-:W-:Y:S01]  /*5550*/  VIADD R17, R17, 0xfcb00000 ;  /* 0xfcb0000011117836 */ /* 0x000fe20000000000 */
[----:B------:R-:W-:Y:S06]  /*5560*/  BRA `(.L_x_590) ;  /* 0x0000000000047947 */ /* 0x000fec0003800000 */
.L_x_591:
[----:B------:R-:W-:-:S11]  /*5570*/  DADD R16, R12, R12 ;  /* 0x000000000c107229 */ /* 0x000fd6000000000c */
.L_x_590:
[----:B------:R-:W-:Y:S02]  /*5580*/  IMAD.MOV.U32 R15, RZ, RZ, 0x0 ;  /* 0x00000000ff0f7424 */ /* 0x000fe400078e00ff */
[----:B------:R-:W-:Y:S02]  /*5590*/  IMAD.MOV.U32 R20, RZ, RZ, R16 ;  /* 0x000000ffff147224 */ /* 0x000fe400078e0010 */
[----:B------:R-:W-:Y:S01]  /*55a0*/  IMAD.MOV.U32 R21, RZ, RZ, R17 ;  /* 0x000000ffff157224 */ /* 0x000fe200078e0011 */
[----:B------:R-:W-:Y:S06]  /*55b0*/  RET.REL.NODEC R14 `(_Z9play_gamePfS_PjS0_i) ;  /* 0xffffffa80e907950 */ /* 0x000fec0003c3ffff */
        .weak           $__internal_3_$__cuda_sm20_rcp_rn_f32_slowpath
        .type           $__internal_3_$__cuda_sm20_rcp_rn_f32_slowpath,@function
        .size           $__internal_3_$__cuda_sm20_rcp_rn_f32_slowpath,($_Z9play_gamePfS_PjS0_i$__internal_accurate_pow - $__internal_3_$__cuda_sm20_rcp_rn_f32_slowpath)
$__internal_3_$__cuda_sm20_rcp_rn_f32_slowpath:
[----:B------:R-:W-:-:S05]  /*55c0*/  IMAD.SHL.U32 R13, R0, 0x2, RZ ;  /* 0x00000002000d7824 */ /* 0x000fca00078e00ff */
[----:B------:R-:W-:-:S04]  /*55d0*/  SHF.R.U32.HI R18, RZ, 0x18, R13 ;  /* 0x00000018ff127819 */ /* 0x000fc8000001160d */
[----:B------:R-:W-:-:S13]  /*55e0*/  ISETP.NE.U32.AND P0, PT, R18, RZ, PT ;  /* 0x000000ff1200720c */ /* 0x000fda0003f05070 */
[----:B------:R-:W-:Y:S05]  /*55f0*/  @P0 BRA `(.L_x_592) ;  /* 0x00000000002c0947 */ /* 0x000fea0003800000 */
[----:B------:R-:W-:-:S05]  /*5600*/  IMAD.SHL.U32 R13, R0, 0x2, RZ ;  /* 0x00000002000d7824 */ /* 0x000fca00078e00ff */
[----:B------:R-:W-:-:S13]  /*5610*/  ISETP.NE.AND P0, PT, R13, RZ, PT ;  /* 0x000000ff0d00720c */ /* 0x000fda0003f05270 */
[----:B------:R0:W1:Y:S01]  /*5620*/  @!P0 MUFU.RCP R13, R0 ;  /* 0x00000000000d8308 */ /* 0x0000620000001000 */
[----:B------:R-:W-:Y:S05]  /*5630*/  @!P0 BRA `(.L_x_593) ;  /* 0x0000000000a48947 */ /* 0x000fea0003800000 */
[----:B------:R-:W-:-:S04]  /*5640*/  FFMA R14, R0, 1.84467440737095516160e+19, RZ ;  /* 0x5f800000000e7823 */ /* 0x000fc800000000ff */
[----:B-1----:R-:W0:Y:S02]  /*5650*/  MUFU.RCP R13, R14 ;  /* 0x0000000e000d7308 */ /* 0x002e240000001000 */
[----:B0-----:R-:W-:-:S04]  /*5660*/  FFMA R0, R14, R13, -1 ;  /* 0xbf8000000e007423 */ /* 0x001fc8000000000d */
[----:B------:R-:W-:-:S04]  /*5670*/  FADD.FTZ R0, -R0, -RZ ;  /* 0x800000ff00007221 */ /* 0x000fc80000010100 */
[----:B------:R-:W-:-:S04]  /*5680*/  FFMA R0, R13, R0, R13 ;  /* 0x000000000d007223 */ /* 0x000fc8000000000d */
[----:B------:R-:W-:Y:S01]  /*5690*/  FFMA R13, R0, 1.84467440737095516160e+19, RZ ;  /* 0x5f800000000d7823 */ /* 0x000fe200000000ff */
[----:B------:R-:W-:Y:S06]  /*56a0*/  BRA `(.L_x_593) ;  /* 0x0000000000887947 */ /* 0x000fec0003800000 */
.L_x_592:
[----:B------:R-:W-:-:S05]  /*56b0*/  VIADD R20, R18, 0xffffff03 ;  /* 0xffffff0312147836 */ /* 0x000fca0000000000 */
[----:B------:R-:W-:-:S13]  /*56c0*/  ISETP.GT.U32.AND P0, PT, R20, 0x1, PT ;  /* 0x000000011400780c */ /* 0x000fda0003f04070 */
[----:B------:R-:W-:Y:S05]  /*56d0*/  @P0 BRA `(.L_x_594) ;  /* 0x0000000000780947 */ /* 0x000fea0003800000 */
[----:B------:R-:W-:Y:S02]  /*56e0*/  LOP3.LUT R13, R0, 0x7fffff, RZ, 0xc0, !PT ;  /* 0x007fffff000d7812 */ /* 0x000fe400078ec0ff */
[----:B------:R-:W-:Y:S02]  /*56f0*/  MOV R17, 0x3 ;  /* 0x0000000300117802 */ /* 0x000fe40000000f00 */
[----:B------:R-:W-:Y:S02]  /*5700*/  LOP3.LUT R13, R13, 0x3f800000, RZ, 0xfc, !PT ;  /* 0x3f8000000d0d7812 */ /* 0x000fe400078efcff */
[----:B------:R-:W-:Y:S02]  /*5710*/  SHF.L.U32 R17, R17, R20, RZ ;  /* 0x0000001411117219 */ /* 0x000fe400000006ff */
[----:B------:R-:W0:Y:S02]  /*5720*/  MUFU.RCP R14, R13 ;  /* 0x0000000d000e7308 */ /* 0x000e240000001000 */
[----:B0-----:R-:W-:-:S04]  /*5730*/  FFMA R15, R13, R14, -1 ;  /* 0xbf8000000d0f7423 */ /* 0x001fc8000000000e */
[----:B------:R-:W-:-:S04]  /*5740*/  FADD.FTZ R15, -R15, -RZ ;  /* 0x800000ff0f0f7221 */ /* 0x000fc80000010100 */
[CCC-:B------:R-:W-:Y:S01]  /*5750*/  FFMA.RM R16, R14.reuse, R15.reuse, R14.reuse ;  /* 0x0000000f0e107223 */ /* 0x1c0fe2000000400e */
[----:B------:R-:W-:-:S04]  /*5760*/  FFMA.RP R15, R14, R15, R14 ;  /* 0x0000000f0e0f7223 */ /* 0x000fc8000000800e */
[C---:B------:R-:W-:Y:S02]  /*5770*/  LOP3.LUT R14, R16.reuse, 0x7fffff, RZ, 0xc0, !PT ;  /* 0x007fffff100e7812 */ /* 0x040fe400078ec0ff */
[----:B------:R-:W-:Y:S02]  /*5780*/  FSETP.NEU.FTZ.AND P0, PT, R16, R15, PT ;  /* 0x0000000f1000720b */ /* 0x000fe40003f1d000 */
[----:B------:R-:W-:Y:S02]  /*5790*/  LOP3.LUT R14, R14, 0x800000, RZ, 0xfc, !PT ;  /* 0x008000000e0e7812 */ /* 0x000fe400078efcff */
[----:B------:R-:W-:Y:S02]  /*57a0*/  SEL R15, RZ, 0xffffffff, !P0 ;  /* 0xffffffffff0f7807 */ /* 0x000fe40004000000 */
[----:B------:R-:W-:-:S03]  /*57b0*/  LOP3.LUT R17, R17, R14, RZ, 0xc0, !PT ;  /* 0x0000000e11117212 */ /* 0x000fc600078ec0ff */
[----:B------:R-:W-:Y:S01]  /*57c0*/  IMAD.MOV R15, RZ, RZ, -R15 ;  /* 0x000000ffff0f7224 */ /* 0x000fe200078e0a0f */
[----:B------:R-:W-:-:S04]  /*57d0*/  SHF.R.U32.HI R17, RZ, R20, R17 ;  /* 0x00000014ff117219 */ /* 0x000fc80000011611 */
[----:B------:R-:W-:Y:S02]  /*57e0*/  LOP3.LUT P1, RZ, R15, R20, R14, 0xf8, !PT ;  /* 0x000000140fff7212 */ /* 0x000fe4000782f80e */
[C---:B------:R-:W-:Y:S02]  /*57f0*/  LOP3.LUT P0, RZ, R17.reuse, 0x1, RZ, 0xc0, !PT ;  /* 0x0000000111ff7812 */ /* 0x040fe4000780c0ff */
[----:B------:R-:W-:-:S04]  /*5800*/  LOP3.LUT P2, RZ, R17, 0x2, RZ, 0xc0, !PT ;  /* 0x0000000211ff7812 */ /* 0x000fc8000784c0ff */
[----:B------:R-:W-:Y:S02]  /*5810*/  PLOP3.LUT P0, PT, P0, P1, P2, 0xe0, 0x0 ;  /* 0x000000000000781c */ /* 0x000fe40000703c20 */
[----:B------:R-:W-:Y:S02]  /*5820*/  LOP3.LUT P1, RZ, R0, 0x7fffff, RZ, 0xc0, !PT ;  /* 0x007fffff00ff7812 */ /* 0x000fe4000782c0ff */
[----:B------:R-:W-:-:S05]  /*5830*/  SEL R13, RZ, 0x1, !P0 ;  /* 0x00000001ff0d7807 */ /* 0x000fca0004000000 */
[----:B------:R-:W-:-:S05]  /*5840*/  IMAD.MOV R13, RZ, RZ, -R13 ;  /* 0x000000ffff0d7224 */ /* 0x000fca00078e0a0d */
[----:B------:R-:W-:Y:S01]  /*5850*/  ISETP.GE.AND P0, PT, R13, RZ, PT ;  /* 0x000000ff0d00720c */ /* 0x000fe20003f06270 */
[----:B------:R-:W-:-:S05]  /*5860*/  VIADD R13, R18, 0xffffff04 ;  /* 0xffffff04120d7836 */ /* 0x000fca0000000000 */
[----:B------:R-:W-:-:S07]  /*5870*/  SHF.R.U32.HI R13, RZ, R13, R14 ;  /* 0x0000000dff0d7219 */ /* 0x000fce000001160e */
[----:B------:R-:W-:-:S04]  /*5880*/  @!P0 VIADD R13, R13, 0x1 ;  /* 0x000000010d0d8836 */ /* 0x000fc80000000000 */
[----:B------:R-:W-:-:S05]  /*5890*/  @!P1 IMAD.SHL.U32 R13, R13, 0x2, RZ ;  /* 0x000000020d0d9824 */ /* 0x000fca00078e00ff */
[----:B------:R-:W-:Y:S01]  /*58a0*/  LOP3.LUT R13, R13, 0x80000000, R0, 0xf8, !PT ;  /* 0x800000000d0d7812 */ /* 0x000fe200078ef800 */
[----:B------:R-:W-:Y:S06]  /*58b0*/  BRA `(.L_x_593) ;  /* 0x0000000000047947 */ /* 0x000fec0003800000 */
.L_x_594:
[----:B------:R2:W3:Y:S02]  /*58c0*/  MUFU.RCP R13, R0 ;  /* 0x00000000000d7308 */ /* 0x0004e40000001000 */
.L_x_593:
[----:B0123--:R-:W-:Y:S02]  /*58d0*/  IMAD.MOV.U32 R0, RZ, RZ, R13 ;  /* 0x000000ffff007224 */ /* 0x00ffe400078e000d */
[----:B------:R-:W-:-:S04]  /*58e0*/  IMAD.MOV.U32 R13, RZ, RZ, 0x0 ;  /* 0x00000000ff0d7424 */ /* 0x000fc800078e00ff */
[----:B------:R-:W-:Y:S05]  /*58f0*/  RET.REL.NODEC R12 `(_Z9play_gamePfS_PjS0_i) ;  /* 0xffffffa40cc07950 */ /* 0x000fea0003c3ffff */
        .type           $_Z9play_gamePfS_PjS0_i$__internal_accurate_pow,@function
        .size           $_Z9play_gamePfS_PjS0_i$__internal_accurate_pow,(.L_x_653 - $_Z9play_gamePfS_PjS0_i$__internal_accurate_pow)
$_Z9play_gamePfS_PjS0_i$__internal_accurate_pow:
[----:B------:R-:W-:Y:S01]  /*5900*/  ISETP.GT.U32.AND P0, PT, R31, 0xfffff, PT ;  /* 0x000fffff1f00780c */ /* 0x000fe20003f04070 */
[----:B------:R-:W-:Y:S01]  /*5910*/  IMAD.MOV.U32 R12, RZ, RZ, R20 ;  /* 0x000000ffff0c7224 */ /* 0x000fe200078e0014 */
[----:B------:R-:W-:Y:S01]  /*5920*/  UMOV UR30, 0x7d2cafe2 ;  /* 0x7d2cafe2001e7882 */ /* 0x000fe20000000000 */
[----:B------:R-:W-:Y:S01]  /*5930*/  IMAD.MOV.U32 R13, RZ, RZ, R31 ;  /* 0x000000ffff0d7224 */ /* 0x000fe200078e001f */
[----:B------:R-:W-:Y:S01]  /*5940*/  UMOV UR31, 0x3eb0f5ff ;  /* 0x3eb0f5ff001f7882 */ /* 0x000fe20000000000 */
[----:B------:R-:W-:Y:S01]  /*5950*/  UMOV UR32, 0x3b39803f ;  /* 0x3b39803f00207882 */ /* 0x000fe20000000000 */
[----:B------:R-:W-:-:S07]  /*5960*/  UMOV UR33, 0x3c7abc9e ;  /* 0x3c7abc9e00217882 */ /* 0x000fce0000000000 */
[----:B------:R-:W-:Y:S01]  /*5970*/  @!P0 DMUL R18, R12, 1.80143985094819840000e+16 ;  /* 0x435000000c128828 */ /* 0x000fe20000000000 */
[--C-:B------:R-:W-:Y:S01]  /*5980*/  IMAD.MOV.U32 R12, RZ, RZ, R31.reuse ;  /* 0x000000ffff0c7224 */ /* 0x100fe200078e001f */
[----:B------:R-:W-:-:S08]  /*5990*/  SHF.R.U32.HI R31, RZ, 0x14, R31 ;  /* 0x00000014ff1f7819 */ /* 0x000fd0000001161f */
[----:B------:R-:W-:Y:S01]  /*59a0*/  @!P0 IMAD.MOV.U32 R12, RZ, RZ, R19 ;  /* 0x000000ffff0c8224 */ /* 0x000fe200078e0013 */
[----:B------:R-:W-:Y:S02]  /*59b0*/  @!P0 MOV R20, R18 ;  /* 0x0000001200148202 */ /* 0x000fe40000000f00 */
[----:B------:R-:W-:Y:S02]  /*59c0*/  @!P0 LEA.HI R31, R19, 0xffffffca, RZ, 0xc ;  /* 0xffffffca131f8811 */ /* 0x000fe400078f60ff */
[----:B------:R-:W-:-:S04]  /*59d0*/  LOP3.LUT R12, R12, 0x800fffff, RZ, 0xc0, !PT ;  /* 0x800fffff0c0c7812 */ /* 0x000fc800078ec0ff */
[----:B------:R-:W-:Y:S01]  /*59e0*/  LOP3.LUT R21, R12, 0x3ff00000, RZ, 0xfc, !PT ;  /* 0x3ff000000c157812 */ /* 0x000fe200078efcff */
[----:B------:R-:W-:-:S03]  /*59f0*/  IMAD.MOV.U32 R12, RZ, RZ, RZ ;  /* 0x000000ffff0c7224 */ /* 0x000fc600078e00ff */
[----:B------:R-:W-:-:S13]  /*5a00*/  ISETP.GE.U32.AND P1, PT, R21, 0x3ff6a09f, PT ;  /* 0x3ff6a09f1500780c */ /* 0x000fda0003f26070 */
[----:B------:R-:W-:-:S04]  /*5a10*/  @P1 VIADD R13, R21, 0xfff00000 ;  /* 0xfff00000150d1836 */ /* 0x000fc80000000000 */
[----:B------:R-:W-:-:S06]  /*5a20*/  @P1 IMAD.MOV.U32 R21, RZ, RZ, R13 ;  /* 0x000000ffff151224 */ /* 0x000fcc00078e000d */
[C---:B------:R-:W-:Y:S02]  /*5a30*/  DADD R22, R20.reuse, 1 ;  /* 0x3ff0000014167429 */ /* 0x040fe40000000000 */
[----:B------:R-:W-:-:S04]  /*5a40*/  DADD R20, R20, -1 ;  /* 0xbff0000014147429 */ /* 0x000fc80000000000 */
[----:B------:R-:W0:Y:S02]  /*5a50*/  MUFU.RCP64H R13, R23 ;  /* 0x00000017000d7308 */ /* 0x000e240000001800 */
[----:B0-----:R-:W-:-:S08]  /*5a60*/  DFMA R16, -R22, R12, 1 ;  /* 0x3ff000001610742b */ /* 0x001fd0000000010c */
[----:B------:R-:W-:-:S08]  /*5a70*/  DFMA R16, R16, R16, R16 ;  /* 0x000000101010722b */ /* 0x000fd00000000010 */
[----:B------:R-:W-:-:S08]  /*5a80*/  DFMA R16, R12, R16, R12 ;  /* 0x000000100c10722b */ /* 0x000fd0000000000c */
[----:B------:R-:W-:-:S08]  /*5a90*/  DMUL R12, R20, R16 ;  /* 0x00000010140c7228 */ /* 0x000fd00000000000 */
[----:B------:R-:W-:-:S08]  /*5aa0*/  DFMA R12, R20, R16, R12 ;  /* 0x00000010140c722b */ /* 0x000fd0000000000c */
[----:B------:R-:W-:Y:S02]  /*5ab0*/  DADD R14, R20, -R12 ;  /* 0x00000000140e7229 */ /* 0x000fe4000000080c */
[----:B------:R-:W-:-:S06]  /*5ac0*/  DMUL R22, R12, R12 ;  /* 0x0000000c0c167228 */ /* 0x000fcc0000000000 */
[----:B------:R-:W-:-:S08]  /*5ad0*/  DADD R14, R14, R14 ;  /* 0x000000000e0e7229 */ /* 0x000fd0000000000e */
[----:B------:R-:W-:Y:S01]  /*5ae0*/  DFMA R14, R20, -R12, R14 ;  /* 0x8000000c140e722b */ /* 0x000fe2000000000e */
[----:B------:R-:W-:Y:S02]  /*5af0*/  IMAD.MOV.U32 R20, RZ, RZ, 0x41ad3b5a ;  /* 0x41ad3b5aff147424 */ /* 0x000fe400078e00ff */
[----:B------:R-:W-:-:S05]  /*5b00*/  IMAD.MOV.U32 R21, RZ, RZ, 0x3ed0f5d2 ;  /* 0x3ed0f5d2ff157424 */ /* 0x000fca00078e00ff */
[----:B------:R-:W-:Y:S02]  /*5b10*/  DMUL R14, R16, R14 ;  /* 0x0000000e100e7228 */ /* 0x000fe40000000000 */
[----:B------:R-:W-:Y:S01]  /*5b20*/  DFMA R20, R22, UR30, R20 ;  /* 0x0000001e16147c2b */ /* 0x000fe20008000014 */
[----:B------:R-:W-:Y:S01]  /*5b30*/  UMOV UR30, 0x75488a3f ;  /* 0x75488a3f001e7882 */ /* 0x000fe20000000000 */
[----:B------:R-:W-:-:S06]  /*5b40*/  UMOV UR31, 0x3ef3b20a ;  /* 0x3ef3b20a001f7882 */ /* 0x000fcc0000000000 */
[----:B------:R-:W-:Y:S01]  /*5b50*/  DFMA R20, R22, R20, UR30 ;  /* 0x0000001e16147e2b */ /* 0x000fe20008000014 */
        /* <DEDUP_REMOVED lines=14> */
[----:B------:R-:W-:-:S08]  /*5c40*/  DFMA R16, R22, R20, UR30 ;  /* 0x0000001e16107e2b */ /* 0x000fd00008000014 */
[----:B------:R-:W-:Y:S01]  /*5c50*/  DADD R18, -R16, UR30 ;  /* 0x0000001e10127e29 */ /* 0x000fe20008000100 */
[----:B------:R-:W-:Y:S01]  /*5c60*/  UMOV UR30, 0xb9e7b0 ;  /* 0x00b9e7b0001e7882 */ /* 0x000fe20000000000 */
[----:B------:R-:W-:-:S06]  /*5c70*/  UMOV UR31, 0x3c46a4cb ;  /* 0x3c46a4cb001f7882 */ /* 0x000fcc0000000000 */
[----:B------:R-:W-:Y:S02]  /*5c80*/  DFMA R18, R22, R20, R18 ;  /* 0x000000141612722b */ /* 0x000fe40000000012 */
[----:B------:R-:W-:Y:S01]  /*5c90*/  DMUL R20, R12, R12 ;  /* 0x0000000c0c147228 */ /* 0x000fe20000000000 */
[----:B------:R-:W-:Y:S02]  /*5ca0*/  VIADD R23, R15, 0x100000 ;  /* 0x001000000f177836 */ /* 0x000fe40000000000 */
[----:B------:R-:W-:-:S03]  /*5cb0*/  IMAD.MOV.U32 R22, RZ, RZ, R14 ;  /* 0x000000ffff167224 */ /* 0x000fc600078e000e */
[----:B------:R-:W-:Y:S01]  /*5cc0*/  DADD R18, R18, -UR30 ;  /* 0x8000001e12127e29 */ /* 0x000fe20008000000 */
[----:B------:R-:W-:Y:S01]  /*5cd0*/  UMOV UR30, 0x80000000 ;  /* 0x80000000001e7882 */ /* 0x000fe20000000000 */
[----:B------:R-:W-:Y:S01]  /*5ce0*/  DFMA R24, R12, R12, -R20 ;  /* 0x0000000c0c18722b */ /* 0x000fe20000000814 */
[----:B------:R-:W-:-:S07]  /*5cf0*/  UMOV UR31, 0x43300000 ;  /* 0x43300000001f7882 */ /* 0x000fce0000000000 */
[C---:B------:R-:W-:Y:S02]  /*5d00*/  DFMA R22, R12.reuse, R22, R24 ;  /* 0x000000160c16722b */ /* 0x040fe40000000018 */
[----:B------:R-:W-:-:S08]  /*5d10*/  DMUL R24, R12, R20 ;  /* 0x000000140c187228 */ /* 0x000fd00000000000 */
[----:B------:R-:W-:-:S08]  /*5d20*/  DFMA R26, R12, R20, -R24 ;  /* 0x000000140c1a722b */ /* 0x000fd00000000818 */
[----:B------:R-:W-:Y:S02]  /*5d30*/  DFMA R26, R14, R20, R26 ;  /* 0x000000140e1a722b */ /* 0x000fe4000000001a */
[----:B------:R-:W-:-:S06]  /*5d40*/  DADD R20, R16, R18 ;  /* 0x0000000010147229 */ /* 0x000fcc0000000012 */
[----:B------:R-:W-:Y:S02]  /*5d50*/  DFMA R22, R12, R22, R26 ;  /* 0x000000160c16722b */ /* 0x000fe4000000001a */
[----:B------:R-:W-:-:S08]  /*5d60*/  DADD R26, R16, -R20 ;  /* 0x00000000101a7229 */ /* 0x000fd00000000814 */
[----:B------:R-:W-:Y:S02]  /*5d70*/  DADD R26, R18, R26 ;  /* 0x00000000121a7229 */ /* 0x000fe4000000001a */
[----:B------:R-:W-:-:S08]  /*5d80*/  DMUL R18, R20, R24 ;  /* 0x0000001814127228 */ /* 0x000fd00000000000 */
[----:B------:R-:W-:-:S08]  /*5d90*/  DFMA R16, R20, R24, -R18 ;  /* 0x000000181410722b */ /* 0x000fd00000000812 */
[----:B------:R-:W-:-:S08]  /*5da0*/  DFMA R16, R20, R22, R16 ;  /* 0x000000161410722b */ /* 0x000fd00000000010 */
[----:B------:R-:W-:-:S08]  /*5db0*/  DFMA R26, R26, R24, R16 ;  /* 0x000000181a1a722b */ /* 0x000fd00000000010 */
[----:B------:R-:W-:-:S08]  /*5dc0*/  DADD R20, R18, R26 ;  /* 0x0000000012147229 */ /* 0x000fd0000000001a */
[--C-:B------:R-:W-:Y:S02]  /*5dd0*/  DADD R16, R12, R20.reuse ;  /* 0x000000000c107229 */ /* 0x100fe40000000014 */
[----:B------:R-:W-:-:S06]  /*5de0*/  DADD R18, R18, -R20 ;  /* 0x0000000012127229 */ /* 0x000fcc0000000814 */
[----:B------:R-:W-:Y:S02]  /*5df0*/  DADD R12, R12, -R16 ;  /* 0x000000000c0c7229 */ /* 0x000fe40000000810 */
[----:B------:R-:W-:-:S06]  /*5e00*/  DADD R18, R26, R18 ;  /* 0x000000001a127229 */ /* 0x000fcc0000000012 */
[----:B------:R-:W-:-:S08]  /*5e10*/  DADD R12, R20, R12 ;  /* 0x00000000140c7229 */ /* 0x000fd0000000000c */
[----:B------:R-:W-:Y:S01]  /*5e20*/  DADD R12, R18, R12 ;  /* 0x00000000120c7229 */ /* 0x000fe2000000000c */
[C---:B------:R-:W-:Y:S02]  /*5e30*/  VIADD R18, R31.reuse, 0xfffffc01 ;  /* 0xfffffc011f127836 */ /* 0x040fe40000000000 */
[----:B------:R-:W-:-:S05]  /*5e40*/  @P1 VIADD R18, R31, 0xfffffc02 ;  /* 0xfffffc021f121836 */ /* 0x000fca0000000000 */
[----:B------:R-:W-:Y:S01]  /*5e50*/  DADD R20, R14, R12 ;  /* 0x000000000e147229 */ /* 0x000fe2000000000c */
[----:B------:R-:W-:Y:S01]  /*5e60*/  LOP3.LUT R12, R18, 0x80000000, RZ, 0x3c, !PT ;  /* 0x80000000120c7812 */ /* 0x000fe200078e3cff */
[----:B------:R-:W-:-:S06]  /*5e70*/  IMAD.MOV.U32 R13, RZ, RZ, 0x43300000 ;  /* 0x43300000ff0d7424 */ /* 0x000fcc00078e00ff */
[----:B------:R-:W-:Y:S02]  /*5e80*/  DADD R14, R16, R20 ;  /* 0x00000000100e7229 */ /* 0x000fe40000000014 */
[----:B------:R-:W-:Y:S01]  /*5e90*/  DADD R12, R12, -UR30 ;  /* 0x8000001e0c0c7e29 */ /* 0x000fe20008000000 */
[----:B------:R-:W-:Y:S01]  /*5ea0*/  UMOV UR30, 0xfefa39ef ;  /* 0xfefa39ef001e7882 */ /* 0x000fe20000000000 */
[----:B------:R-:W-:-:S04]  /*5eb0*/  UMOV UR31, 0x3fe62e42 ;  /* 0x3fe62e42001f7882 */ /* 0x000fc80000000000 */
[--C-:B------:R-:W-:Y:S02]  /*5ec0*/  DADD R22, R16, -R14.reuse ;  /* 0x0000000010167229 */ /* 0x100fe4000000080e */
[----:B------:R-:W-:-:S06]  /*5ed0*/  DFMA R18, R12, UR30, R14 ;  /* 0x0000001e0c127c2b */ /* 0x000fcc000800000e */
[----:B------:R-:W-:Y:S02]  /*5ee0*/  DADD R22, R20, R22 ;  /* 0x0000000014167229 */ /* 0x000fe40000000016 */
[----:B------:R-:W-:-:S08]  /*5ef0*/  DFMA R16, R12, -UR30, R18 ;  /* 0x8000001e0c107c2b */ /* 0x000fd00008000012 */
[----:B------:R-:W-:-:S08]  /*5f00*/  DADD R16, -R14, R16 ;  /* 0x000000000e107229 */ /* 0x000fd00000000110 */
[----:B------:R-:W-:-:S08]  /*5f10*/  DADD R14, R22, -R16 ;  /* 0x00000000160e7229 */ /* 0x000fd00000000810 */
[----:B------:R-:W-:-:S08]  /*5f20*/  DFMA R14, R12, UR32, R14 ;  /* 0x000000200c0e7c2b */ /* 0x000fd0000800000e */
[----:B------:R-:W-:-:S08]  /*5f30*/  DADD R12, R18, R14 ;  /* 0x00000000120c7229 */ /* 0x000fd0000000000e */
[----:B------:R-:W-:Y:S02]  /*5f40*/  DADD R18, R18, -R12 ;  /* 0x0000000012127229 */ /* 0x000fe4000000080c */
[----:B------:R-:W-:-:S06]  /*5f50*/  DMUL R22, R12, 2 ;  /* 0x400000000c167828 */ /* 0x000fcc0000000000 */
[----:B------:R-:W-:Y:S02]  /*5f60*/  DADD R18, R14, R18 ;  /* 0x000000000e127229 */ /* 0x000fe40000000012 */
[----:B------:R-:W-:Y:S01]  /*5f70*/  DFMA R20, R12, 2, -R22 ;  /* 0x400000000c14782b */ /* 0x000fe20000000816 */
[----:B------:R-:W-:Y:S01]  /*5f80*/  IMAD.MOV.U32 R12, RZ, RZ, 0x652b82fe ;  /* 0x652b82feff0c7424 */ /* 0x000fe200078e00ff */
[----:B------:R-:W-:-:S06]  /*5f90*/  MOV R13, 0x3ff71547 ;  /* 0x3ff71547000d7802 */ /* 0x000fcc0000000f00 */
[----:B------:R-:W-:-:S08]  /*5fa0*/  DFMA R20, R18, 2, R20 ;  /* 0x400000001214782b */ /* 0x000fd00000000014 */
[----:B------:R-:W-:-:S08]  /*5fb0*/  DADD R14, R22, R20 ;  /* 0x00000000160e7229 */ /* 0x000fd00000000014 */
[----:B------:R-:W-:Y:S02]  /*5fc0*/  DFMA R12, R14, R12, 6.75539944105574400000e+15 ;  /* 0x433800000e0c742b */ /* 0x000fe4000000000c */
[----:B------:R-:W-:Y:S01]  /*5fd0*/  FSETP.GEU.AND P0, PT, |R15|, 4.1917929649353027344, PT ;  /* 0x4086232b0f00780b */ /* 0x000fe20003f0e200 */
[----:B------:R-:W-:-:S05]  /*5fe0*/  DADD R22, R22, -R14 ;  /* 0x0000000016167229 */ /* 0x000fca000000080e */
[----:B------:R-:W-:-:S03]  /*5ff0*/  DADD R18, R12, -6.75539944105574400000e+15 ;  /* 0xc33800000c127429 */ /* 0x000fc60000000000 */
[----:B------:R-:W-:-:S05]  /*6000*/  DADD R20, R20, R22 ;  /* 0x0000000014147229 */ /* 0x000fca0000000016 */
[----:B------:R-:W-:Y:S01]  /*6010*/  DFMA R16, R18, -UR30, R14 ;  /* 0x8000001e12107c2b */ /* 0x000fe2000800000e */
[----:B------:R-:W-:Y:S01]  /*6020*/  UMOV UR30, 0x3b39803f ;  /* 0x3b39803f001e7882 */ /* 0x000fe20000000000 */
[----:B------:R-:W-:-:S06]  /*6030*/  UMOV UR31, 0x3c7abc9e ;  /* 0x3c7abc9e001f7882 */ /* 0x000fcc0000000000 */
[----:B------:R-:W-:Y:S01]  /*6040*/  DFMA R16, R18, -UR30, R16 ;  /* 0x8000001e12107c2b */ /* 0x000fe20008000010 */
[----:B------:R-:W-:Y:S01]  /*6050*/  UMOV UR30, 0x69ce2bdf ;  /* 0x69ce2bdf001e7882 */ /* 0x000fe20000000000 */
[----:B------:R-:W-:Y:S01]  /*6060*/  IMAD.MOV.U32 R18, RZ, RZ, -0x35dec16 ;  /* 0xfca213eaff127424 */ /* 0x000fe200078e00ff */
[----:B------:R-:W-:Y:S01]  /*6070*/  UMOV UR31, 0x3e5ade15 ;  /* 0x3e5ade15001f7882 */ /* 0x000fe20000000000 */
[----:B------:R-:W-:-:S06]  /*6080*/  IMAD.MOV.U32 R19, RZ, RZ, 0x3e928af3 ;  /* 0x3e928af3ff137424 */ /* 0x000fcc00078e00ff */
        /* <DEDUP_REMOVED lines=25> */
[----:B------:R-:W-:-:S08]  /*6220*/  DFMA R18, R16, R18, 1 ;  /* 0x3ff000001012742b */ /* 0x000fd00000000012 */
[----:B------:R-:W-:-:S10]  /*6230*/  DFMA R18, R16, R18, 1 ;  /* 0x3ff000001012742b */ /* 0x000fd40000000012 */
[----:B------:R-:W-:Y:S02]  /*6240*/  IMAD R17, R12, 0x100000, R19 ;  /* 0x001000000c117824 */ /* 0x000fe400078e0213 */
[----:B------:R-:W-:Y:S01]  /*6250*/  IMAD.MOV.U32 R16, RZ, RZ, R18 ;  /* 0x000000ffff107224 */ /* 0x000fe200078e0012 */
[----:B------:R-:W-:Y:S06]  /*6260*/  @!P0 BRA `(.L_x_595) ;  /* 0x0000000000348947 */ /* 0x000fec0003800000 */
[----:B------:R-:W-:Y:S01]  /*6270*/  FSETP.GEU.AND P1, PT, |R15|, 4.2275390625, PT ;  /* 0x408748000f00780b */ /* 0x000fe20003f2e200 */
[C---:B------:R-:W-:Y:S02]  /*6280*/  DADD R16, R14.reuse, +INF ;  /* 0x7ff000000e107429 */ /* 0x040fe40000000000 */
[----:B------:R-:W-:-:S08]  /*6290*/  DSETP.GEU.AND P0, PT, R14, RZ, PT ;  /* 0x000000ff0e00722a */ /* 0x000fd00003f0e000 */
[----:B------:R-:W-:Y:S02]  /*62a0*/  FSEL R16, R16, RZ, P0 ;  /* 0x000000ff10107208 */ /* 0x000fe40000000000 */
[----:B------:R-:W-:Y:S01]  /*62b0*/  FSEL R17, R17, RZ, P0 ;  /* 0x000000ff11117208 */ /* 0x000fe20000000000 */
[----:B------:R-:W-:Y:S06]  /*62c0*/  @P1 BRA `(.L_x_595) ;  /* 0x00000000001c1947 */ /* 0x000fec0003800000 */
[----:B------:R-:W-:Y:S01]  /*62d0*/  LEA.HI R13, R12, R12, RZ, 0x1 ;  /* 0x0000000c0c0d7211 */ /* 0x000fe200078f08ff */
[----:B------:R-:W-:-:S03]  /*62e0*/  IMAD.MOV.U32 R16, RZ, RZ, RZ ;  /* 0x000000ffff107224 */ /* 0x000fc600078e00ff */
[----:B------:R-:W-:-:S05]  /*62f0*/  SHF.R.S32.HI R13, RZ, 0x1, R13 ;  /* 0x00000001ff0d7819 */ /* 0x000fca000001140d */
[----:B------:R-:W-:Y:S02]  /*6300*/  IMAD.IADD R12, R12, 0x1, -R13 ;  /* 0x000000010c0c7824 */ /* 0x000fe400078e0a0d */
[----:B------:R-:W-:-:S03]  /*6310*/  IMAD R19, R13, 0x100000, R19 ;  /* 0x001000000d137824 */ /* 0x000fc600078e0213 */
[----:B------:R-:W-:-:S06]  /*6320*/  LEA R17, R12, 0x3ff00000, 0x14 ;  /* 0x3ff000000c117811 */ /* 0x000fcc00078ea0ff */
[----:B------:R-:W-:-:S11]  /*6330*/  DMUL R16, R18, R16 ;  /* 0x0000001012107228 */ /* 0x000fd60000000000 */
.L_x_595:
[----:B------:R-:W-:Y:S01]  /*6340*/  DFMA R20, R20, R16, R16 ;  /* 0x000000101414722b */ /* 0x000fe20000000010 */
[----:B------:R-:W-:Y:S01]  /*6350*/  IMAD.MOV.U32 R12, RZ, RZ, R0 ;  /* 0x000000ffff0c7224 */ /* 0x000fe200078e0000 */
[----:B------:R-:W-:Y:S01]  /*6360*/  DSETP.NEU.AND P0, PT, |R16|, +INF , PT ;  /* 0x7ff000001000742a */ /* 0x000fe20003f0d200 */
[----:B------:R-:W-:-:S07]  /*6370*/  IMAD.MOV.U32 R13, RZ, RZ, 0x0 ;  /* 0x00000000ff0d7424 */ /* 0x000fce00078e00ff */
[----:B------:R-:W-:Y:S02]  /*6380*/  FSEL R22, R16, R20, !P0 ;  /* 0x0000001410167208 */ /* 0x000fe40004000000 */
[----:B------:R-:W-:Y:S01]  /*6390*/  FSEL R16, R17, R21, !P0 ;  /* 0x0000001511107208 */ /* 0x000fe20004000000 */
[----:B------:R-:W-:Y:S06]  /*63a0*/  RET.REL.NODEC R12 `(_Z9play_gamePfS_PjS0_i) ;  /* 0xffffff9c0c147950 */ /* 0x000fec0003c3ffff */
.L_x_596:
        /* <DEDUP_REMOVED lines=13> */
.L_x_653:


//--------------------- .text._Z13initialise_nnPfPj --------------------------
	.section	.text._Z13initialise_nnPfPj,"ax",@progbits
	.align	128
        .global         _Z13initialise_nnPfPj
        .type           _Z13initialise_nnPfPj,@function
        .size           _Z13initialise_nnPfPj,(.L_x_669 - _Z13initialise_nnPfPj)
        .other          _Z13initialise_nnPfPj,@"STO_CUDA_ENTRY STV_DEFAULT"
_Z13initialise_nnPfPj:
.text._Z13initialise_nnPfPj:
[----:B------:R-:W-:Y:S01]  /*0000*/  LDC R1, c[0x0][0x37c] ;  /* 0x0000df00ff017b82 */ /* 0x000fe20000000800 */
[----:B------:R-:W0:Y:S07]  /*0010*/  S2R R0, SR_TID.X ;  /* 0x0000000000007919 */ /* 0x000e2e0000002100 */
[----:B------:R-:W0:Y:S01]  /*0020*/  S2UR UR6, SR_CTAID.X ;  /* 0x00000000000679c3 */ /* 0x000e220000002500 */
[----:B------:R-:W1:Y:S07]  /*0030*/  LDCU.64 UR4, c[0x0][0x358] ;  /* 0x00006b00ff0477ac */ /* 0x000e6e0008000a00 */
[----:B------:R-:W0:Y:S08]  /*0040*/  LDC R7, c[0x0][0x360] ;  /* 0x0000d800ff077b82 */ /* 0x000e300000000800 */
[----:B------:R-:W2:Y:S08]  /*0050*/  LDC.64 R2, c[0x0][0x388] ;  /* 0x0000e200ff027b82 */ /* 0x000eb00000000a00 */
[----:B------:R-:W3:Y:S01]  /*0060*/  LDC.64 R4, c[0x0][0x380] ;  /* 0x0000e000ff047b82 */ /* 0x000ee20000000a00 */
[----:B0-----:R-:W-:-:S04]  /*0070*/  IMAD R7, R7, UR6, R0 ;  /* 0x0000000607077c24 */ /* 0x001fc8000f8e0200 */
[----:B--2---:R-:W-:-:S06]  /*0080*/  IMAD.WIDE R2, R7, 0x4, R2 ;  /* 0x0000000407027825 */ /* 0x004fcc00078e0202 */
[----:B-1----:R-:W2:Y:S01]  /*0090*/  LDG.E R2, desc[UR4][R2.64] ;  /* 0x0000000402027981 */ /* 0x002ea2000c1e1900 */
[----:B---3--:R-:W-:-:S05]  /*00a0*/  IMAD.WIDE R4, R7, 0x4, R4 ;  /* 0x0000000407047825 */ /* 0x008fca00078e0204 */
[----:B------:R-:W3:Y:S01]  /*00b0*/  LDG.E R6, desc[UR4][R4.64] ;  /* 0x0000000404067981 */ /* 0x000ee2000c1e1900 */
[----:B--2---:R-:W-:-:S04]  /*00c0*/  LOP3.LUT R0, R2, 0x1, RZ, 0xc0, !PT ;  /* 0x0000000102007812 */ /* 0x004fc800078ec0ff */
[----:B------:R-:W-:-:S13]  /*00d0*/  ISETP.NE.U32.AND P0, PT, R0, 0x1, PT ;  /* 0x000000010000780c */ /* 0x000fda0003f05070 */
[----:B---3--:R-:W-:-:S05]  /*00e0*/  @P0 FADD R6, -R6, -RZ ;  /* 0x800000ff06060221 */ /* 0x008fca0000000100 */
[----:B------:R-:W-:Y:S01]  /*00f0*/  STG.E desc[UR4][R4.64], R6 ;  /* 0x0000000604007986 */ /* 0x000fe2000c101904 */
[----:B------:R-:W-:Y:S05]  /*0100*/  EXIT ;  /* 0x000000000000794d */ /* 0x000fea0003800000 */
.L_x_597:
        /* <DEDUP_REMOVED lines=15> */
.L_x_669:


//--------------------- .text._Z7myprintPfi       --------------------------
	.section	.text._Z7myprintPfi,"ax",@progbits
	.align	128
        .global         _Z7myprintPfi
        .type           _Z7myprintPfi,@function
        .size           _Z7myprintPfi,(.L_x_670 - _Z7myprintPfi)
        .other          _Z7myprintPfi,@"STO_CUDA_ENTRY STV_DEFAULT"
_Z7myprintPfi:
.text._Z7myprintPfi:
[----:B------:R-:W0:Y:S08]  /*0000*/  LDC R1, c[0x0][0x37c] ;  /* 0x0000df00ff017b82 */ /* 0x000e300000000800 */
[----:B------:R-:W1:Y:S01]  /*0010*/  LDC.64 R6, c[0x0][0x380] ;  /* 0x0000e000ff067b82 */ /* 0x000e620000000a00 */
[----:B------:R-:W1:Y:S01]  /*0020*/  LDCU.64 UR36, c[0x0][0x358] ;  /* 0x00006b00ff2477ac */ /* 0x000e620008000a00 */
[----:B0-----:R-:W-:Y:S01]  /*0030*/  VIADD R1, R1, 0xfffffff8 ;  /* 0xfffffff801017836 */ /* 0x001fe20000000000 */
[----:B------:R-:W0:Y:S01]  /*0040*/  LDCU UR4, c[0x0][0x2f8] ;  /* 0x00005f00ff0477ac */ /* 0x000e220008000800 */
[----:B------:R-:W-:Y:S01]  /*0050*/  MOV R2, 0x1c0 ;  /* 0x000001c000027802 */ /* 0x000fe20000000f00 */
[----:B------:R-:W2:Y:S01]  /*0060*/  LDCU UR5, c[0x0][0x2fc] ;  /* 0x00005f80ff0577ac */ /* 0x000ea20008000800 */
[----:B------:R-:W3:Y:S01]  /*0070*/  LDCU.64 UR6, c[0x4][0x1a8] ;  /* 0x01003500ff0677ac */ /* 0x000ee20008000a00 */
[----:B-1----:R1:W4:Y:S01]  /*0080*/  LDG.E R0, desc[UR36][R6.64+0x1b60] ;  /* 0x001b602406007981 */ /* 0x002322000c1e1900 */
[----:B------:R0:W4:Y:S02]  /*0090*/  LDC.64 R10, c[0x4][R2] ;  /* 0x01000000020a7b82 */ /* 0x0001240000000a00 */
[----:B0-----:R-:W-:-:S05]  /*00a0*/  IADD3 R16, P0, PT, R1, UR4, RZ ;  /* 0x0000000401107c10 */ /* 0x001fca000ff1e0ff */
[----:B--2---:R-:W-:Y:S01]  /*00b0*/  IMAD.X R17, RZ, RZ, UR5, P0 ;  /* 0x00000005ff117e24 */ /* 0x004fe200080e06ff */
[----:B---3--:R-:W-:Y:S01]  /*00c0*/  MOV R4, UR6 ;  /* 0x0000000600047c02 */ /* 0x008fe20008000f00 */
[----:B------:R-:W-:Y:S02]  /*00d0*/  IMAD.U32 R5, RZ, RZ, UR7 ;  /* 0x00000007ff057e24 */ /* 0x000fe4000f8e00ff */
[----:B-1----:R-:W-:Y:S01]  /*00e0*/  IMAD.MOV.U32 R6, RZ, RZ, R16 ;  /* 0x000000ffff067224 */ /* 0x002fe200078e0010 */
[----:B------:R-:W-:Y:S01]  /*00f0*/  MOV R7, R17 ;  /* 0x0000001100077202 */ /* 0x000fe20000000f00 */
[----:B----4-:R-:W0:Y:S02]  /*0100*/  F2F.F64.F32 R8, R0 ;  /* 0x0000000000087310 */ /* 0x010e240000201800 */
[----:B0-----:R0:W-:Y:S04]  /*0110*/  STL.64 [R1], R8 ;  /* 0x0000000801007387 */ /* 0x0011e80000100a00 */
[----:B------:R-:W-:-:S07]  /*0120*/  LEPC R20, `(.L_x_598) ;  /* 0x000000001014794e */ /* 0x000fce0000000000 */
[----:B0-----:R-:W-:Y:S05]  /*0130*/  CALL.ABS.NOINC R10 ;  /* 0x000000000a007343 */ /* 0x001fea0003c00000 */
.L_x_598:
[----:B------:R-:W0:Y:S01]  /*0140*/  LDC.64 R10, c[0x0][0x380] ;  /* 0x0000e000ff0a7b82 */ /* 0x000e220000000a00 */
[----:B------:R-:W1:Y:S01]  /*0150*/  LDCU.64 UR4, c[0x4][0x1a8] ;  /* 0x01003500ff0477ac */ /* 0x000e620008000a00 */
[----:B0-----:R-:W2:Y:S06]  /*0160*/  LDG.E R0, desc[UR36][R10.64+0x1b64] ;  /* 0x001b64240a007981 */ /* 0x001eac000c1e1900 */
[----:B------:R0:W3:Y:S01]  /*0170*/  LDC.64 R12, c[0x4][R2] ;  /* 0x01000000020c7b82 */ /* 0x0000e20000000a00 */
[----:B-1----:R-:W-:Y:S01]  /*0180*/  IMAD.U32 R4, RZ, RZ, UR4 ;  /* 0x00000004ff047e24 */ /* 0x002fe2000f8e00ff */
[----:B------:R-:W-:Y:S01]  /*0190*/  MOV R6, R16 ;  /* 0x0000001000067202 */ /* 0x000fe20000000f00 */
[----:B------:R-:W-:-:S02]  /*01a0*/  IMAD.U32 R5, RZ, RZ, UR5 ;  /* 0x00000005ff057e24 */ /* 0x000fc4000f8e00ff */
[----:B------:R-:W-:Y:S01]  /*01b0*/  IMAD.MOV.U32 R7, RZ, RZ, R17 ;  /* 0x000000ffff077224 */ /* 0x000fe200078e0011 */
[----:B--2---:R-:W1:Y:S02]  /*01c0*/  F2F.F64.F32 R8, R0 ;  /* 0x0000000000087310 */ /* 0x004e640000201800 */
[----:B-1-3--:R0:W-:Y:S04]  /*01d0*/  STL.64 [R1], R8 ;  /* 0x0000000801007387 */ /* 0x00a1e80000100a00 */
[----:B------:R-:W-:-:S07]  /*01e0*/  LEPC R20, `(.L_x_599) ;  /* 0x000000001014794e */ /* 0x000fce0000000000 */
[----:B0-----:R-:W-:Y:S05]  /*01f0*/  CALL.ABS.NOINC R12 ;  /* 0x000000000c007343 */ /* 0x001fea0003c00000 */
.L_x_599:
[----:B------:R-:W0:Y:S01]  /*0200*/  LDC.64 R10, c[0x0][0x380] ;  /* 0x0000e000ff0a7b82 */ /* 0x000e220000000a00 */
[----:B------:R-:W1:Y:S01]  /*0210*/  LDCU.64 UR4, c[0x4][0x1a8] ;  /* 0x01003500ff0477ac */ /* 0x000e620008000a00 */
[----:B0-----:R-:W2:Y:S06]  /*0220*/  LDG.E R0, desc[UR36][R10.64+0x1b68] ;  /* 0x001b68240a007981 */ /* 0x001eac000c1e1900 */
[----:B------:R0:W3:Y:S01]  /*0230*/  LDC.64 R12, c[0x4][R2] ;  /* 0x01000000020c7b82 */ /* 0x0000e20000000a00 */
[----:B-1----:R-:W-:Y:S01]  /*0240*/  IMAD.U32 R4, RZ, RZ, UR4 ;  /* 0x00000004ff047e24 */ /* 0x002fe2000f8e00ff */
[----:B------:R-:W-:Y:S01]  /*0250*/  MOV R5, UR5 ;  /* 0x0000000500057c02 */ /* 0x000fe20008000f00 */
[----:B------:R-:W-:-:S02]  /*0260*/  IMAD.MOV.U32 R6, RZ, RZ, R16 ;  /* 0x000000ffff067224 */ /* 0x000fc400078e0010 */
[----:B------:R-:W-:Y:S01]  /*0270*/  IMAD.MOV.U32 R7, RZ, RZ, R17 ;  /* 0x000000ffff077224 */ /* 0x000fe200078e0011 */
[----:B--2---:R-:W1:Y:S02]  /*0280*/  F2F.F64.F32 R8, R0 ;  /* 0x0000000000087310 */ /* 0x004e640000201800 */
[----:B-1-3--:R0:W-:Y:S04]  /*0290*/  STL.64 [R1], R8 ;  /* 0x0000000801007387 */ /* 0x00a1e80000100a00 */
[----:B------:R-:W-:-:S07]  /*02a0*/  LEPC R20, `(.L_x_600) ;  /* 0x000000001014794e */ /* 0x000fce0000000000 */
[----:B0-----:R-:W-:Y:S05]  /*02b0*/  CALL.ABS.NOINC R12 ;  /* 0x000000000c007343 */ /* 0x001fea0003c00000 */
.L_x_600:
[----:B------:R-:W0:Y:S01]  /*02c0*/  LDC.64 R10, c[0x0][0x380] ;  /* 0x0000e000ff0a7b82 */ /* 0x000e220000000a00 */
[----:B------:R-:W1:Y:S01]  /*02d0*/  LDCU.64 UR4, c[0x4][0x1a8] ;  /* 0x01003500ff0477ac */ /* 0x000e620008000a00 */
[----:B0-----:R-:W2:Y:S06]  /*02e0*/  LDG.E R0, desc[UR36][R10.64+0x1b6c] ;  /* 0x001b6c240a007981 */ /* 0x001eac000c1e1900 */
[----:B------:R0:W3:Y:S01]  /*02f0*/  LDC.64 R12, c[0x4][R2] ;  /* 0x01000000020c7b82 */ /* 0x0000e20000000a00 */
[----:B-1----:R-:W-:Y:S01]  /*0300*/  MOV R4, UR4 ;  /* 0x0000000400047c02 */ /* 0x002fe20008000f00 */
[----:B------:R-:W-:Y:S01]  /*0310*/  IMAD.U32 R5, RZ, RZ, UR5 ;  /* 0x00000005ff057e24 */ /* 0x000fe2000f8e00ff */
[----:B------:R-:W-:Y:S01]  /*0320*/  MOV R7, R17 ;  /* 0x0000001100077202 */ /* 0x000fe20000000f00 */
[----:B------:R-:W-:Y:S01]  /*0330*/  IMAD.MOV.U32 R6, RZ, RZ, R16 ;  /* 0x000000ffff067224 */ /* 0x000fe200078e0010 */
[----:B--2---:R-:W1:Y:S02]  /*0340*/  F2F.F64.F32 R8, R0 ;  /* 0x0000000000087310 */ /* 0x004e640000201800 */
[----:B-1-3--:R0:W-:Y:S04]  /*0350*/  STL.64 [R1], R8 ;  /* 0x0000000801007387 */ /* 0x00a1e80000100a00 */
[----:B------:R-:W-:-:S07]  /*0360*/  LEPC R20, `(.L_x_601) ;  /* 0x000000001014794e */ /* 0x000fce0000000000 */
[----:B0-----:R-:W-:Y:S05]  /*0370*/  CALL.ABS.NOINC R12 ;  /* 0x000000000c007343 */ /* 0x001fea0003c00000 */
.L_x_601:
        /* <DEDUP_REMOVED lines=12> */
.L_x_602:
        /* <DEDUP_REMOVED lines=12> */
.L_x_603:
        /* <DEDUP_REMOVED lines=12> */
.L_x_604:
        /* <DEDUP_REMOVED lines=12> */
.L_x_605:
        /* <DEDUP_REMOVED lines=12> */
.L_x_606:
        /* <DEDUP_REMOVED lines=12> */
.L_x_607:
        /* <DEDUP_REMOVED lines=12> */
.L_x_608:
        /* <DEDUP_REMOVED lines=12> */
.L_x_609:
        /* <DEDUP_REMOVED lines=12> */
.L_x_610:
        /* <DEDUP_REMOVED lines=12> */
.L_x_611:
        /* <DEDUP_REMOVED lines=12> */
.L_x_612:
        /* <DEDUP_REMOVED lines=12> */
.L_x_613:
        /* <DEDUP_REMOVED lines=12> */
.L_x_614:
        /* <DEDUP_REMOVED lines=12> */
.L_x_615:
        /* <DEDUP_REMOVED lines=12> */
.L_x_616:
[----:B------:R-:W0:Y:S01]  /*0ec0*/  LDC.64 R10, c[0x0][0x380] ;  /* 0x0000e000ff0a7b82 */ /* 0x000e220000000a00 */
[----:B------:R-:W1:Y:S01]  /*0ed0*/  LDCU.64 UR4, c[0x4][0x1a8] ;  /* 0x01003500ff0477ac */ /* 0x000e620008000a00 */
[----:B0-----:R-:W2:Y:S06]  /*0ee0*/  LDG.E R0, desc[UR36][R10.64+0x1bac] ;  /* 0x001bac240a007981 */ /* 0x001eac000c1e1900 */
[----:B------:R0:W3:Y:S01]  /*0ef0*/  LDC.64 R12, c[0x4][R2] ;  /* 0x01000000020c7b82 */ /* 0x0000e20000000a00 */
[----:B-1----:R-:W-:Y:S01]  /*0f00*/  IMAD.U32 R4, RZ, RZ, UR4 ;  /* 0x00000004ff047e24 */ /* 0x002fe2000f8e00ff */
[----:B------:R-:W-:Y:S01]  /*0f10*/  MOV R5, UR5 ;  /* 0x0000000500057c02 */ /* 0x000fe20008000f00 */
[----:B------:R-:W-:Y:S01]  /*0f20*/  IMAD.MOV.U32 R6, RZ, RZ, R16 ;  /* 0x000000ffff067224 */ /* 0x000fe200078e0010 */
[----:B------:R-:W-:Y:S01]  /*0f30*/  MOV R7, R17 ;  /* 0x0000001100077202 */ /* 0x000fe20000000f00 */
[----:B--2---:R-:W1:Y:S02]  /*0f40*/  F2F.F64.F32 R8, R0 ;  /* 0x0000000000087310 */ /* 0x004e640000201800 */
[----:B-1-3--:R0:W-:Y:S04]  /*0f50*/  STL.64 [R1], R8 ;  /* 0x0000000801007387 */ /* 0x00a1e80000100a00 */
[----:B------:R-:W-:-:S07]  /*0f60*/  LEPC R20, `(.L_x_617) ;  /* 0x000000001014794e */ /* 0x000fce0000000000 */
[----:B0-----:R-:W-:Y:S05]  /*0f70*/  CALL.ABS.NOINC R12 ;  /* 0x000000000c007343 */ /* 0x001fea0003c00000 */
.L_x_617:
        /* <DEDUP_REMOVED lines=12> */
.L_x_618:
        /* <DEDUP_REMOVED lines=12> */
.L_x_619:
        /* <DEDUP_REMOVED lines=12> */
.L_x_620:
        /* <DEDUP_REMOVED lines=12> */
.L_x_621:
[----:B------:R-:W0:Y:S01]  /*1280*/  LDC.64 R2, c[0x4][R2] ;  /* 0x0100000002027b82 */ /* 0x000e220000000a00 */
[----:B------:R-:W1:Y:S01]  /*1290*/  LDCU.64 UR4, c[0x4][0x1b0] ;  /* 0x01003600ff0477ac */ /* 0x000e620008000a00 */
[----:B------:R-:W-:Y:S01]  /*12a0*/  CS2R R6, SRZ ;  /* 0x0000000000067805 */ /* 0x000fe2000001ff00 */
[----:B-1----:R-:W-:Y:S01]  /*12b0*/  IMAD.U32 R4, RZ, RZ, UR4 ;  /* 0x00000004ff047e24 */ /* 0x002fe2000f8e00ff */
[----:B------:R-:W-:-:S07]  /*12c0*/  MOV R5, UR5 ;  /* 0x0000000500057c02 */ /* 0x000fce0008000f00 */
[----:B------:R-:W-:-:S07]  /*12d0*/  LEPC R20, `(.L_x_622) ;  /* 0x000000001014794e */ /* 0x000fce0000000000 */
[----:B0-----:R-:W-:Y:S05]  /*12e0*/  CALL.ABS.NOINC R2 ;  /* 0x0000000002007343 */ /* 0x001fea0003c00000 */
.L_x_622:
[----:B------:R-:W-:Y:S05]  /*12f0*/  EXIT ;  /* 0x000000000000794d */ /* 0x000fea0003800000 */
.L_x_623:
        /* <DEDUP_REMOVED lines=16> */
.L_x_670:


//--------------------- .nv.global.init           --------------------------
	.section	.nv.global.init,"aw",@progbits
	.align	4
.nv.global.init:
	.type		mrg32k3aM1SubSeq,@object
	.size		mrg32k3aM1SubSeq,(mrg32k3aM2SubSeq - mrg32k3aM1SubSeq)
mrg32k3aM1SubSeq:
        /*0000*/ 	.byte	0x0b, 0xcc, 0xee, 0x04, 0x73, 0x29, 0x8b, 0x6f, 0xf6, 0x53, 0x03, 0xf6, 0x23, 0xf6, 0xea, 0xda
        /* <DEDUP_REMOVED lines=125> */
	.type		mrg32k3aM2SubSeq,@object
	.size		mrg32k3aM2SubSeq,(mrg32k3aM1 - mrg32k3aM2SubSeq)
mrg32k3aM2SubSeq:
        /* <DEDUP_REMOVED lines=126> */
	.type		mrg32k3aM1,@object
	.size		mrg32k3aM1,(mrg32k3aM1Seq - mrg32k3aM1)
mrg32k3aM1:
        /* <DEDUP_REMOVED lines=144> */
	.type		mrg32k3aM1Seq,@object
	.size		mrg32k3aM1Seq,(mrg32k3aM2 - mrg32k3aM1Seq)
mrg32k3aM1Seq:
        /* <DEDUP_REMOVED lines=144> */
	.type		mrg32k3aM2,@object
	.size		mrg32k3aM2,(mrg32k3aM2Seq - mrg32k3aM2)
mrg32k3aM2:
        /* <DEDUP_REMOVED lines=144> */
	.type		mrg32k3aM2Seq,@object
	.size		mrg32k3aM2Seq,(precalc_xorwow_matrix - mrg32k3aM2Seq)
mrg32k3aM2Seq:
        /* <DEDUP_REMOVED lines=144> */
	.type		precalc_xorwow_matrix,@object
	.size		precalc_xorwow_matrix,(precalc_xorwow_offset_matrix - precalc_xorwow_matrix)
precalc_xorwow_matrix:
        /* <DEDUP_REMOVED lines=6400> */
	.type		precalc_xorwow_offset_matrix,@object
	.size		precalc_xorwow_offset_matrix,($str$1 - precalc_xorwow_offset_matrix)
precalc_xorwow_offset_matrix:
        /* <DEDUP_REMOVED lines=6400> */
	.type		$str$1,@object
	.size		$str$1,($str - $str$1)
$str$1:
        /*353c0*/ 	.byte	0x0a, 0x00
	.type		$str,@object
	.size		$str,($str$2 - $str)
$str:
        /*353c2*/ 	.byte	0x25, 0x66, 0x20, 0x00
	.type		$str$2,@object
	.size		$str$2,(.L_56 - $str$2)
$str$2:
        /*353c6*/ 	.byte	0x25, 0x66, 0x09, 0x25, 0x64, 0x0a, 0x00
.L_56:


//--------------------- .nv.shared._ZN3cub18CUB_300001_SM_10006detail10radix_sort29DeviceRadixSortOnesweepKernelINS1_5radix10policy_hubIffyE10Policy1000ELNS0_9SortOrderE1EffyiiNS1_21identity_decomposer_tEEEvPT5_SB_PT3_PKSC_PT1_PKSG_PT2_PKSK_T4_iiT6_ --------------------------
	.section	.nv.shared._ZN3cub18CUB_300001_SM_10006detail10radix_sort29DeviceRadixSortOnesweepKernelINS1_5radix10policy_hubIffyE10Policy1000ELNS0_9SortOrderE1EffyiiNS1_21identity_decomposer_tEEEvPT5_SB_PT3_PKSC_PT1_PKSG_PT2_PKSK_T4_iiT6_,"aw",@nobits
	.sectionflags	@""
	.align	16
.nv.shared._ZN3cub18CUB_300001_SM_10006detail10radix_sort29DeviceRadixSortOnesweepKernelINS1_5radix10policy_hubIffyE10Policy1000ELNS0_9SortOrderE1EffyiiNS1_21identity_decomposer_tEEEvPT5_SB_PT3_PKSC_PT1_PKSG_PT2_PKSK_T4_iiT6_:
	.zero		29184


//--------------------- .nv.shared.reserved.0     --------------------------
	.section	.nv.shared.reserved.0,"aw",@nobits
	.weak		__nv_reservedSMEM_offset_0_alias
	.size		__nv_reservedSMEM_offset_0_alias, 0, 64
	.other		__nv_reservedSMEM_offset_0_alias,@"STO_CUDA_RESERVED_SHARED STV_DEFAULT"
__nv_reservedSMEM_offset_0_alias:
	.zero		0
	.zero		64


//--------------------- .nv.global                --------------------------
	.section	.nv.global,"aw",@nobits
.nv.global:
	.type		_ZN34_INTERNAL_6269b82b_4_k_cu_dffc79f06thrust24THRUST_300001_SM_1000_NS12placeholders2_8E,@object
	.size		_ZN34_INTERNAL_6269b82b_4_k_cu_dffc79f06thrust24THRUST_300001_SM_1000_NS12placeholders2_8E,(_ZN34_INTERNAL_6269b82b_4_k_cu_dffc79f04cuda3std3__436_GLOBAL__N__6269b82b_4_k_cu_dffc79f06ignoreE - _ZN34_INTERNAL_6269b82b_4_k_cu_dffc79f06thrust24THRUST_300001_SM_1000_NS12placeholders2_8E)
_ZN34_INTERNAL_6269b82b_4_k_cu_dffc79f06thrust24THRUST_300001_SM_1000_NS12placeholders2_8E:
	.zero		1
	.type		_ZN34_INTERNAL_6269b82b_4_k_cu_dffc79f04cuda3std3__436_GLOBAL__N__6269b82b_4_k_cu_dffc79f06ignoreE,@object
	.size		_ZN34_INTERNAL_6269b82b_4_k_cu_dffc79f04cuda3std3__436_GLOBAL__N__6269b82b_4_k_cu_dffc79f06ignoreE,(_ZN34_INTERNAL_6269b82b_4_k_cu_dffc79f04cuda3std6ranges3__45__cpo4dataE - _ZN34_INTERNAL_6269b82b_4_k_cu_dffc79f04cuda3std3__436_GLOBAL__N__6269b82b_4_k_cu_dffc79f06ignoreE)
_ZN34_INTERNAL_6269b82b_4_k_cu_dffc79f04cuda3std3__436_GLOBAL__N__6269b82b_4_k_cu_dffc79f06ignoreE:
	.zero		1
	.type		_ZN34_INTERNAL_6269b82b_4_k_cu_dffc79f04cuda3std6ranges3__45__cpo4dataE,@object
	.size		_ZN34_INTERNAL_6269b82b_4_k_cu_dffc79f04cuda3std6ranges3__45__cpo4dataE,(_ZN34_INTERNAL_6269b82b_4_k_cu_dffc79f06thrust24THRUST_300001_SM_1000_NS6system3cpp3parE - _ZN34_INTERNAL_6269b82b_4_k_cu_dffc79f04cuda3std6ranges3__45__cpo4dataE)
_ZN34_INTERNAL_6269b82b_4_k_cu_dffc79f04cuda3std6ranges3__45__cpo4dataE:
	.zero		1
	.type		_ZN34_INTERNAL_6269b82b_4_k_cu_dffc79f06thrust24THRUST_300001_SM_1000_NS6system3cpp3parE,@object
	.size		_ZN34_INTERNAL_6269b82b_4_k_cu_dffc79f06thrust24THRUST_300001_SM_1000_NS6system3cpp3parE,(_ZN34_INTERNAL_6269b82b_4_k_cu_dffc79f04cuda3std3__45__cpo5beginE - _ZN34_INTERNAL_6269b82b_4_k_cu_dffc79f06thrust24THRUST_300001_SM_1000_NS6system3cpp3parE)
_ZN34_INTERNAL_6269b82b_4_k_cu_dffc79f06thrust24THRUST_300001_SM_1000_NS6system3cpp3parE:
	.zero		1
	.type		_ZN34_INTERNAL_6269b82b_4_k_cu_dffc79f04cuda3std3__45__cpo5beginE,@object
	.size		_ZN34_INTERNAL_6269b82b_4_k_cu_dffc79f04cuda3std3__45__cpo5beginE,(_ZN34_INTERNAL_6269b82b_4_k_cu_dffc79f04cuda3std6ranges3__45__cpo5beginE - _ZN34_INTERNAL_6269b82b_4_k_cu_dffc79f04cuda3std3__45__cpo5beginE)
_ZN34_INTERNAL_6269b82b_4_k_cu_dffc79f04cuda3std3__45__cpo5beginE:
	.zero		1
	.type		_ZN34_INTERNAL_6269b82b_4_k_cu_dffc79f04cuda3std6ranges3__45__cpo5beginE,@object
	.size		_ZN34_INTERNAL_6269b82b_4_k_cu_dffc79f04cuda3std6ranges3__45__cpo5beginE,(_ZN34_INTERNAL_6269b82b_4_k_cu_dffc79f06thrust24THRUST_300001_SM_1000_NS6deviceE - _ZN34_INTERNAL_6269b82b_4_k_cu_dffc79f04cuda3std6ranges3__45__cpo5beginE)
_ZN34_INTERNAL_6269b82b_4_k_cu_dffc79f04cuda3std6ranges3__45__cpo5beginE:
	.zero		1
	.type		_ZN34_INTERNAL_6269b82b_4_k_cu_dffc79f06thrust24THRUST_300001_SM_1000_NS6deviceE,@object
	.size		_ZN34_INTERNAL_6269b82b_4_k_cu_dffc79f06thrust24THRUST_300001_SM_1000_NS6deviceE,(_ZN34_INTERNAL_6269b82b_4_k_cu_dffc79f04cuda3std3__47nulloptE - _ZN34_INTERNAL_6269b82b_4_k_cu_dffc79f06thrust24THRUST_300001_SM_1000_NS6deviceE)
_ZN34_INTERNAL_6269b82b_4_k_cu_dffc79f06thrust24THRUST_300001_SM_1000_NS6deviceE:
	.zero		1
	.type		_ZN34_INTERNAL_6269b82b_4_k_cu_dffc79f04cuda3std3__47nulloptE,@object
	.size		_ZN34_INTERNAL_6269b82b_4_k_cu_dffc79f04cuda3std3__47nulloptE,(_ZN34_INTERNAL_6269b82b_4_k_cu_dffc79f04cuda3std6ranges3__45__cpo8distanceE - _ZN34_INTERNAL_6269b82b_4_k_cu_dffc79f04cuda3std3__47nulloptE)
_ZN34_INTERNAL_6269b82b_4_k_cu_dffc79f04cuda3std3__47nulloptE:
	.zero		1
	.type		_ZN34_INTERNAL_6269b82b_4_k_cu_dffc79f04cuda3std6ranges3__45__cpo8distanceE,@object
	.size		_ZN34_INTERNAL_6269b82b_4_k_cu_dffc79f04cuda3std6ranges3__45__cpo8distanceE,(_ZN34_INTERNAL_6269b82b_4_k_cu_dffc79f06thrust24THRUST_300001_SM_1000_NS12placeholders2_4E - _ZN34_INTERNAL_6269b82b_4_k_cu_dffc79f04cuda3std6ranges3__45__cpo8distanceE)
_ZN34_INTERNAL_6269b82b_4_k_cu_dffc79f04cuda3std6ranges3__45__cpo8distanceE:
	.zero		1
	.type		_ZN34_INTERNAL_6269b82b_4_k_cu_dffc79f06thrust24THRUST_300001_SM_1000_NS12placeholders2_4E,@object
	.size		_ZN34_INTERNAL_6269b82b_4_k_cu_dffc79f06thrust24THRUST_300001_SM_1000_NS12placeholders2_4E,(_ZN34_INTERNAL_6269b82b_4_k_cu_dffc79f04cuda3std3__45__cpo6rbeginE - _ZN34_INTERNAL_6269b82b_4_k_cu_dffc79f06thrust24THRUST_300001_SM_1000_NS12placeholders2_4E)
_ZN34_INTERNAL_6269b82b_4_k_cu_dffc79f06thrust24THRUST_300001_SM_1000_NS12placeholders2_4E:
	.zero		1
	.type		_ZN34_INTERNAL_6269b82b_4_k_cu_dffc79f04cuda3std3__45__cpo6rbeginE,@object
	.size		_ZN34_INTERNAL_6269b82b_4_k_cu_dffc79f04cuda3std3__45__cpo6rbeginE,(_ZN34_INTERNAL_6269b82b_4_k_cu_dffc79f04cuda3std6ranges3__45__cpo7advanceE - _ZN34_INTERNAL_6269b82b_4_k_cu_dffc79f04cuda3std3__45__cpo6rbeginE)
_ZN34_INTERNAL_6269b82b_4_k_cu_dffc79f04cuda3std3__45__cpo6rbeginE:
	.zero		1
	.type		_ZN34_INTERNAL_6269b82b_4_k_cu_dffc79f04cuda3std6ranges3__45__cpo7advanceE,@object
	.size		_ZN34_INTERNAL_6269b82b_4_k_cu_dffc79f04cuda3std6ranges3__45__cpo7advanceE,(_ZN34_INTERNAL_6269b82b_4_k_cu_dffc79f06thrust24THRUST_300001_SM_1000_NS12placeholders3_10E - _ZN34_INTERNAL_6269b82b_4_k_cu_dffc79f04cuda3std6ranges3__45__cpo7advanceE)
_ZN34_INTERNAL_6269b82b_4_k_cu_dffc79f04cuda3std6ranges3__45__cpo7advanceE:
	.zero		1
	.type		_ZN34_INTERNAL_6269b82b_4_k_cu_dffc79f06thrust24THRUST_300001_SM_1000_NS12placeholders3_10E,@object
	.size		_ZN34_INTERNAL_6269b82b_4_k_cu_dffc79f06thrust24THRUST_300001_SM_1000_NS12placeholders3_10E,(_ZN34_INTERNAL_6269b82b_4_k_cu_dffc79f04cuda3std3__48in_placeE - _ZN34_INTERNAL_6269b82b_4_k_cu_dffc79f06thrust24THRUST_300001_SM_1000_NS12placeholders3_10E)
_ZN34_INTERNAL_6269b82b_4_k_cu_dffc79f06thrust24THRUST_300001_SM_1000_NS12placeholders3_10E:
	.zero		1
	.type		_ZN34_INTERNAL_6269b82b_4_k_cu_dffc79f04cuda3std3__48in_placeE,@object
	.size		_ZN34_INTERNAL_6269b82b_4_k_cu_dffc79f04cuda3std3__48in_placeE,(_ZN34_INTERNAL_6269b82b_4_k_cu_dffc79f04cuda3std6ranges3__45__cpo4sizeE - _ZN34_INTERNAL_6269b82b_4_k_cu_dffc79f04cuda3std3__48in_placeE)
_ZN34_INTERNAL_6269b82b_4_k_cu_dffc79f04cuda3std3__48in_placeE:
	.zero		1
	.type		_ZN34_INTERNAL_6269b82b_4_k_cu_dffc79f04cuda3std6ranges3__45__cpo4sizeE,@object
	.size		_ZN34_INTERNAL_6269b82b_4_k_cu_dffc79f04cuda3std6ranges3__45__cpo4sizeE,(_ZN34_INTERNAL_6269b82b_4_k_cu_dffc79f06thrust24THRUST_300001_SM_1000_NS12placeholders2_2E - _ZN34_INTERNAL_6269b82b_4_k_cu_dffc79f04cuda3std6ranges3__45__cpo4sizeE)
_ZN34_INTERNAL_6269b82b_4_k_cu_dffc79f04cuda3std6ranges3__45__cpo4sizeE:
	.zero		1
	.type		_ZN34_INTERNAL_6269b82b_4_k_cu_dffc79f06thrust24THRUST_300001_SM_1000_NS12placeholders2_2E,@object
	.size		_ZN34_INTERNAL_6269b82b_4_k_cu_dffc79f06thrust24THRUST_300001_SM_1000_NS12placeholders2_2E,(_ZN34_INTERNAL_6269b82b_4_k_cu_dffc79f04cuda3std3__45__cpo6cbeginE - _ZN34_INTERNAL_6269b82b_4_k_cu_dffc79f06thrust24THRUST_300001_SM_1000_NS12placeholders2_2E)
_ZN34_INTERNAL_6269b82b_4_k_cu_dffc79f06thrust24THRUST_300001_SM_1000_NS12placeholders2_2E:
	.zero		1
	.type		_ZN34_INTERNAL_6269b82b_4_k_cu_dffc79f04cuda3std3__45__cpo6cbeginE,@object
	.size		_ZN34_INTERNAL_6269b82b_4_k_cu_dffc79f04cuda3std3__45__cpo6cbeginE,(_ZN34_INTERNAL_6269b82b_4_k_cu_dffc79f04cuda3std6ranges3__45__cpo6cbeginE - _ZN34_INTERNAL_6269b82b_4_k_cu_dffc79f04cuda3std3__45__cpo6cbeginE)
_ZN34_INTERNAL_6269b82b_4_k_cu_dffc79f04cuda3std3__45__cpo6cbeginE:
	.zero		1
	.type		_ZN34_INTERNAL_6269b82b_4_k_cu_dffc79f04cuda3std6ranges3__45__cpo6cbeginE,@object
	.size		_ZN34_INTERNAL_6269b82b_4_k_cu_dffc79f04cuda3std6ranges3__45__cpo6cbeginE,(_ZN34_INTERNAL_6269b82b_4_k_cu_dffc79f06thrust24THRUST_300001_SM_1000_NS12placeholders2_6E - _ZN34_INTERNAL_6269b82b_4_k_cu_dffc79f04cuda3std6ranges3__45__cpo6cbeginE)
_ZN34_INTERNAL_6269b82b_4_k_cu_dffc79f04cuda3std6ranges3__45__cpo6cbeginE:
	.zero		1
	.type		_ZN34_INTERNAL_6269b82b_4_k_cu_dffc79f06thrust24THRUST_300001_SM_1000_NS12placeholders2_6E,@object
	.size		_ZN34_INTERNAL_6269b82b_4_k_cu_dffc79f06thrust24THRUST_300001_SM_1000_NS12placeholders2_6E,(_ZN34_INTERNAL_6269b82b_4_k_cu_dffc79f04cuda3std3__45__cpo7crbeginE - _ZN34_INTERNAL_6269b82b_4_k_cu_dffc79f06thrust24THRUST_300001_SM_1000_NS12placeholders2_6E)
_ZN34_INTERNAL_6269b82b_4_k_cu_dffc79f06thrust24THRUST_300001_SM_1000_NS12placeholders2_6E:
	.zero		1
	.type		_ZN34_INTERNAL_6269b82b_4_k_cu_dffc79f04cuda3std3__45__cpo7crbeginE,@object
	.size		_ZN34_INTERNAL_6269b82b_4_k_cu_dffc79f04cuda3std3__45__cpo7crbeginE,(_ZN34_INTERNAL_6269b82b_4_k_cu_dffc79f04cuda3std6ranges3__45__cpo4nextE - _ZN34_INTERNAL_6269b82b_4_k_cu_dffc79f04cuda3std3__45__cpo7crbeginE)
_ZN34_INTERNAL_6269b82b_4_k_cu_dffc79f04cuda3std3__45__cpo7crbeginE:
	.zero		1
	.type		_ZN34_INTERNAL_6269b82b_4_k_cu_dffc79f04cuda3std6ranges3__45__cpo4nextE,@object
	.size		_ZN34_INTERNAL_6269b82b_4_k_cu_dffc79f04cuda3std6ranges3__45__cpo4nextE,(_ZN34_INTERNAL_6269b82b_4_k_cu_dffc79f04cuda3std6ranges3__45__cpo4swapE - _ZN34_INTERNAL_6269b82b_4_k_cu_dffc79f04cuda3std6ranges3__45__cpo4nextE)
_ZN34_INTERNAL_6269b82b_4_k_cu_dffc79f04cuda3std6ranges3__45__cpo4nextE:
	.zero		1
	.type		_ZN34_INTERNAL_6269b82b_4_k_cu_dffc79f04cuda3std6ranges3__45__cpo4swapE,@object
	.size		_ZN34_INTERNAL_6269b82b_4_k_cu_dffc79f04cuda3std6ranges3__45__cpo4swapE,(_ZN34_INTERNAL_6269b82b_4_k_cu_dffc79f06thrust24THRUST_300001_SM_1000_NS8cuda_cub10par_nosyncE - _ZN34_INTERNAL_6269b82b_4_k_cu_dffc79f04cuda3std6ranges3__45__cpo4swapE)
_ZN34_INTERNAL_6269b82b_4_k_cu_dffc79f04cuda3std6ranges3__45__cpo4swapE:
	.zero		1
	.type		_ZN34_INTERNAL_6269b82b_4_k_cu_dffc79f06thrust24THRUST_300001_SM_1000_NS8cuda_cub10par_nosyncE,@object
	.size		_ZN34_INTERNAL_6269b82b_4_k_cu_dffc79f06thrust24THRUST_300001_SM_1000_NS8cuda_cub10par_nosyncE,(_ZN34_INTERNAL_6269b82b_4_k_cu_dffc79f06thrust24THRUST_300001_SM_1000_NS3seqE - _ZN34_INTERNAL_6269b82b_4_k_cu_dffc79f06thrust24THRUST_300001_SM_1000_NS8cuda_cub10par_nosyncE)
_ZN34_INTERNAL_6269b82b_4_k_cu_dffc79f06thrust24THRUST_300001_SM_1000_NS8cuda_cub10par_nosyncE:
	.zero		1
	.type		_ZN34_INTERNAL_6269b82b_4_k_cu_dffc79f06thrust24THRUST_300001_SM_1000_NS3seqE,@object
	.size		_ZN34_INTERNAL_6269b82b_4_k_cu_dffc79f06thrust24THRUST_300001_SM_1000_NS3seqE,(_ZN34_INTERNAL_6269b82b_4_k_cu_dffc79f04cuda3std3__420unreachable_sentinelE - _ZN34_INTERNAL_6269b82b_4_k_cu_dffc79f06thrust24THRUST_300001_SM_1000_NS3seqE)
_ZN34_INTERNAL_6269b82b_4_k_cu_dffc79f06thrust24THRUST_300001_SM_1000_NS3seqE:
	.zero		1
	.type		_ZN34_INTERNAL_6269b82b_4_k_cu_dffc79f04cuda3std3__420unreachable_sentinelE,@object
	.size		_ZN34_INTERNAL_6269b82b_4_k_cu_dffc79f04cuda3std3__420unreachable_sentinelE,(_ZN34_INTERNAL_6269b82b_4_k_cu_dffc79f04cuda3std6ranges3__45__cpo5ssizeE - _ZN34_INTERNAL_6269b82b_4_k_cu_dffc79f04cuda3std3__420unreachable_sentinelE)
_ZN34_INTERNAL_6269b82b_4_k_cu_dffc79f04cuda3std3__420unreachable_sentinelE:
	.zero		1
	.type		_ZN34_INTERNAL_6269b82b_4_k_cu_dffc79f04cuda3std6ranges3__45__cpo5ssizeE,@object
	.size		_ZN34_INTERNAL_6269b82b_4_k_cu_dffc79f04cuda3std6ranges3__45__cpo5ssizeE,(_ZN34_INTERNAL_6269b82b_4_k_cu_dffc79f06thrust24THRUST_300001_SM_1000_NS12placeholders2_3E - _ZN34_INTERNAL_6269b82b_4_k_cu_dffc79f04cuda3std6ranges3__45__cpo5ssizeE)
_ZN34_INTERNAL_6269b82b_4_k_cu_dffc79f04cuda3std6ranges3__45__cpo5ssizeE:
	.zero		1
	.type		_ZN34_INTERNAL_6269b82b_4_k_cu_dffc79f06thrust24THRUST_300001_SM_1000_NS12placeholders2_3E,@object
	.size		_ZN34_INTERNAL_6269b82b_4_k_cu_dffc79f06thrust24THRUST_300001_SM_1000_NS12placeholders2_3E,(_ZN34_INTERNAL_6269b82b_4_k_cu_dffc79f04cuda3std3__45__cpo4cendE - _ZN34_INTERNAL_6269b82b_4_k_cu_dffc79f06thrust24THRUST_300001_SM_1000_NS12placeholders2_3E)
_ZN34_INTERNAL_6269b82b_4_k_cu_dffc79f06thrust24THRUST_300001_SM_1000_NS12placeholders2_3E:
	.zero		1
	.type		_ZN34_INTERNAL_6269b82b_4_k_cu_dffc79f04cuda3std3__45__cpo4cendE,@object
	.size		_ZN34_INTERNAL_6269b82b_4_k_cu_dffc79f04cuda3std3__45__cpo4cendE,(_ZN34_INTERNAL_6269b82b_4_k_cu_dffc79f04cuda3std6ranges3__45__cpo4cendE - _ZN34_INTERNAL_6269b82b_4_k_cu_dffc79f04cuda3std3__45__cpo4cendE)
_ZN34_INTERNAL_6269b82b_4_k_cu_dffc79f04cuda3std3__45__cpo4cendE:
	.zero		1
	.type		_ZN34_INTERNAL_6269b82b_4_k_cu_dffc79f04cuda3std6ranges3__45__cpo4cendE,@object
	.size		_ZN34_INTERNAL_6269b82b_4_k_cu_dffc79f04cuda3std6ranges3__45__cpo4cendE,(_ZN34_INTERNAL_6269b82b_4_k_cu_dffc79f06thrust24THRUST_300001_SM_1000_NS12placeholders2_7E - _ZN34_INTERNAL_6269b82b_4_k_cu_dffc79f04cuda3std6ranges3__45__cpo4cendE)
_ZN34_INTERNAL_6269b82b_4_k_cu_dffc79f04cuda3std6ranges3__45__cpo4cendE:
	.zero		1
	.type		_ZN34_INTERNAL_6269b82b_4_k_cu_dffc79f06thrust24THRUST_300001_SM_1000_NS12placeholders2_7E,@object
	.size		_ZN34_INTERNAL_6269b82b_4_k_cu_dffc79f06thrust24THRUST_300001_SM_1000_NS12placeholders2_7E,(_ZN34_INTERNAL_6269b82b_4_k_cu_dffc79f04cuda3std3__45__cpo5crendE - _ZN34_INTERNAL_6269b82b_4_k_cu_dffc79f06thrust24THRUST_300001_SM_1000_NS12placeholders2_7E)
_ZN34_INTERNAL_6269b82b_4_k_cu_dffc79f06thrust24THRUST_300001_SM_1000_NS12placeholders2_7E:
	.zero		1
	.type		_ZN34_INTERNAL_6269b82b_4_k_cu_dffc79f04cuda3std3__45__cpo5crendE,@object
	.size		_ZN34_INTERNAL_6269b82b_4_k_cu_dffc79f04cuda3std3__45__cpo5crendE,(_ZN34_INTERNAL_6269b82b_4_k_cu_dffc79f04cuda3std6ranges3__45__cpo4prevE - _ZN34_INTERNAL_6269b82b_4_k_cu_dffc79f04cuda3std3__45__cpo5crendE)
_ZN34_INTERNAL_6269b82b_4_k_cu_dffc79f04cuda3std3__45__cpo5crendE:
	.zero		1
	.type		_ZN34_INTERNAL_6269b82b_4_k_cu_dffc79f04cuda3std6ranges3__45__cpo4prevE,@object
	.size		_ZN34_INTERNAL_6269b82b_4_k_cu_dffc79f04cuda3std6ranges3__45__cpo4prevE,(_ZN34_INTERNAL_6269b82b_4_k_cu_dffc79f04cuda3std6ranges3__45__cpo9iter_moveE - _ZN34_INTERNAL_6269b82b_4_k_cu_dffc79f04cuda3std6ranges3__45__cpo4prevE)
_ZN34_INTERNAL_6269b82b_4_k_cu_dffc79f04cuda3std6ranges3__45__cpo4prevE:
	.zero		1
	.type		_ZN34_INTERNAL_6269b82b_4_k_cu_dffc79f04cuda3std6ranges3__45__cpo9iter_moveE,@object
	.size		_ZN34_INTERNAL_6269b82b_4_k_cu_dffc79f04cuda3std6ranges3__45__cpo9iter_moveE,(_ZN34_INTERNAL_6269b82b_4_k_cu_dffc79f06thrust24THRUST_300001_SM_1000_NS6system6detail10sequential3seqE - _ZN34_INTERNAL_6269b82b_4_k_cu_dffc79f04cuda3std6ranges3__45__cpo9iter_moveE)
_ZN34_INTERNAL_6269b82b_4_k_cu_dffc79f04cuda3std6ranges3__45__cpo9iter_moveE:
	.zero		1
	.type		_ZN34_INTERNAL_6269b82b_4_k_cu_dffc79f06thrust24THRUST_300001_SM_1000_NS6system6detail10sequential3seqE,@object
	.size		_ZN34_INTERNAL_6269b82b_4_k_cu_dffc79f06thrust24THRUST_300001_SM_1000_NS6system6detail10sequential3seqE,(_ZN34_INTERNAL_6269b82b_4_k_cu_dffc79f06thrust24THRUST_300001_SM_1000_NS12placeholders2_9E - _ZN34_INTERNAL_6269b82b_4_k_cu_dffc79f06thrust24THRUST_300001_SM_1000_NS6system6detail10sequential3seqE)
_ZN34_INTERNAL_6269b82b_4_k_cu_dffc79f06thrust24THRUST_300001_SM_1000_NS6system6detail10sequential3seqE:
	.zero		1
	.type		_ZN34_INTERNAL_6269b82b_4_k_cu_dffc79f06thrust24THRUST_300001_SM_1000_NS12placeholders2_9E,@object
	.size		_ZN34_INTERNAL_6269b82b_4_k_cu_dffc79f06thrust24THRUST_300001_SM_1000_NS12placeholders2_9E,(_ZN34_INTERNAL_6269b82b_4_k_cu_dffc79f04cuda3std3__419piecewise_constructE - _ZN34_INTERNAL_6269b82b_4_k_cu_dffc79f06thrust24THRUST_300001_SM_1000_NS12placeholders2_9E)
_ZN34_INTERNAL_6269b82b_4_k_cu_dffc79f06thrust24THRUST_300001_SM_1000_NS12placeholders2_9E:
	.zero		1
	.type		_ZN34_INTERNAL_6269b82b_4_k_cu_dffc79f04cuda3std3__419piecewise_constructE,@object
	.size		_ZN34_INTERNAL_6269b82b_4_k_cu_dffc79f04cuda3std3__419piecewise_constructE,(_ZN34_INTERNAL_6269b82b_4_k_cu_dffc79f04cuda3std6ranges3__45__cpo5cdataE - _ZN34_INTERNAL_6269b82b_4_k_cu_dffc79f04cuda3std3__419piecewise_constructE)
_ZN34_INTERNAL_6269b82b_4_k_cu_dffc79f04cuda3std3__419piecewise_constructE:
	.zero		1
	.type		_ZN34_INTERNAL_6269b82b_4_k_cu_dffc79f04cuda3std6ranges3__45__cpo5cdataE,@object
	.size		_ZN34_INTERNAL_6269b82b_4_k_cu_dffc79f04cuda3std6ranges3__45__cpo5cdataE,(_ZN34_INTERNAL_6269b82b_4_k_cu_dffc79f06thrust24THRUST_300001_SM_1000_NS12placeholders2_1E - _ZN34_INTERNAL_6269b82b_4_k_cu_dffc79f04cuda3std6ranges3__45__cpo5cdataE)
_ZN34_INTERNAL_6269b82b_4_k_cu_dffc79f04cuda3std6ranges3__45__cpo5cdataE:
	.zero		1
	.type		_ZN34_INTERNAL_6269b82b_4_k_cu_dffc79f06thrust24THRUST_300001_SM_1000_NS12placeholders2_1E,@object
	.size		_ZN34_INTERNAL_6269b82b_4_k_cu_dffc79f06thrust24THRUST_300001_SM_1000_NS12placeholders2_1E,(_ZN34_INTERNAL_6269b82b_4_k_cu_dffc79f04cuda3std3__45__cpo3endE - _ZN34_INTERNAL_6269b82b_4_k_cu_dffc79f06thrust24THRUST_300001_SM_1000_NS12placeholders2_1E)
_ZN34_INTERNAL_6269b82b_4_k_cu_dffc79f06thrust24THRUST_300001_SM_1000_NS12placeholders2_1E:
	.zero		1
	.type		_ZN34_INTERNAL_6269b82b_4_k_cu_dffc79f04cuda3std3__45__cpo3endE,@object
	.size		_ZN34_INTERNAL_6269b82b_4_k_cu_dffc79f04cuda3std3__45__cpo3endE,(_ZN34_INTERNAL_6269b82b_4_k_cu_dffc79f04cuda3std6ranges3__45__cpo3endE - _ZN34_INTERNAL_6269b82b_4_k_cu_dffc79f04cuda3std3__45__cpo3endE)
_ZN34_INTERNAL_6269b82b_4_k_cu_dffc79f04cuda3std3__45__cpo3endE:
	.zero		1
	.type		_ZN34_INTERNAL_6269b82b_4_k_cu_dffc79f04cuda3std6ranges3__45__cpo3endE,@object
	.size		_ZN34_INTERNAL_6269b82b_4_k_cu_dffc79f04cuda3std6ranges3__45__cpo3endE,(_ZN34_INTERNAL_6269b82b_4_k_cu_dffc79f06thrust24THRUST_300001_SM_1000_NS12placeholders2_5E - _ZN34_INTERNAL_6269b82b_4_k_cu_dffc79f04cuda3std6ranges3__45__cpo3endE)
_ZN34_INTERNAL_6269b82b_4_k_cu_dffc79f04cuda3std6ranges3__45__cpo3endE:
	.zero		1
	.type		_ZN34_INTERNAL_6269b82b_4_k_cu_dffc79f06thrust24THRUST_300001_SM_1000_NS12placeholders2_5E,@object
	.size		_ZN34_INTERNAL_6269b82b_4_k_cu_dffc79f06thrust24THRUST_300001_SM_1000_NS12placeholders2_5E,(_ZN34_INTERNAL_6269b82b_4_k_cu_dffc79f04cuda3std3__45__cpo4rendE - _ZN34_INTERNAL_6269b82b_4_k_cu_dffc79f06thrust24THRUST_300001_SM_1000_NS12placeholders2_5E)
_ZN34_INTERNAL_6269b82b_4_k_cu_dffc79f06thrust24THRUST_300001_SM_1000_NS12placeholders2_5E:
	.zero		1
	.type		_ZN34_INTERNAL_6269b82b_4_k_cu_dffc79f04cuda3std3__45__cpo4rendE,@object
	.size		_ZN34_INTERNAL_6269b82b_4_k_cu_dffc79f04cuda3std3__45__cpo4rendE,(_ZN34_INTERNAL_6269b82b_4_k_cu_dffc79f04cuda3std6ranges3__45__cpo9iter_swapE - _ZN34_INTERNAL_6269b82b_4_k_cu_dffc79f04cuda3std3__45__cpo4rendE)
_ZN34_INTERNAL_6269b82b_4_k_cu_dffc79f04cuda3std3__45__cpo4rendE:
	.zero		1
	.type		_ZN34_INTERNAL_6269b82b_4_k_cu_dffc79f04cuda3std6ranges3__45__cpo9iter_swapE,@object
	.size		_ZN34_INTERNAL_6269b82b_4_k_cu_dffc79f04cuda3std6ranges3__45__cpo9iter_swapE,(_ZN34_INTERNAL_6269b82b_4_k_cu_dffc79f04cuda3std3__48unexpectE - _ZN34_INTERNAL_6269b82b_4_k_cu_dffc79f04cuda3std6ranges3__45__cpo9iter_swapE)
_ZN34_INTERNAL_6269b82b_4_k_cu_dffc79f04cuda3std6ranges3__45__cpo9iter_swapE:
	.zero		1
	.type		_ZN34_INTERNAL_6269b82b_4_k_cu_dffc79f04cuda3std3__48unexpectE,@object
	.size		_ZN34_INTERNAL_6269b82b_4_k_cu_dffc79f04cuda3std3__48unexpectE,(_ZN34_INTERNAL_6269b82b_4_k_cu_dffc79f06thrust24THRUST_300001_SM_1000_NS8cuda_cub3parE - _ZN34_INTERNAL_6269b82b_4_k_cu_dffc79f04cuda3std3__48unexpectE)
_ZN34_INTERNAL_6269b82b_4_k_cu_dffc79f04cuda3std3__48unexpectE:
	.zero		1
	.type		_ZN34_INTERNAL_6269b82b_4_k_cu_dffc79f06thrust24THRUST_300001_SM_1000_NS8cuda_cub3parE,@object
	.size		_ZN34_INTERNAL_6269b82b_4_k_cu_dffc79f06thrust24THRUST_300001_SM_1000_NS8cuda_cub3parE,(.L_38 - _ZN34_INTERNAL_6269b82b_4_k_cu_dffc79f06thrust24THRUST_300001_SM_1000_NS8cuda_cub3parE)
_ZN34_INTERNAL_6269b82b_4_k_cu_dffc79f06thrust24THRUST_300001_SM_1000_NS8cuda_cub3parE:
	.zero		1
.L_38:


//--------------------- .nv.shared._ZN3cub18CUB_300001_SM_10006detail10radix_sort33DeviceRadixSortExclusiveSumKernelINS1_5radix10policy_hubIffyE10Policy1000EyEEvPT0_ --------------------------
	.section	.nv.shared._ZN3cub18CUB_300001_SM_10006detail10radix_sort33DeviceRadixSortExclusiveSumKernelINS1_5radix10policy_hubIffyE10Policy1000EyEEvPT0_,"aw",@nobits
	.sectionflags	@""
	.align	16
.nv.shared._ZN3cub18CUB_300001_SM_10006detail10radix_sort33DeviceRadixSortExclusiveSumKernelINS1_5radix10policy_hubIffyE10Policy1000EyEEvPT0_:
	.zero		3360


//--------------------- .nv.shared._ZN3cub18CUB_300001_SM_10006detail10radix_sort30DeviceRadixSortHistogramKernelINS1_5radix10policy_hubIffyE10Policy1000ELNS0_9SortOrderE1EfyNS1_21identity_decomposer_tEEEvPT2_PKT1_SA_iiT3_ --------------------------
	.section	.nv.shared._ZN3cub18CUB_300001_SM_10006detail10radix_sort30DeviceRadixSortHistogramKernelINS1_5radix10policy_hubIffyE10Policy1000ELNS0_9SortOrderE1EfyNS1_21identity_decomposer_tEEEvPT2_PKT1_SA_iiT3_,"aw",@nobits
	.sectionflags	@""
	.align	16
.nv.shared._ZN3cub18CUB_300001_SM_10006detail10radix_sort30DeviceRadixSortHistogramKernelINS1_5radix10policy_hubIffyE10Policy1000ELNS0_9SortOrderE1EfyNS1_21identity_decomposer_tEEEvPT2_PKT1_SA_iiT3_:
	.zero		5120


//--------------------- .nv.shared._ZN3cub18CUB_300001_SM_10006detail10radix_sort31DeviceRadixSortSingleTileKernelINS1_5radix10policy_hubIffyE10Policy1000ELNS0_9SortOrderE1EffyNS1_21identity_decomposer_tEEEvPKT1_PSA_PKT2_PSE_T3_iiT4_ --------------------------
	.section	.nv.shared._ZN3cub18CUB_300001_SM_10006detail10radix_sort31DeviceRadixSortSingleTileKernelINS1_5radix10policy_hubIffyE10Policy1000ELNS0_9SortOrderE1EffyNS1_21identity_decomposer_tEEEvPKT1_PSA_PKT2_PSE_T3_iiT4_,"aw",@nobits
	.sectionflags	@""
	.align	16
.nv.shared._ZN3cub18CUB_300001_SM_10006detail10radix_sort31DeviceRadixSortSingleTileKernelINS1_5radix10policy_hubIffyE10Policy1000ELNS0_9SortOrderE1EffyNS1_21identity_decomposer_tEEEvPKT1_PSA_PKT2_PSE_T3_iiT4_:
	.zero		34880


//--------------------- .nv.shared._ZN3cub18CUB_300001_SM_10006detail10radix_sort29DeviceRadixSortOnesweepKernelINS1_5radix10policy_hubIfiyE10Policy1000ELNS0_9SortOrderE1EfiyiiNS1_21identity_decomposer_tEEEvPT5_SB_PT3_PKSC_PT1_PKSG_PT2_PKSK_T4_iiT6_ --------------------------
	.section	.nv.shared._ZN3cub18CUB_300001_SM_10006detail10radix_sort29DeviceRadixSortOnesweepKernelINS1_5radix10policy_hubIfiyE10Policy1000ELNS0_9SortOrderE1EfiyiiNS1_21identity_decomposer_tEEEvPT5_SB_PT3_PKSC_PT1_PKSG_PT2_PKSK_T4_iiT6_,"aw",@nobits
	.sectionflags	@""
	.align	16
.nv.shared._ZN3cub18CUB_300001_SM_10006detail10radix_sort29DeviceRadixSortOnesweepKernelINS1_5radix10policy_hubIfiyE10Policy1000ELNS0_9SortOrderE1EfiyiiNS1_21identity_decomposer_tEEEvPT5_SB_PT3_PKSC_PT1_PKSG_PT2_PKSK_T4_iiT6_:
	.zero		29184


//--------------------- .nv.shared._ZN3cub18CUB_300001_SM_10006detail10radix_sort33DeviceRadixSortExclusiveSumKernelINS1_5radix10policy_hubIfiyE10Policy1000EyEEvPT0_ --------------------------
	.section	.nv.shared._ZN3cub18CUB_300001_SM_10006detail10radix_sort33DeviceRadixSortExclusiveSumKernelINS1_5radix10policy_hubIfiyE10Policy1000EyEEvPT0_,"aw",@nobits
	.sectionflags	@""
	.align	16
.nv.shared._ZN3cub18CUB_300001_SM_10006detail10radix_sort33DeviceRadixSortExclusiveSumKernelINS1_5radix10policy_hubIfiyE10Policy1000EyEEvPT0_:
	.zero		3360


//--------------------- .nv.shared._ZN3cub18CUB_300001_SM_10006detail10radix_sort30DeviceRadixSortHistogramKernelINS1_5radix10policy_hubIfiyE10Policy1000ELNS0_9SortOrderE1EfyNS1_21identity_decomposer_tEEEvPT2_PKT1_SA_iiT3_ --------------------------
	.section	.nv.shared._ZN3cub18CUB_300001_SM_10006detail10radix_sort30DeviceRadixSortHistogramKernelINS1_5radix10policy_hubIfiyE10Policy1000ELNS0_9SortOrderE1EfyNS1_21identity_decomposer_tEEEvPT2_PKT1_SA_iiT3_,"aw",@nobits
	.sectionflags	@""
	.align	16
.nv.shared._ZN3cub18CUB_300001_SM_10006detail10radix_sort30DeviceRadixSortHistogramKernelINS1_5radix10policy_hubIfiyE10Policy1000ELNS0_9SortOrderE1EfyNS1_21identity_decomposer_tEEEvPT2_PKT1_SA_iiT3_:
	.zero		5120


//--------------------- .nv.shared._ZN3cub18CUB_300001_SM_10006detail10radix_sort31DeviceRadixSortSingleTileKernelINS1_5radix10policy_hubIfiyE10Policy1000ELNS0_9SortOrderE1EfiyNS1_21identity_decomposer_tEEEvPKT1_PSA_PKT2_PSE_T3_iiT4_ --------------------------
	.section	.nv.shared._ZN3cub18CUB_300001_SM_10006detail10radix_sort31DeviceRadixSortSingleTileKernelINS1_5radix10policy_hubIfiyE10Policy1000ELNS0_9SortOrderE1EfiyNS1_21identity_decomposer_tEEEvPKT1_PSA_PKT2_PSE_T3_iiT4_,"aw",@nobits
	.sectionflags	@""
	.align	16
.nv.shared._ZN3cub18CUB_300001_SM_10006detail10radix_sort31DeviceRadixSortSingleTileKernelINS1_5radix10policy_hubIfiyE10Policy1000ELNS0_9SortOrderE1EfiyNS1_21identity_decomposer_tEEEvPKT1_PSA_PKT2_PSE_T3_iiT4_:
	.zero		34880


//--------------------- .nv.shared._ZN3cub18CUB_300001_SM_10006detail11EmptyKernelIvEEvv --------------------------
	.section	.nv.shared._ZN3cub18CUB_300001_SM_10006detail11EmptyKernelIvEEvv,"aw",@nobits
	.sectionflags	@""
	.align	16
	.zero		1024


//--------------------- .nv.shared._Z6mutatePfS_S_ --------------------------
	.section	.nv.shared._Z6mutatePfS_S_,"aw",@nobits
	.sectionflags	@""
	.align	16
	.zero		1024


//--------------------- .nv.shared._Z9crossoverPfS_PjS0_i --------------------------
	.section	.nv.shared._Z9crossoverPfS_PjS0_i,"aw",@nobits
	.sectionflags	@""
	.align	16
	.zero		1024


//--------------------- .nv.shared._Z17intialise_indicesPi --------------------------
	.section	.nv.shared._Z17intialise_indicesPi,"aw",@nobits
	.sectionflags	@""
	.align	16
	.zero		1024


//--------------------- .nv.shared._Z8myprint1PfPi --------------------------
	.section	.nv.shared._Z8myprint1PfPi,"aw",@nobits
	.sectionflags	@""
	.align	16
	.zero		1024


//--------------------- .nv.shared._Z10select_topPfS_Pi --------------------------
	.section	.nv.shared._Z10select_topPfS_Pi,"aw",@nobits
	.sectionflags	@""
	.align	16
	.zero		1024


//--------------------- .nv.shared._Z9play_gamePfS_PjS0_i --------------------------
	.section	.nv.shared._Z9play_gamePfS_PjS0_i,"aw",@nobits
	.sectionflags	@""
	.align	16
.nv.shared._Z9play_gamePfS_PjS0_i:
	.zero		2064


//--------------------- .nv.shared._Z13initialise_nnPfPj --------------------------
	.section	.nv.shared._Z13initialise_nnPfPj,"aw",@nobits
	.sectionflags	@""
	.align	16
	.zero		1024


//--------------------- .nv.shared._Z7myprintPfi  --------------------------
	.section	.nv.shared._Z7myprintPfi,"aw",@nobits
	.sectionflags	@""
	.align	16
	.zero		1024


//--------------------- .nv.constant0._ZN3cub18CUB_300001_SM_10006detail10radix_sort29DeviceRadixSortOnesweepKernelINS1_5radix10policy_hubIffyE10Policy1000ELNS0_9SortOrderE1EffyiiNS1_21identity_decomposer_tEEEvPT5_SB_PT3_PKSC_PT1_PKSG_PT2_PKSK_T4_iiT6_ --------------------------
	.section	.nv.constant0._ZN3cub18CUB_300001_SM_10006detail10radix_sort29DeviceRadixSortOnesweepKernelINS1_5radix10policy_hubIffyE10Policy1000ELNS0_9SortOrderE1EffyiiNS1_21identity_decomposer_tEEEvPT5_SB_PT3_PKSC_PT1_PKSG_PT2_PKSK_T4_iiT6_,"a",@progbits
	.sectionflags	@""
	.align	4
.nv.constant0._ZN3cub18CUB_300001_SM_10006detail10radix_sort29DeviceRadixSortOnesweepKernelINS1_5radix10policy_hubIffyE10Policy1000ELNS0_9SortOrderE1EffyiiNS1_21identity_decomposer_tEEEvPT5_SB_PT3_PKSC_PT1_PKSG_PT2_PKSK_T4_iiT6_:
	.zero		973


//--------------------- .nv.constant0._ZN3cub18CUB_300001_SM_10006detail10radix_sort33DeviceRadixSortExclusiveSumKernelINS1_5radix10policy_hubIffyE10Policy1000EyEEvPT0_ --------------------------
	.section	.nv.constant0._ZN3cub18CUB_300001_SM_10006detail10radix_sort33DeviceRadixSortExclusiveSumKernelINS1_5radix10policy_hubIffyE10Policy1000EyEEvPT0_,"a",@progbits
	.sectionflags	@""
	.align	4
.nv.constant0._ZN3cub18CUB_300001_SM_10006detail10radix_sort33DeviceRadixSortExclusiveSumKernelINS1_5radix10policy_hubIffyE10Policy1000EyEEvPT0_:
	.zero		904


//--------------------- .nv.constant0._ZN3cub18CUB_300001_SM_10006detail10radix_sort30DeviceRadixSortHistogramKernelINS1_5radix10policy_hubIffyE10Policy1000ELNS0_9SortOrderE1EfyNS1_21identity_decomposer_tEEEvPT2_PKT1_SA_iiT3_ --------------------------
	.section	.nv.constant0._ZN3cub18CUB_300001_SM_10006detail10radix_sort30DeviceRadixSortHistogramKernelINS1_5radix10policy_hubIffyE10Policy1000ELNS0_9SortOrderE1EfyNS1_21identity_decomposer_tEEEvPT2_PKT1_SA_iiT3_,"a",@progbits
	.sectionflags	@""
	.align	4
.nv.constant0._ZN3cub18CUB_300001_SM_10006detail10radix_sort30DeviceRadixSortHistogramKernelINS1_5radix10policy_hubIffyE10Policy1000ELNS0_9SortOrderE1EfyNS1_21identity_decomposer_tEEEvPT2_PKT1_SA_iiT3_:
	.zero		929


//--------------------- .nv.constant0._ZN3cub18CUB_300001_SM_10006detail10radix_sort31DeviceRadixSortSingleTileKernelINS1_5radix10policy_hubIffyE10Policy1000ELNS0_9SortOrderE1EffyNS1_21identity_decomposer_tEEEvPKT1_PSA_PKT2_PSE_T3_iiT4_ --------------------------
	.section	.nv.constant0._ZN3cub18CUB_300001_SM_10006detail10radix_sort31DeviceRadixSortSingleTileKernelINS1_5radix10policy_hubIffyE10Policy1000ELNS0_9SortOrderE1EffyNS1_21identity_decomposer_tEEEvPKT1_PSA_PKT2_PSE_T3_iiT4_,"a",@progbits
	.sectionflags	@""
	.align	4
.nv.constant0._ZN3cub18CUB_300001_SM_10006detail10radix_sort31DeviceRadixSortSingleTileKernelINS1_5radix10policy_hubIffyE10Policy1000ELNS0_9SortOrderE1EffyNS1_21identity_decomposer_tEEEvPKT1_PSA_PKT2_PSE_T3_iiT4_:
	.zero		945


//--------------------- .nv.constant0._ZN3cub18CUB_300001_SM_10006detail10radix_sort29DeviceRadixSortOnesweepKernelINS1_5radix10policy_hubIfiyE10Policy1000ELNS0_9SortOrderE1EfiyiiNS1_21identity_decomposer_tEEEvPT5_SB_PT3_PKSC_PT1_PKSG_PT2_PKSK_T4_iiT6_ --------------------------
	.section	.nv.constant0._ZN3cub18CUB_300001_SM_10006detail10radix_sort29DeviceRadixSortOnesweepKernelINS1_5radix10policy_hubIfiyE10Policy1000ELNS0_9SortOrderE1EfiyiiNS1_21identity_decomposer_tEEEvPT5_SB_PT3_PKSC_PT1_PKSG_PT2_PKSK_T4_iiT6_,"a",@progbits
	.sectionflags	@""
	.align	4
.nv.constant0._ZN3cub18CUB_300001_SM_10006detail10radix_sort29DeviceRadixSortOnesweepKernelINS1_5radix10policy_hubIfiyE10Policy1000ELNS0_9SortOrderE1EfiyiiNS1_21identity_decomposer_tEEEvPT5_SB_PT3_PKSC_PT1_PKSG_PT2_PKSK_T4_iiT6_:
	.zero		973


//--------------------- .nv.constant0._ZN3cub18CUB_300001_SM_10006detail10radix_sort33DeviceRadixSortExclusiveSumKernelINS1_5radix10policy_hubIfiyE10Policy1000EyEEvPT0_ --------------------------
	.section	.nv.constant0._ZN3cub18CUB_300001_SM_10006detail10radix_sort33DeviceRadixSortExclusiveSumKernelINS1_5radix10policy_hubIfiyE10Policy1000EyEEvPT0_,"a",@progbits
	.sectionflags	@""
	.align	4
.nv.constant0._ZN3cub18CUB_300001_SM_10006detail10radix_sort33DeviceRadixSortExclusiveSumKernelINS1_5radix10policy_hubIfiyE10Policy1000EyEEvPT0_:
	.zero		904


//--------------------- .nv.constant0._ZN3cub18CUB_300001_SM_10006detail10radix_sort30DeviceRadixSortHistogramKernelINS1_5radix10policy_hubIfiyE10Policy1000ELNS0_9SortOrderE1EfyNS1_21identity_decomposer_tEEEvPT2_PKT1_SA_iiT3_ --------------------------
	.section	.nv.constant0._ZN3cub18CUB_300001_SM_10006detail10radix_sort30DeviceRadixSortHistogramKernelINS1_5radix10policy_hubIfiyE10Policy1000ELNS0_9SortOrderE1EfyNS1_21identity_decomposer_tEEEvPT2_PKT1_SA_iiT3_,"a",@progbits
	.sectionflags	@""
	.align	4
.nv.constant0._ZN3cub18CUB_300001_SM_10006detail10radix_sort30DeviceRadixSortHistogramKernelINS1_5radix10policy_hubIfiyE10Policy1000ELNS0_9SortOrderE1EfyNS1_21identity_decomposer_tEEEvPT2_PKT1_SA_iiT3_:
	.zero		929


//--------------------- .nv.constant0._ZN3cub18CUB_300001_SM_10006detail10radix_sort31DeviceRadixSortSingleTileKernelINS1_5radix10policy_hubIfiyE10Policy1000ELNS0_9SortOrderE1EfiyNS1_21identity_decomposer_tEEEvPKT1_PSA_PKT2_PSE_T3_iiT4_ --------------------------
	.section	.nv.constant0._ZN3cub18CUB_300001_SM_10006detail10radix_sort31DeviceRadixSortSingleTileKernelINS1_5radix10policy_hubIfiyE10Policy1000ELNS0_9SortOrderE1EfiyNS1_21identity_decomposer_tEEEvPKT1_PSA_PKT2_PSE_T3_iiT4_,"a",@progbits
	.sectionflags	@""
	.align	4
.nv.constant0._ZN3cub18CUB_300001_SM_10006detail10radix_sort31DeviceRadixSortSingleTileKernelINS1_5radix10policy_hubIfiyE10Policy1000ELNS0_9SortOrderE1EfiyNS1_21identity_decomposer_tEEEvPKT1_PSA_PKT2_PSE_T3_iiT4_:
	.zero		945


//--------------------- .nv.constant0._ZN3cub18CUB_300001_SM_10006detail11EmptyKernelIvEEvv --------------------------
	.section	.nv.constant0._ZN3cub18CUB_300001_SM_10006detail11EmptyKernelIvEEvv,"a",@progbits
	.sectionflags	@""
	.align	4
.nv.constant0._ZN3cub18CUB_300001_SM_10006detail11EmptyKernelIvEEvv:
	.zero		896


//--------------------- .nv.constant0._Z6mutatePfS_S_ --------------------------
	.section	.nv.constant0._Z6mutatePfS_S_,"a",@progbits
	.sectionflags	@""
	.align	4
.nv.constant0._Z6mutatePfS_S_:
	.zero		920


//--------------------- .nv.constant0._Z9crossoverPfS_PjS0_i --------------------------
	.section	.nv.constant0._Z9crossoverPfS_PjS0_i,"a",@progbits
	.sectionflags	@""
	.align	4
.nv.constant0._Z9crossoverPfS_PjS0_i:
	.zero		932


//--------------------- .nv.constant0._Z17intialise_indicesPi --------------------------
	.section	.nv.constant0._Z17intialise_indicesPi,"a",@progbits
	.sectionflags	@""
	.align	4
.nv.constant0._Z17intialise_indicesPi:
	.zero		904


//--------------------- .nv.constant0._Z8myprint1PfPi --------------------------
	.section	.nv.constant0._Z8myprint1PfPi,"a",@progbits
	.sectionflags	@""
	.align	4
.nv.constant0._Z8myprint1PfPi:
	.zero		912


//--------------------- .nv.constant0._Z10select_topPfS_Pi --------------------------
	.section	.nv.constant0._Z10select_topPfS_Pi,"a",@progbits
	.sectionflags	@""
	.align	4
.nv.constant0._Z10select_topPfS_Pi:
	.zero		920


//--------------------- .nv.constant0._Z9play_gamePfS_PjS0_i --------------------------
	.section	.nv.constant0._Z9play_gamePfS_PjS0_i,"a",@progbits
	.sectionflags	@""
	.align	4
.nv.constant0._Z9play_gamePfS_PjS0_i:
	.zero		932


//--------------------- .nv.constant0._Z13initialise_nnPfPj --------------------------
	.section	.nv.constant0._Z13initialise_nnPfPj,"a",@progbits
	.sectionflags	@""
	.align	4
.nv.constant0._Z13initialise_nnPfPj:
	.zero		912


//--------------------- .nv.constant0._Z7myprintPfi --------------------------
	.section	.nv.constant0._Z7myprintPfi,"a",@progbits
	.sectionflags	@""
	.align	4
.nv.constant0._Z7myprintPfi:
	.zero		908


//--------------------- SYMBOLS --------------------------

	.type		.nv.reservedSmem.offset0,@object
	.size		.nv.reservedSmem.offset0,0x4
	.type		.nv.reservedSmem.cap,@object
	.size		.nv.reservedSmem.cap,0x4
	.type		vprintf,@function
